def matmul_kernel(
    a_ptr,
    b_ptr,
    c_ptr,
    M,
    N,
    K,
    stride_am,
    stride_ak,
    stride_bk,
    stride_bn,
    stride_cm,
    stride_cn,
    BLOCK_M: tl.constexpr,
    BLOCK_N: tl.constexpr,
    BLOCK_K: tl.constexpr,
    GROUP_M: tl.constexpr,
):
    pid = tl.program_id(axis=0)
    num_pid_m = tl.cdiv(M, BLOCK_M)
    num_pid_n = tl.cdiv(N, BLOCK_N)
    num_pid_in_group = GROUP_M * num_pid_n
    group_id = pid // num_pid_in_group
    first_pid_m = group_id * GROUP_M
    group_size_m = min(num_pid_m - first_pid_m, GROUP_M)
    pid_m = first_pid_m + ((pid % num_pid_in_group) % group_size_m)
    pid_n = (pid % num_pid_in_group) // group_size_m

    offs_am = (pid_m * BLOCK_M + tl.arange(0, BLOCK_M)) % M
    offs_bn = (pid_n * BLOCK_N + tl.arange(0, BLOCK_N)) % N
    offs_k = tl.arange(0, BLOCK_K)
    a_ptrs = a_ptr + offs_am[:, None] * stride_am + offs_k[None, :] * stride_ak
    b_ptrs = b_ptr + offs_k[:, None] * stride_bk + offs_bn[None, :] * stride_bn

    acc = tl.zeros((BLOCK_M, BLOCK_N), dtype=tl.float32)
    for kk in range(0, tl.cdiv(K, BLOCK_K)):
        a = tl.load(a_ptrs, mask=offs_k[None, :] < K - kk * BLOCK_K, other=0.0)
        b = tl.load(b_ptrs, mask=offs_k[:, None] < K - kk * BLOCK_K, other=0.0)
        acc = tl.dot(a, b, acc)
        a_ptrs += BLOCK_K * stride_ak
        b_ptrs += BLOCK_K * stride_bk

    c = acc.to(c_ptr.dtype.element_ty)
    offs_cm = pid_m * BLOCK_M + tl.arange(0, BLOCK_M)
    offs_cn = pid_n * BLOCK_N + tl.arange(0, BLOCK_N)
    c_ptrs = c_ptr + offs_cm[:, None] * stride_cm + offs_cn[None, :] * stride_cn
    mask = (offs_cm[:, None] < M) & (offs_cn[None, :] < N)
    tl.store(c_ptrs, c, mask=mask)

# config = {"BLOCK_K": 64, "BLOCK_M": 512, "BLOCK_N": 64, "GROUP_M": 8, "arch": "sm_80", "dtype": "bf16", "num_ctas": 1, "num_stages": 2, "num_warps": 8}
# arch = sm_80


// ===== COMPILED SASS (sm_80) =====

	.target	sm_80

	.elftype	@"ET_EXEC"


//--------------------- .note.nv.tkinfo           --------------------------
	.section	.note.nv.tkinfo,"",@"SHT_NOTE"
	.sectionflags	@"SHF_NOTE_NV_TKINFO"
	.tkinfo
        /*0018*/ 	.word	0x00000002
        /*0030*/ 	.string	""
        /*0030*/ 	.string	"ptxas"
        /*0030*/ 	.string	"Cuda compilation tools, release 13.0, V13.0.88"
        /*0030*/ 	.string	"Build cuda_13.0.r13.0/compiler.36424714_0"
        /*0030*/ 	.string	"-v  -suppress-debug-info  -lineinfo  -arch sm_80 "



//--------------------- .note.nv.cuinfo           --------------------------
	.section	.note.nv.cuinfo,"",@"SHT_NOTE"
	.sectionflags	@"SHF_NOTE_NV_CUINFO"
        /*0018*/ 	.short	0x0002
        /*001a*/ 	.short	0x0050
        /*001c*/ 	.short	0x0082
	.zero		2


//--------------------- .nv.info                  --------------------------
	.section	.nv.info,"",@"SHT_CUDA_INFO"
	.align	4


	//----- nvinfo : EIATTR_REGCOUNT
	.align		4
        /*0000*/ 	.byte	0x04, 0x2f
        /*0002*/ 	.short	(.L_1 - .L_0)
	.align		4
.L_0:
        /*0004*/ 	.word	index@(matmul_kernel)
        /*0008*/ 	.word	0x00000020


	//----- nvinfo : EIATTR_FRAME_SIZE
	.align		4
.L_1:
        /*000c*/ 	.byte	0x04, 0x11
        /*000e*/ 	.short	(.L_3 - .L_2)
	.align		4
.L_2:
        /*0010*/ 	.word	index@(matmul_kernel)
        /*0014*/ 	.word	0x000013f8


	//----- nvinfo : EIATTR_MIN_STACK_SIZE
	.align		4
.L_3:
        /*0018*/ 	.byte	0x04, 0x12
        /*001a*/ 	.short	(.L_5 - .L_4)
	.align		4
.L_4:
        /*001c*/ 	.word	index@(matmul_kernel)
        /*0020*/ 	.word	0x000013f8
.L_5:


//--------------------- .nv.info.matmul_kernel    --------------------------
	.section	.nv.info.matmul_kernel,"",@"SHT_CUDA_INFO"
	.sectionflags	@""
	.align	4


	//----- nvinfo : EIATTR_CUDA_API_VERSION
	.align		4
        /*0000*/ 	.byte	0x04, 0x37
        /*0002*/ 	.short	(.L_7 - .L_6)
.L_6:
        /*0004*/ 	.word	0x00000082


	//----- nvinfo : EIATTR_SW2861232_WAR
	.align		4
.L_7:
        /*0008*/ 	.byte	0x01, 0x35
	.zero		2


	//----- nvinfo : EIATTR_PARAM_CBANK
	.align		4
        /*000c*/ 	.byte	0x04, 0x0a
        /*000e*/ 	.short	(.L_9 - .L_8)
	.align		4
.L_8:
        /*0010*/ 	.word	index@(.nv.constant0.matmul_kernel)
        /*0014*/ 	.short	0x0160
        /*0016*/ 	.short	0x0050


	//----- nvinfo : EIATTR_CBANK_PARAM_SIZE
	.align		4
.L_9:
        /*0018*/ 	.byte	0x03, 0x19
        /*001a*/ 	.short	0x0050


	//----- nvinfo : EIATTR_KPARAM_INFO
	.align		4
        /*001c*/ 	.byte	0x04, 0x17
        /*001e*/ 	.short	(.L_11 - .L_10)
.L_10:
        /*0020*/ 	.word	0x00000000
        /*0024*/ 	.short	0x000d
        /*0026*/ 	.short	0x0048
        /*0028*/ 	.byte	0x00, 0xf4, 0x21, 0x00


	//----- nvinfo : EIATTR_KPARAM_INFO
	.align		4
.L_11:
        /*002c*/ 	.byte	0x04, 0x17
        /*002e*/ 	.short	(.L_13 - .L_12)
.L_12:
        /*0030*/ 	.word	0x00000000
        /*0034*/ 	.short	0x000c
        /*0036*/ 	.short	0x0040
        /*0038*/ 	.byte	0x00, 0xf4, 0x21, 0x00


	//----- nvinfo : EIATTR_KPARAM_INFO
	.align		4
.L_13:
        /*003c*/ 	.byte	0x04, 0x17
        /*003e*/ 	.short	(.L_15 - .L_14)
.L_14:
        /*0040*/ 	.word	0x00000000
        /*0044*/ 	.short	0x000b
        /*0046*/ 	.short	0x0038
        /*0048*/ 	.byte	0x00, 0xf0, 0x11, 0x00


	//----- nvinfo : EIATTR_KPARAM_INFO
	.align		4
.L_15:
        /*004c*/ 	.byte	0x04, 0x17
        /*004e*/ 	.short	(.L_17 - .L_16)
.L_16:
        /*0050*/ 	.word	0x00000000
        /*0054*/ 	.short	0x000a
        /*0056*/ 	.short	0x0034
        /*0058*/ 	.byte	0x00, 0xf0, 0x11, 0x00


	//----- nvinfo : EIATTR_KPARAM_INFO
	.align		4
.L_17:
        /*005c*/ 	.byte	0x04, 0x17
        /*005e*/ 	.short	(.L_19 - .L_18)
.L_18:
        /*0060*/ 	.word	0x00000000
        /*0064*/ 	.short	0x0009
        /*0066*/ 	.short	0x0030
        /*0068*/ 	.byte	0x00, 0xf0, 0x11, 0x00


	//----- nvinfo : EIATTR_KPARAM_INFO
	.align		4
.L_19:
        /*006c*/ 	.byte	0x04, 0x17
        /*006e*/ 	.short	(.L_21 - .L_20)
.L_20:
        /*0070*/ 	.word	0x00000000
        /*0074*/ 	.short	0x0008
        /*0076*/ 	.short	0x002c
        /*0078*/ 	.byte	0x00, 0xf0, 0x11, 0x00


	//----- nvinfo : EIATTR_KPARAM_INFO
	.align		4
.L_21:
        /*007c*/ 	.byte	0x04, 0x17
        /*007e*/ 	.short	(.L_23 - .L_22)
.L_22:
        /*0080*/ 	.word	0x00000000
        /*0084*/ 	.short	0x0007
        /*0086*/ 	.short	0x0028
        /*0088*/ 	.byte	0x00, 0xf0, 0x11, 0x00


	//----- nvinfo : EIATTR_KPARAM_INFO
	.align		4
.L_23:
        /*008c*/ 	.byte	0x04, 0x17
        /*008e*/ 	.short	(.L_25 - .L_24)
.L_24:
        /*0090*/ 	.word	0x00000000
        /*0094*/ 	.short	0x0006
        /*0096*/ 	.short	0x0024
        /*0098*/ 	.byte	0x00, 0xf0, 0x11, 0x00


	//----- nvinfo : EIATTR_KPARAM_INFO
	.align		4
.L_25:
        /*009c*/ 	.byte	0x04, 0x17
        /*009e*/ 	.short	(.L_27 - .L_26)
.L_26:
        /*00a0*/ 	.word	0x00000000
        /*00a4*/ 	.short	0x0005
        /*00a6*/ 	.short	0x0020
        /*00a8*/ 	.byte	0x00, 0xf0, 0x11, 0x00


	//----- nvinfo : EIATTR_KPARAM_INFO
	.align		4
.L_27:
        /*00ac*/ 	.byte	0x04, 0x17
        /*00ae*/ 	.short	(.L_29 - .L_28)
.L_28:
        /*00b0*/ 	.word	0x00000000
        /*00b4*/ 	.short	0x0004
        /*00b6*/ 	.short	0x001c
        /*00b8*/ 	.byte	0x00, 0xf0, 0x11, 0x00


	//----- nvinfo : EIATTR_KPARAM_INFO
	.align		4
.L_29:
        /*00bc*/ 	.byte	0x04, 0x17
        /*00be*/ 	.short	(.L_31 - .L_30)
.L_30:
        /*00c0*/ 	.word	0x00000000
        /*00c4*/ 	.short	0x0003
        /*00c6*/ 	.short	0x0018
        /*00c8*/ 	.byte	0x00, 0xf0, 0x11, 0x00


	//----- nvinfo : EIATTR_KPARAM_INFO
	.align		4
.L_31:
        /*00cc*/ 	.byte	0x04, 0x17
        /*00ce*/ 	.short	(.L_33 - .L_32)
.L_32:
        /*00d0*/ 	.word	0x00000000
        /*00d4*/ 	.short	0x0002
        /*00d6*/ 	.short	0x0010
        /*00d8*/ 	.byte	0x00, 0xf4, 0x21, 0x00


	//----- nvinfo : EIATTR_KPARAM_INFO
	.align		4
.L_33:
        /*00dc*/ 	.byte	0x04, 0x17
        /*00de*/ 	.short	(.L_35 - .L_34)
.L_34:
        /*00e0*/ 	.word	0x00000000
        /*00e4*/ 	.short	0x0001
        /*00e6*/ 	.short	0x0008
        /*00e8*/ 	.byte	0x00, 0xf4, 0x21, 0x00


	//----- nvinfo : EIATTR_KPARAM_INFO
	.align		4
.L_35:
        /*00ec*/ 	.byte	0x04, 0x17
        /*00ee*/ 	.short	(.L_37 - .L_36)
.L_36:
        /*00f0*/ 	.word	0x00000000
        /*00f4*/ 	.short	0x0000
        /*00f6*/ 	.short	0x0000
        /*00f8*/ 	.byte	0x00, 0xf4, 0x21, 0x00


	//----- nvinfo : EIATTR_MAXREG_COUNT
	.align		4
.L_37:
        /*00fc*/ 	.byte	0x03, 0x1b
        /*00fe*/ 	.short	0x00ff


	//----- nvinfo : EIATTR_NUM_BARRIERS
	.align		4
        /*0100*/ 	.byte	0x02, 0x4c
        /*0102*/ 	.byte	0x01
	.zero		1


	//----- nvinfo : EIATTR_ANNOTATIONS
	.align		4
        /*0104*/ 	.byte	0x04, 0x55
        /*0106*/ 	.short	(.L_39 - .L_38)


	//   ....[0]....
.L_38:
        /*0108*/ 	.word	0x00000001
        /*010c*/ 	.byte	0x10, 0x05, 0x00, 0x00, 0x01, 0x00, 0x00, 0x00, 0x20, 0x05, 0x00, 0x00, 0x01, 0x00, 0x00, 0x00
        /* <DEDUP_REMOVED lines=1834> */
        /*73bc*/ 	.byte	0x90, 0xae, 0x01, 0x00


	//----- nvinfo : EIATTR_MERCURY_ISA_VERSION
	.align		4
.L_39:
        /*73c0*/ 	.byte	0x03, 0x5f
        /*73c2*/ 	.short	0x0000


	//----- nvinfo : EIATTR_EXIT_INSTR_OFFSETS
	.align		4
        /*73c4*/ 	.byte	0x04, 0x1c
        /*73c6*/ 	.short	(.L_41 - .L_40)


	//   ....[0]....
.L_40:
        /*73c8*/ 	.word	0x0001b220


	//   ....[1]....
        /*73cc*/ 	.word	0x0001b250


	//----- nvinfo : EIATTR_REQNTID
	.align		4
.L_41:
        /*73d0*/ 	.byte	0x04, 0x10
        /*73d2*/ 	.short	(.L_43 - .L_42)
.L_42:
        /*73d4*/ 	.word	0x00000100
        /*73d8*/ 	.word	0x00000001
        /*73dc*/ 	.word	0x00000001
.L_43:


//--------------------- .nv.callgraph             --------------------------
	.section	.nv.callgraph,"",@"SHT_CUDA_CALLGRAPH"
	.align	4
	.sectionentsize	8
	.align		4
        /*0000*/ 	.word	0x00000000
	.align		4
        /*0004*/ 	.word	0xffffffff
	.align		4
        /*0008*/ 	.word	0x00000000
	.align		4
        /*000c*/ 	.word	0xfffffffe
	.align		4
        /*0010*/ 	.word	0x00000000
	.align		4
        /*0014*/ 	.word	0xfffffffd
	.align		4
        /*0018*/ 	.word	0x00000000
	.align		4
        /*001c*/ 	.word	0xfffffffc


//--------------------- .nv.rel.action            --------------------------
	.section	.nv.rel.action,"",@"SHT_CUDA_RELOCINFO"
	.align	8
	.sectionentsize	8
        /*0000*/ 	.byte	0x73, 0x00, 0x00, 0x00, 0x00, 0x00, 0x00, 0x00, 0x00, 0x00, 0x00, 0x11, 0x25, 0x00, 0x05, 0x36


//--------------------- .nv.constant0.matmul_kernel --------------------------
	.section	.nv.constant0.matmul_kernel,"a",@progbits
	.sectionflags	@""
	.align	4
.nv.constant0.matmul_kernel:
	.zero		432


//--------------------- .text.matmul_kernel       --------------------------
	.section	.text.matmul_kernel,"ax",@progbits
	.sectioninfo	@"SHI_REGISTERS=32"
	.align	128
        .global         matmul_kernel
        .type           matmul_kernel,@function
        .size           matmul_kernel,(.L_x_5 - matmul_kernel)
        .other          matmul_kernel,@"STO_CUDA_ENTRY STV_DEFAULT"
matmul_kernel:
.text.matmul_kernel:
[----:B------:R-:W-:-:S03]  /*0000*/  IMAD.MOV.U32 R1, RZ, RZ, c[0x0][0x28] ;  /* 0x00000a00ff017624 */ /* 0x000fc600078e00ff */
[----:B------:R-:W-:Y:S01]  /*0010*/  IMAD.MOV.U32 R0, RZ, RZ, c[0x0][0x17c] ;  /* 0x00005f00ff007624 */ /* 0x000fe200078e00ff */
[----:B------:R-:W0:Y:S01]  /*0020*/  S2R R29, SR_TID.X ;  /* 0x00000000001d7919 */ /* 0x000e220000002100 */
[----:B------:R-:W-:Y:S01]  /*0030*/  IADD3 R1, R1, -0x13f8, RZ ;  /* 0xffffec0801017810 */ /* 0x000fe20007ffe0ff */
[----:B------:R-:W-:Y:S02]  /*0040*/  ULDC.64 UR6, c[0x0][0x118] ;  /* 0x0000460000067ab9 */ /* 0x000fe40000000a00 */
[----:B------:R-:W-:-:S04]  /*0050*/  IADD3 R0, R0, 0x3f, RZ ;  /* 0x0000003f00007810 */ /* 0x000fc80007ffe0ff */
[----:B------:R-:W-:-:S04]  /*0060*/  SHF.R.S32.HI R3, RZ, 0x1f, R0 ;  /* 0x0000001fff037819 */ /* 0x000fc80000011400 */
[----:B------:R-:W-:-:S04]  /*0070*/  LEA.HI R3, R3, R0, RZ, 0x6 ;  /* 0x0000000003037211 */ /* 0x000fc800078f30ff */
[----:B------:R-:W-:Y:S02]  /*0080*/  SHF.R.S32.HI R0, RZ, 0x6, R3 ;  /* 0x00000006ff007819 */ /* 0x000fe40000011403 */
[----:B------:R-:W1:Y:S03]  /*0090*/  S2R R3, SR_CTAID.X ;  /* 0x0000000000037919 */ /* 0x000e660000002500 */
[----:B------:R-:W-:Y:S01]  /*00a0*/  IMAD.SHL.U32 R0, R0, 0x8, RZ ;  /* 0x0000000800007824 */ /* 0x000fe200078e00ff */
[----:B0-----:R-:W-:-:S04]  /*00b0*/  LOP3.LUT R12, R29, 0xff, RZ, 0xc0, !PT ;  /* 0x000000ff1d0c7812 */ /* 0x001fc800078ec0ff */
[-C--:B------:R-:W-:Y:S02]  /*00c0*/  IABS R7, R0.reuse ;  /* 0x0000000000077213 */ /* 0x080fe40000000000 */
[----:B------:R-:W-:Y:S02]  /*00d0*/  IABS R10, R0 ;  /* 0x00000000000a7213 */ /* 0x000fe40000000000 */
[----:B------:R-:W0:Y:S01]  /*00e0*/  I2F.RP R2, R7 ;  /* 0x0000000700027306 */ /* 0x000e220000209400 */
[----:B-1----:R-:W-:-:S07]  /*00f0*/  IABS R8, R3 ;  /* 0x0000000300087213 */ /* 0x002fce0000000000 */
[----:B0-----:R-:W0:Y:S02]  /*0100*/  MUFU.RCP R2, R2 ;  /* 0x0000000200027308 */ /* 0x001e240000001000 */
[----:B0-----:R-:W-:Y:S01]  /*0110*/  IADD3 R4, R2, 0xffffffe, RZ ;  /* 0x0ffffffe02047810 */ /* 0x001fe20007ffe0ff */
[----:B------:R-:W-:-:S05]  /*0120*/  IMAD.MOV R2, RZ, RZ, -R10 ;  /* 0x000000ffff027224 */ /* 0x000fca00078e0a0a */
[----:B------:R0:W1:Y:S02]  /*0130*/  F2I.FTZ.U32.TRUNC.NTZ R5, R4 ;  /* 0x0000000400057305 */ /* 0x000064000021f000 */
[----:B0-----:R-:W-:Y:S02]  /*0140*/  IMAD.MOV.U32 R4, RZ, RZ, RZ ;  /* 0x000000ffff047224 */ /* 0x001fe400078e00ff */
[----:B-1----:R-:W-:-:S04]  /*0150*/  IMAD.MOV R6, RZ, RZ, -R5 ;  /* 0x000000ffff067224 */ /* 0x002fc800078e0a05 */
[----:B------:R-:W-:Y:S02]  /*0160*/  IMAD R9, R6, R7, RZ ;  /* 0x0000000706097224 */ /* 0x000fe400078e02ff */
[----:B------:R-:W-:Y:S02]  /*0170*/  IMAD.MOV.U32 R6, RZ, RZ, R8 ;  /* 0x000000ffff067224 */ /* 0x000fe400078e0008 */
[----:B------:R-:W-:-:S06]  /*0180*/  IMAD.HI.U32 R5, R5, R9, R4 ;  /* 0x0000000905057227 */ /* 0x000fcc00078e0004 */
[----:B------:R-:W-:-:S04]  /*0190*/  IMAD.HI.U32 R5, R5, R6, RZ ;  /* 0x0000000605057227 */ /* 0x000fc800078e00ff */
[----:B------:R-:W-:-:S05]  /*01a0*/  IMAD R2, R5, R2, R6 ;  /* 0x0000000205027224 */ /* 0x000fca00078e0206 */
[----:B------:R-:W-:-:S13]  /*01b0*/  ISETP.GT.U32.AND P1, PT, R7, R2, PT ;  /* 0x000000020700720c */ /* 0x000fda0003f24070 */
[----:B------:R-:W-:Y:S01]  /*01c0*/  @!P1 IMAD.IADD R2, R2, 0x1, -R7 ;  /* 0x0000000102029824 */ /* 0x000fe200078e0a07 */
[----:B------:R-:W-:Y:S02]  /*01d0*/  @!P1 IADD3 R5, R5, 0x1, RZ ;  /* 0x0000000105059810 */ /* 0x000fe40007ffe0ff */
[----:B------:R-:W-:Y:S02]  /*01e0*/  ISETP.NE.AND P1, PT, R0, RZ, PT ;  /* 0x000000ff0000720c */ /* 0x000fe40003f25270 */
[----:B------:R-:W-:Y:S02]  /*01f0*/  ISETP.GE.U32.AND P0, PT, R2, R7, PT ;  /* 0x000000070200720c */ /* 0x000fe40003f06070 */
[----:B------:R-:W-:-:S04]  /*0200*/  LOP3.LUT R2, R3, R0, RZ, 0x3c, !PT ;  /* 0x0000000003027212 */ /* 0x000fc800078e3cff */
[----:B------:R-:W-:Y:S01]  /*0210*/  ISETP.GE.AND P2, PT, R2, RZ, PT ;  /* 0x000000ff0200720c */ /* 0x000fe20003f46270 */
[----:B------:R-:W-:-:S05]  /*0220*/  IMAD.MOV.U32 R2, RZ, RZ, c[0x0][0x178] ;  /* 0x00005e00ff027624 */ /* 0x000fca00078e00ff */
[----:B------:R-:W-:Y:S02]  /*0230*/  IADD3 R2, R2, 0x1ff, RZ ;  /* 0x000001ff02027810 */ /* 0x000fe40007ffe0ff */
[----:B------:R-:W-:-:S05]  /*0240*/  @P0 IADD3 R5, R5, 0x1, RZ ;  /* 0x0000000105050810 */ /* 0x000fca0007ffe0ff */
[----:B------:R-:W-:Y:S01]  /*0250*/  IMAD.MOV.U32 R4, RZ, RZ, R5 ;  /* 0x000000ffff047224 */ /* 0x000fe200078e0005 */
[----:B------:R-:W-:-:S03]  /*0260*/  SHF.R.S32.HI R5, RZ, 0x1f, R2 ;  /* 0x0000001fff057819 */ /* 0x000fc60000011402 */
[----:B------:R-:W-:Y:S01]  /*0270*/  @!P2 IMAD.MOV R4, RZ, RZ, -R4 ;  /* 0x000000ffff04a224 */ /* 0x000fe200078e0a04 */
[----:B------:R-:W-:Y:S02]  /*0280*/  @!P1 LOP3.LUT R4, RZ, R0, RZ, 0x33, !PT ;  /* 0x00000000ff049212 */ /* 0x000fe400078e33ff */
[----:B------:R-:W-:-:S03]  /*0290*/  LEA.HI R5, R5, R2, RZ, 0x9 ;  /* 0x0000000205057211 */ /* 0x000fc600078f48ff */
[----:B------:R-:W-:Y:S02]  /*02a0*/  IMAD.SHL.U32 R2, R4, 0x8, RZ ;  /* 0x0000000804027824 */ /* 0x000fe400078e00ff */
[----:B------:R-:W-:-:S03]  /*02b0*/  IMAD.MOV R4, RZ, RZ, -R4 ;  /* 0x000000ffff047224 */ /* 0x000fc600078e0a04 */
[----:B------:R-:W-:Y:S01]  /*02c0*/  LEA.HI.SX32 R5, R5, -R2, 0x17 ;  /* 0x8000000205057211 */ /* 0x000fe200078fbaff */
[----:B------:R-:W-:Y:S02]  /*02d0*/  IMAD R13, R0, R4, R3 ;  /* 0x00000004000d7224 */ /* 0x000fe400078e0203 */
[----:B------:R-:W-:Y:S01]  /*02e0*/  IMAD.MOV.U32 R4, RZ, RZ, RZ ;  /* 0x000000ffff047224 */ /* 0x000fe200078e00ff */
[----:B------:R-:W-:Y:S02]  /*02f0*/  IMNMX R6, R5, 0x8, PT ;  /* 0x0000000805067817 */ /* 0x000fe40003800200 */
[----:B------:R-:W-:Y:S02]  /*0300*/  IABS R11, R13 ;  /* 0x0000000d000b7213 */ /* 0x000fe40000000000 */
[----:B------:R-:W-:-:S04]  /*0310*/  IABS R9, R6 ;  /* 0x0000000600097213 */ /* 0x000fc80000000000 */
[----:B------:R-:W0:Y:S08]  /*0320*/  I2F.RP R7, R9 ;  /* 0x0000000900077306 */ /* 0x000e300000209400 */
[----:B0-----:R-:W0:Y:S02]  /*0330*/  MUFU.RCP R7, R7 ;  /* 0x0000000700077308 */ /* 0x001e240000001000 */
[----:B0-----:R-:W-:-:S06]  /*0340*/  IADD3 R5, R7, 0xffffffe, RZ ;  /* 0x0ffffffe07057810 */ /* 0x001fcc0007ffe0ff */
[----:B------:R-:W0:Y:S02]  /*0350*/  F2I.FTZ.U32.TRUNC.NTZ R5, R5 ;  /* 0x0000000500057305 */ /* 0x000e24000021f000 */
[----:B0-----:R-:W-:-:S04]  /*0360*/  IMAD.MOV R8, RZ, RZ, -R5 ;  /* 0x000000ffff087224 */ /* 0x001fc800078e0a05 */
[----:B------:R-:W-:-:S04]  /*0370*/  IMAD.MOV.U32 R0, RZ, RZ, R8 ;  /* 0x000000ffff007224 */ /* 0x000fc800078e0008 */
[----:B------:R-:W-:Y:S01]  /*0380*/  IMAD R3, R0, R9, RZ ;  /* 0x0000000900037224 */ /* 0x000fe200078e02ff */
[----:B------:R-:W-:-:S03]  /*0390*/  IABS R0, R6 ;  /* 0x0000000600007213 */ /* 0x000fc60000000000 */
[----:B------:R-:W-:-:S04]  /*03a0*/  IMAD.HI.U32 R4, R5, R3, R4 ;  /* 0x0000000305047227 */ /* 0x000fc800078e0004 */
[----:B------:R-:W-:Y:S02]  /*03b0*/  IMAD.MOV R0, RZ, RZ, -R0 ;  /* 0x000000ffff007224 */ /* 0x000fe400078e0a00 */
[----:B------:R-:W-:-:S04]  /*03c0*/  IMAD.HI.U32 R4, R4, R11, RZ ;  /* 0x0000000b04047227 */ /* 0x000fc800078e00ff */
[----:B------:R-:W-:Y:S02]  /*03d0*/  IMAD R0, R4, R0, R11 ;  /* 0x0000000004007224 */ /* 0x000fe400078e020b */
[----:B------:R-:W-:-:S03]  /*03e0*/  IMAD.MOV.U32 R3, RZ, RZ, 0x3f ;  /* 0x0000003fff037424 */ /* 0x000fc600078e00ff */
[----:B------:R-:W-:Y:S02]  /*03f0*/  ISETP.GT.U32.AND P1, PT, R9, R0, PT ;  /* 0x000000000900720c */ /* 0x000fe40003f24070 */
[----:B------:R-:W-:-:S11]  /*0400*/  IADD3 R3, R3, c[0x0][0x180], RZ ;  /* 0x0000600003037a10 */ /* 0x000fd60007ffe0ff */
[----:B------:R-:W-:Y:S01]  /*0410*/  @!P1 IMAD.IADD R0, R0, 0x1, -R9 ;  /* 0x0000000100009824 */ /* 0x000fe200078e0a09 */
[----:B------:R-:W-:Y:S02]  /*0420*/  @!P1 IADD3 R4, R4, 0x1, RZ ;  /* 0x0000000104049810 */ /* 0x000fe40007ffe0ff */
[----:B------:R-:W-:Y:S02]  /*0430*/  ISETP.NE.AND P1, PT, R6, RZ, PT ;  /* 0x000000ff0600720c */ /* 0x000fe40003f25270 */
[----:B------:R-:W-:Y:S02]  /*0440*/  ISETP.GE.U32.AND P0, PT, R0, R9, PT ;  /* 0x000000090000720c */ /* 0x000fe40003f06070 */
[----:B------:R-:W-:-:S04]  /*0450*/  LOP3.LUT R0, R13, R6, RZ, 0x3c, !PT ;  /* 0x000000060d007212 */ /* 0x000fc800078e3cff */
[----:B------:R-:W-:-:S07]  /*0460*/  ISETP.GE.AND P2, PT, R0, RZ, PT ;  /* 0x000000ff0000720c */ /* 0x000fce0003f46270 */
[----:B------:R-:W-:Y:S02]  /*0470*/  @P0 IADD3 R4, R4, 0x1, RZ ;  /* 0x0000000104040810 */ /* 0x000fe40007ffe0ff */
[----:B------:R-:W-:-:S04]  /*0480*/  ISETP.GT.AND P0, PT, R3, 0x3f, PT ;  /* 0x0000003f0300780c */ /* 0x000fc80003f04270 */
[----:B------:R-:W-:Y:S01]  /*0490*/  @!P2 IMAD.MOV R4, RZ, RZ, -R4 ;  /* 0x000000ffff04a224 */ /* 0x000fe200078e0a04 */
[----:B------:R-:W-:-:S05]  /*04a0*/  @!P1 LOP3.LUT R4, RZ, R6, RZ, 0x33, !PT ;  /* 0x00000006ff049212 */ /* 0x000fca00078e33ff */
[----:B------:R-:W-:Y:S02]  /*04b0*/  IMAD.MOV R5, RZ, RZ, -R4 ;  /* 0x000000ffff057224 */ /* 0x000fe400078e0a04 */
[----:B------:R-:W-:Y:S02]  /*04c0*/  IMAD.SHL.U32 R0, R4, 0x40, RZ ;  /* 0x0000004004007824 */ /* 0x000fe400078e00ff */
[----:B------:R-:W-:-:S04]  /*04d0*/  IMAD R5, R6, R5, R13 ;  /* 0x0000000506057224 */ /* 0x000fc800078e020d */
[----:B------:R-:W-:-:S04]  /*04e0*/  IMAD.IADD R5, R2, 0x1, R5 ;  /* 0x0000000102057824 */ /* 0x000fc800078e0205 */
[----:B------:R-:W-:-:S05]  /*04f0*/  IMAD R2, R5, 0x200, R12 ;  /* 0x0000020005027824 */ /* 0x000fca00078e020c */
[----:B------:R-:W-:Y:S01]  /*0500*/  IADD3 R28, R2, 0x100, RZ ;  /* 0x00000100021c7810 */ /* 0x000fe20007ffe0ff */
[----:B------:R0:W-:Y:S04]  /*0510*/  STL [R1+0x3f0], R2 ;  /* 0x0003f00201007387 */ /* 0x0001e80000100800 */
[----:B------:R0:W-:Y:S04]  /*0520*/  STL [R1+0x3f4], R28 ;  /* 0x0003f41c01007387 */ /* 0x0001e80000100800 */
[----:B------:R0:W-:Y:S01]  /*0530*/  STL [R1+0x3ec], R0 ;  /* 0x0003ec0001007387 */ /* 0x0001e20000100800 */
[----:B------:R-:W-:Y:S05]  /*0540*/  @P0 BRA `(.L_x_0) ;  /* 0x0000037000000947 */ /* 0x000fea0003800000 */
[----:B0-----:R-:W-:Y:S01]  /*0550*/  IMAD.SHL.U32 R0, R29, 0x200, RZ ;  /* 0x000002001d007824 */ /* 0x001fe200078e00ff */
[----:B------:R-:W-:Y:S01]  /*0560*/  CS2R R24, SRZ ;  /* 0x0000000000187805 */ /* 0x000fe2000001ff00 */
[----:B------:R-:W-:Y:S01]  /*0570*/  CS2R R26, SRZ ;  /* 0x00000000001a7805 */ /* 0x000fe2000001ff00 */
[----:B------:R-:W-:Y:S01]  /*0580*/  CS2R R20, SRZ ;  /* 0x0000000000147805 */ /* 0x000fe2000001ff00 */
[----:B------:R-:W-:Y:S01]  /*0590*/  CS2R R22, SRZ ;  /* 0x0000000000167805 */ /* 0x000fe2000001ff00 */
[----:B------:R0:W-:Y:S01]  /*05a0*/  STL [R1+0x890], R0 ;  /* 0x0008900001007387 */ /* 0x0001e20000100800 */
[----:B------:R-:W-:Y:S01]  /*05b0*/  CS2R R16, SRZ ;  /* 0x0000000000107805 */ /* 0x000fe2000001ff00 */
[----:B------:R-:W-:Y:S01]  /*05c0*/  CS2R R18, SRZ ;  /* 0x0000000000127805 */ /* 0x000fe2000001ff00 */
[----:B------:R-:W-:Y:S01]  /*05d0*/  CS2R R12, SRZ ;  /* 0x00000000000c7805 */ /* 0x000fe2000001ff00 */
[----:B------:R0:W-:Y:S01]  /*05e0*/  STL [R1], RZ ;  /* 0x000000ff01007387 */ /* 0x0001e20000100800 */
[----:B------:R-:W-:Y:S01]  /*05f0*/  CS2R R14, SRZ ;  /* 0x00000000000e7805 */ /* 0x000fe2000001ff00 */
[----:B------:R-:W-:Y:S01]  /*0600*/  CS2R R8, SRZ ;  /* 0x0000000000087805 */ /* 0x000fe2000001ff00 */
[----:B------:R-:W-:Y:S01]  /*0610*/  CS2R R10, SRZ ;  /* 0x00000000000a7805 */ /* 0x000fe2000001ff00 */
[----:B------:R0:W-:Y:S01]  /*0620*/  STL [R1+0x4], RZ ;  /* 0x000004ff01007387 */ /* 0x0001e20000100800 */
[----:B------:R-:W-:Y:S01]  /*0630*/  CS2R R4, SRZ ;  /* 0x0000000000047805 */ /* 0x000fe2000001ff00 */
[----:B------:R-:W-:-:S02]  /*0640*/  CS2R R6, SRZ ;  /* 0x0000000000067805 */ /* 0x000fc4000001ff00 */
[----:B------:R0:W-:Y:S04]  /*0650*/  STL [R1+0x8], RZ ;  /* 0x000008ff01007387 */ /* 0x0001e80000100800 */
        /* <DEDUP_REMOVED lines=36> */
[----:B------:R0:W-:Y:S01]  /*08a0*/  STL [R1+0xbc], RZ ;  /* 0x0000bcff01007387 */ /* 0x0001e20000100800 */
[----:B------:R-:W-:Y:S05]  /*08b0*/  BRA `(.L_x_1) ;  /* 0x000171a000007947 */ /* 0x000fea0003800000 */
.L_x_0:
[----:B------:R-:W-:Y:S01]  /*08c0*/  IMAD.MOV.U32 R14, RZ, RZ, R0 ;  /* 0x000000ffff0e7224 */ /* 0x000fe200078e0000 */
[----:B0-----:R-:W-:Y:S01]  /*08d0*/  IABS R0, c[0x0][0x178] ;  /* 0x00005e0000007a13 */ /* 0x001fe20000000000 */
[----:B------:R-:W-:Y:S01]  /*08e0*/  IMAD.MOV.U32 R15, RZ, RZ, R2 ;  /* 0x000000ffff0f7224 */ /* 0x000fe200078e0002 */
[----:B------:R-:W-:-:S02]  /*08f0*/  IABS R2, c[0x0][0x17c] ;  /* 0x00005f0000027a13 */ /* 0x000fc40000000000 */
[----:B------:R-:W0:Y:S01]  /*0900*/  I2F.RP R8, R0 ;  /* 0x0000000000087306 */ /* 0x000e220000209400 */
[----:B------:R-:W-:Y:S02]  /*0910*/  IABS R10, R28 ;  /* 0x0000001c000a7213 */ /* 0x000fe40000000000 */
[----:B------:R-:W-:-:S04]  /*0920*/  SHF.R.U32.HI R18, RZ, 0x6, R29 ;  /* 0x00000006ff127819 */ /* 0x000fc8000001161d */
[----:B------:R-:W-:Y:S01]  /*0930*/  SGXT.U32 R18, R18, 0x2 ;  /* 0x000000021212781a */ /* 0x000fe20000000000 */
[----:B------:R-:W1:Y:S03]  /*0940*/  I2F.RP R9, R2 ;  /* 0x0000000200097306 */ /* 0x000e660000209400 */
[----:B------:R-:W-:-:S04]  /*0950*/  LOP3.LUT R18, R14, R18, RZ, 0xfc, !PT ;  /* 0x000000120e127212 */ /* 0x000fc800078efcff */
[C---:B------:R-:W-:Y:S01]  /*0960*/  LOP3.LUT R12, R18.reuse, 0x20, RZ, 0xfc, !PT ;  /* 0x00000020120c7812 */ /* 0x040fe200078efcff */
[----:B0-----:R-:W0:Y:S01]  /*0970*/  MUFU.RCP R8, R8 ;  /* 0x0000000800087308 */ /* 0x001e220000001000 */
[----:B------:R-:W-:Y:S02]  /*0980*/  LOP3.LUT R27, R18, 0x14, RZ, 0xfc, !PT ;  /* 0x00000014121b7812 */ /* 0x000fe400078efcff */
[----:B------:R-:W-:-:S05]  /*0990*/  IABS R21, R12 ;  /* 0x0000000c00157213 */ /* 0x000fca0000000000 */
[----:B-1----:R-:W1:Y:S01]  /*09a0*/  MUFU.RCP R9, R9 ;  /* 0x0000000900097308 */ /* 0x002e620000001000 */
[----:B0-----:R-:W-:Y:S02]  /*09b0*/  IADD3 R6, R8, 0xffffffe, RZ ;  /* 0x0ffffffe08067810 */ /* 0x001fe40007ffe0ff */
[----:B------:R-:W-:-:S05]  /*09c0*/  IABS R8, R15 ;  /* 0x0000000f00087213 */ /* 0x000fca0000000000 */
[----:B------:R0:W2:Y:S01]  /*09d0*/  F2I.FTZ.U32.TRUNC.NTZ R7, R6 ;  /* 0x0000000600077305 */ /* 0x0000a2000021f000 */
[----:B-1----:R-:W-:Y:S01]  /*09e0*/  IADD3 R5, R9, 0xffffffe, RZ ;  /* 0x0ffffffe09057810 */ /* 0x002fe20007ffe0ff */
[----:B0-----:R-:W-:-:S06]  /*09f0*/  IMAD.MOV.U32 R6, RZ, RZ, RZ ;  /* 0x000000ffff067224 */ /* 0x001fcc00078e00ff */
[----:B------:R-:W0:Y:S01]  /*0a00*/  F2I.FTZ.U32.TRUNC.NTZ R5, R5 ;  /* 0x0000000500057305 */ /* 0x000e22000021f000 */
[----:B--2---:R-:W-:-:S04]  /*0a10*/  IMAD.MOV R11, RZ, RZ, -R7 ;  /* 0x000000ffff0b7224 */ /* 0x004fc800078e0a07 */
[----:B------:R-:W-:-:S04]  /*0a20*/  IMAD R11, R11, R0, RZ ;  /* 0x000000000b0b7224 */ /* 0x000fc800078e02ff */
[----:B------:R-:W-:Y:S01]  /*0a30*/  IMAD.HI.U32 R7, R7, R11, R6 ;  /* 0x0000000b07077227 */ /* 0x000fe200078e0006 */
[----:B------:R-:W-:-:S03]  /*0a40*/  SHF.R.S32.HI R6, RZ, 0x1f, R3 ;  /* 0x0000001fff067819 */ /* 0x000fc60000011403 */
[----:B0-----:R-:W-:Y:S01]  /*0a50*/  IMAD.MOV R25, RZ, RZ, -R5 ;  /* 0x000000ffff197224 */ /* 0x001fe200078e0a05 */
[----:B------:R-:W-:Y:S01]  /*0a60*/  LEA.HI R3, R6, R3, RZ, 0x6 ;  /* 0x0000000306037211 */ /* 0x000fe200078f30ff */
[----:B------:R-:W-:-:S04]  /*0a70*/  IMAD.HI.U32 R4, R7, R8, RZ ;  /* 0x0000000807047227 */ /* 0x000fc800078e00ff */
[----:B------:R-:W-:Y:S01]  /*0a80*/  IMAD.HI.U32 R7, R7, R10, RZ ;  /* 0x0000000a07077227 */ /* 0x000fe200078e00ff */
[----:B------:R0:W-:Y:S03]  /*0a90*/  STL [R1+0x8], R3 ;  /* 0x0000080301007387 */ /* 0x0001e60000100800 */
[----:B------:R-:W-:Y:S02]  /*0aa0*/  IMAD.MOV R9, RZ, RZ, -R4 ;  /* 0x000000ffff097224 */ /* 0x000fe400078e0a04 */
[----:B------:R-:W-:Y:S02]  /*0ab0*/  IMAD.MOV R11, RZ, RZ, -R7 ;  /* 0x000000ffff0b7224 */ /* 0x000fe400078e0a07 */
[----:B------:R-:W-:Y:S01]  /*0ac0*/  IMAD R7, R0, R9, R8 ;  /* 0x0000000900077224 */ /* 0x000fe200078e0208 */
[----:B------:R-:W-:Y:S01]  /*0ad0*/  LOP3.LUT R8, R18, 0x38, RZ, 0xfc, !PT ;  /* 0x0000003812087812 */ /* 0x000fe200078efcff */
[----:B------:R-:W-:Y:S01]  /*0ae0*/  IMAD R9, R0, R11, R10 ;  /* 0x0000000b00097224 */ /* 0x000fe200078e020a */
[----:B0-----:R-:W-:Y:S01]  /*0af0*/  LOP3.LUT R3, R18, 0x3c, RZ, 0xfc, !PT ;  /* 0x0000003c12037812 */ /* 0x001fe200078efcff */
[----:B------:R-:W-:Y:S01]  /*0b00*/  IMAD R25, R25, R2, RZ ;  /* 0x0000000219197224 */ /* 0x000fe200078e02ff */
[C---:B------:R-:W-:Y:S01]  /*0b10*/  ISETP.GT.U32.AND P0, PT, R0.reuse, R7, PT ;  /* 0x000000070000720c */ /* 0x040fe20003f04070 */
[----:B------:R-:W-:Y:S01]  /*0b20*/  IMAD.MOV.U32 R4, RZ, RZ, RZ ;  /* 0x000000ffff047224 */ /* 0x000fe200078e00ff */
[----:B------:R-:W-:-:S02]  /*0b30*/  ISETP.GT.U32.AND P2, PT, R0, R9, PT ;  /* 0x000000090000720c */ /* 0x000fc40003f44070 */
[----:B------:R-:W-:Y:S01]  /*0b40*/  IABS R6, R3 ;  /* 0x0000000300067213 */ /* 0x000fe20000000000 */
[----:B------:R-:W-:Y:S01]  /*0b50*/  IMAD.HI.U32 R25, R5, R25, R4 ;  /* 0x0000001905197227 */ /* 0x000fe200078e0004 */
[----:B------:R-:W-:Y:S02]  /*0b60*/  ISETP.GE.AND P1, PT, R3, RZ, PT ;  /* 0x000000ff0300720c */ /* 0x000fe40003f26270 */
[----:B------:R-:W-:Y:S02]  /*0b70*/  LOP3.LUT R4, R18, 0x34, RZ, 0xfc, !PT ;  /* 0x0000003412047812 */ /* 0x000fe400078efcff */
[----:B------:R-:W-:Y:S01]  /*0b80*/  IABS R10, R8 ;  /* 0x00000008000a7213 */ /* 0x000fe20000000000 */
[----:B------:R-:W-:Y:S01]  /*0b90*/  IMAD.HI.U32 R3, R25, R6, RZ ;  /* 0x0000000619037227 */ /* 0x000fe200078e00ff */
[----:B------:R-:W-:Y:S02]  /*0ba0*/  ISETP.GE.AND P4, PT, R8, RZ, PT ;  /* 0x000000ff0800720c */ /* 0x000fe40003f86270 */
[----:B------:R-:W-:Y:S01]  /*0bb0*/  LOP3.LUT R8, R18, 0x30, RZ, 0xfc, !PT ;  /* 0x0000003012087812 */ /* 0x000fe200078efcff */
[--C-:B------:R-:W-:Y:S01]  /*0bc0*/  @!P0 IMAD.IADD R7, R7, 0x1, -R0.reuse ;  /* 0x0000000107078824 */ /* 0x100fe200078e0a00 */
[----:B------:R-:W-:Y:S01]  /*0bd0*/  ISETP.GE.AND P3, PT, R4, RZ, PT ;  /* 0x000000ff0400720c */ /* 0x000fe20003f66270 */
[----:B------:R-:W-:Y:S01]  /*0be0*/  @!P2 IMAD.IADD R9, R9, 0x1, -R0 ;  /* 0x000000010909a824 */ /* 0x000fe200078e0a00 */
[----:B------:R-:W-:Y:S01]  /*0bf0*/  IABS R11, R4 ;  /* 0x00000004000b7213 */ /* 0x000fe20000000000 */
[----:B------:R-:W-:Y:S01]  /*0c00*/  IMAD.MOV R3, RZ, RZ, -R3 ;  /* 0x000000ffff037224 */ /* 0x000fe200078e0a03 */
[C---:B------:R-:W-:Y:S01]  /*0c10*/  ISETP.GT.U32.AND P5, PT, R0.reuse, R7, PT ;  /* 0x000000070000720c */ /* 0x040fe20003fa4070 */
[----:B------:R-:W-:Y:S01]  /*0c20*/  IMAD.HI.U32 R5, R25, R10, RZ ;  /* 0x0000000a19057227 */ /* 0x000fe200078e00ff */
[----:B------:R-:W-:-:S02]  /*0c30*/  ISETP.GT.U32.AND P6, PT, R0, R9, PT ;  /* 0x000000090000720c */ /* 0x000fc40003fc4070 */
[----:B------:R-:W-:Y:S01]  /*0c40*/  ISETP.GE.AND P0, PT, R15, RZ, PT ;  /* 0x000000ff0f00720c */ /* 0x000fe20003f06270 */
[----:B------:R-:W-:Y:S01]  /*0c50*/  IMAD R4, R2, R3, R6 ;  /* 0x0000000302047224 */ /* 0x000fe200078e0206 */
[----:B------:R-:W-:Y:S01]  /*0c60*/  IABS R3, R8 ;  /* 0x0000000800037213 */ /* 0x000fe20000000000 */
[----:B------:R-:W-:Y:S01]  /*0c70*/  IMAD.MOV.U32 R6, RZ, RZ, R11 ;  /* 0x000000ffff067224 */ /* 0x000fe200078e000b */
[----:B------:R-:W-:Y:S01]  /*0c80*/  ISETP.GE.AND P2, PT, R28, RZ, PT ;  /* 0x000000ff1c00720c */ /* 0x000fe20003f46270 */
[----:B------:R-:W-:Y:S01]  /*0c90*/  IMAD.MOV R5, RZ, RZ, -R5 ;  /* 0x000000ffff057224 */ /* 0x000fe200078e0a05 */
[----:B------:R-:W-:Y:S01]  /*0ca0*/  LOP3.LUT R28, R18, 0x18, RZ, 0xfc, !PT ;  /* 0x00000018121c7812 */ /* 0x000fe200078efcff */
[----:B------:R-:W-:Y:S02]  /*0cb0*/  IMAD.MOV.U32 R11, RZ, RZ, R3 ;  /* 0x000000ffff0b7224 */ /* 0x000fe400078e0003 */
[--C-:B------:R-:W-:Y:S01]  /*0cc0*/  @!P5 IMAD.IADD R7, R7, 0x1, -R0.reuse ;  /* 0x000000010707d824 */ /* 0x100fe200078e0a00 */
[----:B------:R-:W-:Y:S01]  /*0cd0*/  ISETP.NE.AND P5, PT, RZ, c[0x0][0x178], PT ;  /* 0x00005e00ff007a0c */ /* 0x000fe20003fa5270 */
[----:B------:R-:W-:-:S02]  /*0ce0*/  @!P6 IMAD.IADD R9, R9, 0x1, -R0 ;  /* 0x000000010909e824 */ /* 0x000fc400078e0a00 */
[----:B------:R-:W-:-:S04]  /*0cf0*/  IMAD.HI.U32 R0, R25, R11, RZ ;  /* 0x0000000b19007227 */ /* 0x000fc800078e00ff */
[C---:B------:R-:W-:Y:S02]  /*0d00*/  IMAD R3, R2.reuse, R5, R10 ;  /* 0x0000000502037224 */ /* 0x040fe400078e020a */
[----:B------:R-:W-:Y:S01]  /*0d10*/  IMAD.MOV R10, RZ, RZ, -R0 ;  /* 0x000000ffff0a7224 */ /* 0x000fe200078e0a00 */
[----:B------:R-:W-:Y:S01]  /*0d20*/  LOP3.LUT R0, RZ, c[0x0][0x178], RZ, 0x33, !PT ;  /* 0x00005e00ff007a12 */ /* 0x000fe200078e33ff */
[----:B------:R-:W-:Y:S01]  /*0d30*/  @!P0 IMAD.MOV R7, RZ, RZ, -R7 ;  /* 0x000000ffff078224 */ /* 0x000fe200078e0a07 */
[----:B------:R-:W-:Y:S01]  /*0d40*/  ISETP.GT.U32.AND P6, PT, R2, R3, PT ;  /* 0x000000030200720c */ /* 0x000fe20003fc4070 */
[----:B------:R-:W-:Y:S02]  /*0d50*/  @!P2 IMAD.MOV R9, RZ, RZ, -R9 ;  /* 0x000000ffff09a224 */ /* 0x000fe400078e0a09 */
[----:B------:R-:W-:Y:S01]  /*0d60*/  IMAD.HI.U32 R5, R25, R6, RZ ;  /* 0x0000000619057227 */ /* 0x000fe200078e00ff */
[C---:B------:R-:W-:Y:S02]  /*0d70*/  SEL R7, R0.reuse, R7, !P5 ;  /* 0x0000000700077207 */ /* 0x040fe40006800000 */
[----:B------:R-:W-:Y:S01]  /*0d80*/  SEL R0, R0, R9, !P5 ;  /* 0x0000000900007207 */ /* 0x000fe20006800000 */
[----:B------:R-:W-:Y:S01]  /*0d90*/  IMAD.MOV R5, RZ, RZ, -R5 ;  /* 0x000000ffff057224 */ /* 0x000fe200078e0a05 */
[----:B------:R-:W-:Y:S01]  /*0da0*/  ISETP.GT.U32.AND P5, PT, R2, R4, PT ;  /* 0x000000040200720c */ /* 0x000fe20003fa4070 */
[----:B------:R0:W-:Y:S01]  /*0db0*/  STL [R1], R7 ;  /* 0x0000000701007387 */ /* 0x0001e20000100800 */
[----:B------:R-:W-:Y:S01]  /*0dc0*/  LOP3.LUT R9, R18, 0x2c, RZ, 0xfc, !PT ;  /* 0x0000002c12097812 */ /* 0x000fe200078efcff */
[----:B------:R-:W-:-:S02]  /*0dd0*/  IMAD R5, R2, R5, R6 ;  /* 0x0000000502057224 */ /* 0x000fc400078e0206 */
[----:B------:R-:W-:Y:S01]  /*0de0*/  IMAD R6, R2, R10, R11 ;  /* 0x0000000a02067224 */ /* 0x000fe200078e020b */
[----:B------:R-:W-:Y:S01]  /*0df0*/  IABS R17, R9 ;  /* 0x0000000900117213 */ /* 0x000fe20000000000 */
[--C-:B------:R-:W-:Y:S01]  /*0e00*/  @!P6 IMAD.IADD R3, R3, 0x1, -R2.reuse ;  /* 0x000000010303e824 */ /* 0x100fe200078e0a02 */
[----:B------:R-:W-:Y:S01]  /*0e10*/  LOP3.LUT R10, R18, 0x24, RZ, 0xfc, !PT ;  /* 0x00000024120a7812 */ /* 0x000fe200078efcff */
[----:B------:R1:W-:Y:S01]  /*0e20*/  STL [R1+0x4], R0 ;  /* 0x0000040001007387 */ /* 0x0003e20000100800 */
[----:B------:R-:W-:Y:S01]  /*0e30*/  ISETP.GT.U32.AND P0, PT, R2, R6, PT ;  /* 0x000000060200720c */ /* 0x000fe20003f04070 */
[----:B------:R-:W-:Y:S01]  /*0e40*/  IMAD.HI.U32 R11, R25, R17, RZ ;  /* 0x00000011190b7227 */ /* 0x000fe200078e00ff */
[----:B0-----:R-:W-:Y:S02]  /*0e50*/  LOP3.LUT R7, R18, 0x28, RZ, 0xfc, !PT ;  /* 0x0000002812077812 */ /* 0x001fe400078efcff */
[----:B------:R-:W-:Y:S01]  /*0e60*/  ISETP.GT.U32.AND P2, PT, R2, R5, PT ;  /* 0x000000050200720c */ /* 0x000fe20003f44070 */
[----:B------:R-:W-:Y:S01]  /*0e70*/  @!P5 IMAD.IADD R4, R4, 0x1, -R2 ;  /* 0x000000010404d824 */ /* 0x000fe200078e0a02 */
[----:B------:R-:W-:Y:S01]  /*0e80*/  IABS R20, R7 ;  /* 0x0000000700147213 */ /* 0x000fe20000000000 */
[----:B------:R-:W-:Y:S01]  /*0e90*/  IMAD.MOV R15, RZ, RZ, -R11 ;  /* 0x000000ffff0f7224 */ /* 0x000fe200078e0a0b */
[----:B------:R-:W-:-:S02]  /*0ea0*/  IABS R14, R10 ;  /* 0x0000000a000e7213 */ /* 0x000fc40000000000 */
[----:B------:R-:W-:Y:S01]  /*0eb0*/  ISETP.GT.U32.AND P6, PT, R2, R4, PT ;  /* 0x000000040200720c */ /* 0x000fe20003fc4070 */
[----:B------:R-:W-:-:S04]  /*0ec0*/  IMAD.HI.U32 R13, R25, R20, RZ ;  /* 0x00000014190d7227 */ /* 0x000fc800078e00ff */
[----:B------:R-:W-:Y:S02]  /*0ed0*/  @!P0 IMAD.IADD R6, R6, 0x1, -R2 ;  /* 0x0000000106068824 */ /* 0x000fe400078e0a02 */
[C---:B------:R-:W-:Y:S02]  /*0ee0*/  IMAD R17, R2.reuse, R15, R17 ;  /* 0x0000000f02117224 */ /* 0x040fe400078e0211 */
[----:B-1----:R-:W-:Y:S01]  /*0ef0*/  IMAD.HI.U32 R0, R25, R14, RZ ;  /* 0x0000000e19007227 */ /* 0x002fe200078e00ff */
[----:B------:R-:W-:-:S03]  /*0f00*/  ISETP.GT.U32.AND P5, PT, R2, R6, PT ;  /* 0x000000060200720c */ /* 0x000fc60003fa4070 */
[----:B------:R-:W-:Y:S02]  /*0f10*/  IMAD.MOV R11, RZ, RZ, -R13 ;  /* 0x000000ffff0b7224 */ /* 0x000fe400078e0a0d */
[--C-:B------:R-:W-:Y:S01]  /*0f20*/  @!P6 IMAD.IADD R4, R4, 0x1, -R2.reuse ;  /* 0x000000010404e824 */ /* 0x100fe200078e0a02 */
[C---:B------:R-:W-:Y:S01]  /*0f30*/  ISETP.GT.U32.AND P6, PT, R2.reuse, R17, PT ;  /* 0x000000110200720c */ /* 0x040fe20003fc4070 */
[----:B------:R-:W-:Y:S01]  /*0f40*/  @!P2 IMAD.IADD R5, R5, 0x1, -R2 ;  /* 0x000000010505a824 */ /* 0x000fe200078e0a02 */
[C---:B------:R-:W-:Y:S01]  /*0f50*/  ISETP.GT.U32.AND P2, PT, R2.reuse, R3, PT ;  /* 0x000000030200720c */ /* 0x040fe20003f44070 */
[----:B------:R-:W-:Y:S02]  /*0f60*/  IMAD.MOV R13, RZ, RZ, -R0 ;  /* 0x000000ffff0d7224 */ /* 0x000fe400078e0a00 */
[----:B------:R-:W-:Y:S01]  /*0f70*/  IMAD.HI.U32 R0, R25, R21, RZ ;  /* 0x0000001519007227 */ /* 0x000fe200078e00ff */
[----:B------:R-:W-:-:S03]  /*0f80*/  ISETP.GT.U32.AND P0, PT, R2, R5, PT ;  /* 0x000000050200720c */ /* 0x000fc60003f04070 */
[----:B------:R-:W-:Y:S02]  /*0f90*/  IMAD R14, R2, R13, R14 ;  /* 0x0000000d020e7224 */ /* 0x000fe400078e020e */
[----:B------:R-:W-:Y:S02]  /*0fa0*/  IMAD.MOV R0, RZ, RZ, -R0 ;  /* 0x000000ffff007224 */ /* 0x000fe400078e0a00 */
[--C-:B------:R-:W-:Y:S01]  /*0fb0*/  @!P5 IMAD.IADD R6, R6, 0x1, -R2.reuse ;  /* 0x000000010606d824 */ /* 0x100fe200078e0a02 */
[C---:B------:R-:W-:Y:S01]  /*0fc0*/  ISETP.GT.U32.AND P5, PT, R2.reuse, R14, PT ;  /* 0x0000000e0200720c */ /* 0x040fe20003fa4070 */
[C---:B------:R-:W-:Y:S01]  /*0fd0*/  IMAD R21, R2.reuse, R0, R21 ;  /* 0x0000000002157224 */ /* 0x040fe200078e0215 */
[----:B------:R-:W-:Y:S01]  /*0fe0*/  IABS R0, R28 ;  /* 0x0000001c00007213 */ /* 0x000fe20000000000 */
[--C-:B------:R-:W-:Y:S02]  /*0ff0*/  @!P6 IMAD.IADD R17, R17, 0x1, -R2.reuse ;  /* 0x000000011111e824 */ /* 0x100fe400078e0a02 */
[----:B------:R-:W-:Y:S01]  /*1000*/  @!P0 IMAD.IADD R5, R5, 0x1, -R2 ;  /* 0x0000000105058824 */ /* 0x000fe200078e0a02 */
[C---:B------:R-:W-:Y:S01]  /*1010*/  ISETP.GT.U32.AND P6, PT, R2.reuse, R21, PT ;  /* 0x000000150200720c */ /* 0x040fe20003fc4070 */
[----:B------:R-:W-:Y:S01]  /*1020*/  IMAD R20, R2, R11, R20 ;  /* 0x0000000b02147224 */ /* 0x000fe200078e0214 */
[----:B------:R-:W-:Y:S01]  /*1030*/  ISETP.GE.AND P0, PT, R8, RZ, PT ;  /* 0x000000ff0800720c */ /* 0x000fe20003f06270 */
[----:B------:R-:W-:Y:S01]  /*1040*/  @!P2 IMAD.IADD R3, R3, 0x1, -R2 ;  /* 0x000000010303a824 */ /* 0x000fe200078e0a02 */
[----:B------:R-:W-:Y:S01]  /*1050*/  LOP3.LUT R8, R18, 0x1c, RZ, 0xfc, !PT ;  /* 0x0000001c12087812 */ /* 0x000fe200078efcff */
[----:B------:R-:W-:Y:S01]  /*1060*/  @!P1 IMAD.MOV R4, RZ, RZ, -R4 ;  /* 0x000000ffff049224 */ /* 0x000fe200078e0a04 */
[----:B------:R-:W-:Y:S01]  /*1070*/  ISETP.GT.U32.AND P2, PT, R2, R20, PT ;  /* 0x000000140200720c */ /* 0x000fe20003f44070 */
[----:B------:R-:W-:Y:S01]  /*1080*/  @!P5 IMAD.IADD R14, R14, 0x1, -R2 ;  /* 0x000000010e0ed824 */ /* 0x000fe200078e0a02 */
[----:B------:R-:W-:Y:S01]  /*1090*/  IABS R11, R8 ;  /* 0x00000008000b7213 */ /* 0x000fe20000000000 */
[----:B------:R-:W-:Y:S01]  /*10a0*/  @!P4 IMAD.MOV R3, RZ, RZ, -R3 ;  /* 0x000000ffff03c224 */ /* 0x000fe200078e0a03 */
[----:B------:R-:W-:Y:S01]  /*10b0*/  ISETP.GE.AND P5, PT, R7, RZ, PT ;  /* 0x000000ff0700720c */ /* 0x000fe20003fa6270 */
[----:B------:R-:W-:Y:S01]  /*10c0*/  IMAD.MOV.U32 R7, RZ, RZ, R0 ;  /* 0x000000ffff077224 */ /* 0x000fe200078e0000 */
[C---:B------:R-:W-:Y:S01]  /*10d0*/  ISETP.GT.U32.AND P1, PT, R2.reuse, R17, PT ;  /* 0x000000110200720c */ /* 0x040fe20003f24070 */
[----:B------:R-:W-:Y:S01]  /*10e0*/  @!P6 IMAD.IADD R21, R21, 0x1, -R2 ;  /* 0x000000011515e824 */ /* 0x000fe200078e0a02 */
[----:B------:R-:W-:Y:S01]  /*10f0*/  ISETP.GT.U32.AND P6, PT, R2, R14, PT ;  /* 0x0000000e0200720c */ /* 0x000fe20003fc4070 */
[----:B------:R-:W-:-:S04]  /*1100*/  IMAD.HI.U32 R0, R25, R11, RZ ;  /* 0x0000000b19007227 */ /* 0x000fc800078e00ff */
[----:B------:R-:W-:Y:S02]  /*1110*/  IMAD.MOV R13, RZ, RZ, -R0 ;  /* 0x000000ffff0d7224 */ /* 0x000fe400078e0a00 */
[----:B------:R-:W-:Y:S01]  /*1120*/  @!P0 IMAD.MOV R6, RZ, RZ, -R6 ;  /* 0x000000ffff068224 */ /* 0x000fe200078e0a06 */
[----:B------:R-:W-:Y:S01]  /*1130*/  ISETP.GE.AND P0, PT, R10, RZ, PT ;  /* 0x000000ff0a00720c */ /* 0x000fe20003f06270 */
[----:B------:R-:W-:Y:S01]  /*1140*/  IMAD R11, R2, R13, R11 ;  /* 0x0000000d020b7224 */ /* 0x000fe200078e020b */
[----:B------:R-:W-:Y:S01]  /*1150*/  LOP3.LUT R13, R18, 0xc, RZ, 0xfc, !PT ;  /* 0x0000000c120d7812 */ /* 0x000fe200078efcff */
[----:B------:R-:W-:-:S03]  /*1160*/  IMAD.HI.U32 R10, R25, R7, RZ ;  /* 0x00000007190a7227 */ /* 0x000fc600078e00ff */
[----:B------:R-:W-:Y:S01]  /*1170*/  IABS R16, R13 ;  /* 0x0000000d00107213 */ /* 0x000fe20000000000 */
[----:B------:R-:W-:Y:S01]  /*1180*/  @!P6 IMAD.IADD R14, R14, 0x1, -R2 ;  /* 0x000000010e0ee824 */ /* 0x000fe200078e0a02 */
[----:B------:R-:W-:Y:S01]  /*1190*/  ISETP.GT.U32.AND P6, PT, R2, R11, PT ;  /* 0x0000000b0200720c */ /* 0x000fe20003fc4070 */
[----:B------:R-:W-:Y:S02]  /*11a0*/  IMAD.MOV R10, RZ, RZ, -R10 ;  /* 0x000000ffff0a7224 */ /* 0x000fe400078e0a0a */
[--C-:B------:R-:W-:Y:S01]  /*11b0*/  @!P2 IMAD.IADD R20, R20, 0x1, -R2.reuse ;  /* 0x000000011414a824 */ /* 0x100fe200078e0a02 */
[----:B------:R-:W-:Y:S01]  /*11c0*/  ISETP.GE.AND P2, PT, R9, RZ, PT ;  /* 0x000000ff0900720c */ /* 0x000fe20003f46270 */
[C---:B------:R-:W-:Y:S01]  /*11d0*/  IMAD R7, R2.reuse, R10, R7 ;  /* 0x0000000a02077224 */ /* 0x040fe200078e0207 */
[----:B------:R-:W-:Y:S01]  /*11e0*/  IABS R9, R27 ;  /* 0x0000001b00097213 */ /* 0x000fe20000000000 */
[----:B------:R-:W-:Y:S01]  /*11f0*/  @!P1 IMAD.IADD R17, R17, 0x1, -R2 ;  /* 0x0000000111119824 */ /* 0x000fe200078e0a02 */
[----:B------:R-:W-:Y:S01]  /*1200*/  ISETP.GT.U32.AND P4, PT, R2, R20, PT ;  /* 0x000000140200720c */ /* 0x000fe20003f84070 */
[----:B------:R-:W-:Y:S01]  /*1210*/  IMAD.HI.U32 R22, R25, R16, RZ ;  /* 0x0000001019167227 */ /* 0x000fe200078e00ff */
[----:B------:R-:W-:-:S02]  /*1220*/  ISETP.GE.AND P1, PT, R12, RZ, PT ;  /* 0x000000ff0c00720c */ /* 0x000fc40003f26270 */
[----:B------:R-:W-:Y:S01]  /*1230*/  LOP3.LUT R12, R18, 0x4, RZ, 0xfc, !PT ;  /* 0x00000004120c7812 */ /* 0x000fe200078efcff */
[----:B------:R-:W-:Y:S01]  /*1240*/  @!P6 IMAD.IADD R11, R11, 0x1, -R2 ;  /* 0x000000010b0be824 */ /* 0x000fe200078e0a02 */
[----:B------:R-:W-:Y:S01]  /*1250*/  ISETP.GT.U32.AND P6, PT, R2, R7, PT ;  /* 0x000000070200720c */ /* 0x000fe20003fc4070 */
[C---:B------:R-:W-:Y:S01]  /*1260*/  IMAD.HI.U32 R0, R25.reuse, R9, RZ ;  /* 0x0000000919007227 */ /* 0x040fe200078e00ff */
[----:B------:R-:W-:Y:S02]  /*1270*/  IABS R19, R12 ;  /* 0x0000000c00137213 */ /* 0x000fe40000000000 */
[----:B------:R-:W-:Y:S01]  /*1280*/  LOP3.LUT R10, R18, 0x10, RZ, 0xfc, !PT ;  /* 0x00000010120a7812 */ /* 0x000fe200078efcff */
[----:B------:R-:W-:Y:S02]  /*1290*/  IMAD.MOV R0, RZ, RZ, -R0 ;  /* 0x000000ffff007224 */ /* 0x000fe400078e0a00 */
[----:B------:R-:W-:Y:S01]  /*12a0*/  @!P4 IMAD.IADD R20, R20, 0x1, -R2 ;  /* 0x000000011414c824 */ /* 0x000fe200078e0a02 */
[----:B------:R-:W-:Y:S01]  /*12b0*/  ISETP.GE.AND P4, PT, R8, RZ, PT ;  /* 0x000000ff0800720c */ /* 0x000fe20003f86270 */
[----:B------:R-:W-:Y:S01]  /*12c0*/  IMAD R9, R2, R0, R9 ;  /* 0x0000000002097224 */ /* 0x000fe200078e0209 */
[----:B------:R-:W-:Y:S01]  /*12d0*/  LOP3.LUT R8, R18, 0x8, RZ, 0xfc, !PT ;  /* 0x0000000812087812 */ /* 0x000fe200078efcff */
[----:B------:R-:W-:Y:S01]  /*12e0*/  IMAD.HI.U32 R24, R25, R19, RZ ;  /* 0x0000001319187227 */ /* 0x000fe200078e00ff */
[----:B------:R-:W-:-:S02]  /*12f0*/  IABS R0, R10 ;  /* 0x0000000a00007213 */ /* 0x000fc40000000000 */
[----:B------:R-:W-:Y:S01]  /*1300*/  IABS R15, R8 ;  /* 0x00000008000f7213 */ /* 0x000fe20000000000 */
[----:B------:R-:W-:Y:S01]  /*1310*/  @!P6 IMAD.IADD R7, R7, 0x1, -R2 ;  /* 0x000000010707e824 */ /* 0x000fe200078e0a02 */
[----:B------:R-:W-:Y:S01]  /*1320*/  ISETP.GT.U32.AND P6, PT, R2, R9, PT ;  /* 0x000000090200720c */ /* 0x000fe20003fc4070 */
[----:B------:R-:W-:Y:S02]  /*1330*/  IMAD.MOV R22, RZ, RZ, -R22 ;  /* 0x000000ffff167224 */ /* 0x000fe400078e0a16 */
[----:B------:R-:W-:-:S04]  /*1340*/  IMAD.HI.U32 R23, R25, R15, RZ ;  /* 0x0000000f19177227 */ /* 0x000fc800078e00ff */
[----:B------:R-:W-:Y:S02]  /*1350*/  IMAD.MOV R23, RZ, RZ, -R23 ;  /* 0x000000ffff177224 */ /* 0x000fe400078e0a17 */
[----:B------:R-:W-:Y:S02]  /*1360*/  IMAD.MOV R24, RZ, RZ, -R24 ;  /* 0x000000ffff187224 */ /* 0x000fe400078e0a18 */
[C---:B------:R-:W-:Y:S01]  /*1370*/  IMAD R15, R2.reuse, R23, R15 ;  /* 0x00000017020f7224 */ /* 0x040fe200078e020f */
[----:B------:R-:W-:Y:S01]  /*1380*/  LOP3.LUT R23, R29, 0x7, RZ, 0xc0, !PT ;  /* 0x000000071d177812 */ /* 0x000fe200078ec0ff */
[----:B------:R-:W-:Y:S01]  /*1390*/  @!P6 IMAD.IADD R9, R9, 0x1, -R2 ;  /* 0x000000010909e824 */ /* 0x000fe200078e0a02 */
[----:B------:R-:W-:Y:S01]  /*13a0*/  ISETP.GT.U32.AND P6, PT, R2, R7, PT ;  /* 0x000000070200720c */ /* 0x000fe20003fc4070 */
[----:B------:R-:W-:-:S04]  /*13b0*/  IMAD.HI.U32 R26, R25, R0, RZ ;  /* 0x00000000191a7227 */ /* 0x000fc800078e00ff */
[C---:B------:R-:W-:Y:S02]  /*13c0*/  IMAD R16, R2.reuse, R22, R16 ;  /* 0x0000001602107224 */ /* 0x040fe400078e0210 */
[C---:B------:R-:W-:Y:S02]  /*13d0*/  IMAD R19, R2.reuse, R24, R19 ;  /* 0x0000001802137224 */ /* 0x040fe400078e0213 */
[----:B------:R-:W-:Y:S02]  /*13e0*/  IMAD.MOV R26, RZ, RZ, -R26 ;  /* 0x000000ffff1a7224 */ /* 0x000fe400078e0a1a */
[----:B------:R-:W-:Y:S02]  /*13f0*/  IMAD.SHL.U32 R22, R29, 0x2, RZ ;  /* 0x000000021d167824 */ /* 0x000fe400078e00ff */
[----:B------:R-:W-:Y:S02]  /*1400*/  IMAD R24, R23, 0x90, RZ ;  /* 0x0000009017187824 */ /* 0x000fe400078e02ff */
[----:B------:R-:W-:Y:S01]  /*1410*/  @!P3 IMAD.MOV R5, RZ, RZ, -R5 ;  /* 0x000000ffff05b224 */ /* 0x000fe200078e0a05 */
[C---:B------:R-:W-:Y:S01]  /*1420*/  ISETP.GT.U32.AND P3, PT, R2.reuse, R21, PT ;  /* 0x000000150200720c */ /* 0x040fe20003f64070 */
[----:B------:R-:W-:Y:S01]  /*1430*/  @!P2 IMAD.MOV R17, RZ, RZ, -R17 ;  /* 0x000000ffff11a224 */ /* 0x000fe200078e0a11 */
[C---:B------:R-:W-:Y:S01]  /*1440*/  ISETP.GT.U32.AND P2, PT, R2.reuse, R11, PT ;  /* 0x0000000b0200720c */ /* 0x040fe20003f44070 */
[----:B------:R-:W-:Y:S01]  /*1450*/  @!P6 IMAD.IADD R7, R7, 0x1, -R2 ;  /* 0x000000010707e824 */ /* 0x000fe200078e0a02 */
[C---:B------:R-:W-:Y:S01]  /*1460*/  ISETP.GT.U32.AND P6, PT, R2.reuse, R15, PT ;  /* 0x0000000f0200720c */ /* 0x040fe20003fc4070 */
[----:B------:R-:W-:Y:S01]  /*1470*/  IMAD R0, R2, R26, R0 ;  /* 0x0000001a02007224 */ /* 0x000fe200078e0200 */
[----:B------:R-:W-:Y:S01]  /*1480*/  LOP3.LUT R26, R24, 0x30, R22, 0x78, !PT ;  /* 0x00000030181a7812 */ /* 0x000fe200078e7816 */
[----:B------:R-:W-:Y:S01]  /*1490*/  @!P0 IMAD.MOV R14, RZ, RZ, -R14 ;  /* 0x000000ffff0e8224 */ /* 0x000fe200078e0a0e */
[----:B------:R-:W0:Y:S01]  /*14a0*/  S2R R24, SR_TID.X ;  /* 0x0000000000187919 */ /* 0x000e220000002100 */
[----:B------:R-:W-:Y:S01]  /*14b0*/  LOP3.LUT R29, R22, 0x10, RZ, 0xc0, !PT ;  /* 0x00000010161d7812 */ /* 0x000fe200078ec0ff */
[----:B------:R-:W-:Y:S01]  /*14c0*/  @!P5 IMAD.MOV R20, RZ, RZ, -R20 ;  /* 0x000000ffff14d224 */ /* 0x000fe200078e0a14 */
[C---:B------:R-:W-:Y:S01]  /*14d0*/  ISETP.GT.U32.AND P0, PT, R2.reuse, R0, PT ;  /* 0x000000000200720c */ /* 0x040fe20003f04070 */
[----:B------:R-:W-:Y:S01]  /*14e0*/  IMAD R23, R23, 0x410, RZ ;  /* 0x0000041017177824 */ /* 0x000fe200078e02ff */
[----:B------:R-:W-:Y:S01]  /*14f0*/  ISETP.GT.U32.AND P5, PT, R2, R9, PT ;  /* 0x000000090200720c */ /* 0x000fe20003fa4070 */
[--C-:B------:R-:W-:Y:S01]  /*1500*/  @!P3 IMAD.IADD R21, R21, 0x1, -R2.reuse ;  /* 0x000000011515b824 */ /* 0x100fe200078e0a02 */
[----:B------:R-:W-:Y:S01]  /*1510*/  ISETP.GE.AND P3, PT, R18, RZ, PT ;  /* 0x000000ff1200720c */ /* 0x000fe20003f66270 */
[--C-:B------:R-:W-:Y:S01]  /*1520*/  @!P2 IMAD.IADD R11, R11, 0x1, -R2.reuse ;  /* 0x000000010b0ba824 */ /* 0x100fe200078e0a02 */
[----:B------:R-:W-:Y:S01]  /*1530*/  IABS R18, R18 ;  /* 0x0000001200127213 */ /* 0x000fe20000000000 */
[----:B------:R-:W-:-:S02]  /*1540*/  @!P6 IMAD.IADD R15, R15, 0x1, -R2 ;  /* 0x000000010f0fe824 */ /* 0x000fc400078e0a02 */
[----:B------:R-:W-:Y:S02]  /*1550*/  @!P4 IMAD.MOV R11, RZ, RZ, -R11 ;  /* 0x000000ffff0bc224 */ /* 0x000fe400078e0a0b */
[----:B------:R-:W-:Y:S01]  /*1560*/  IMAD.HI.U32 R25, R25, R18, RZ ;  /* 0x0000001219197227 */ /* 0x000fe200078e00ff */
[----:B------:R-:W-:-:S03]  /*1570*/  ISETP.GT.U32.AND P4, PT, R2, R15, PT ;  /* 0x0000000f0200720c */ /* 0x000fc60003f84070 */
[----:B------:R-:W-:Y:S02]  /*1580*/  IMAD.MOV R25, RZ, RZ, -R25 ;  /* 0x000000ffff197224 */ /* 0x000fe400078e0a19 */
[----:B------:R-:W-:Y:S01]  /*1590*/  @!P0 IMAD.IADD R0, R0, 0x1, -R2 ;  /* 0x0000000100008824 */ /* 0x000fe200078e0a02 */
[----:B------:R-:W-:Y:S01]  /*15a0*/  ISETP.GE.AND P0, PT, R28, RZ, PT ;  /* 0x000000ff1c00720c */ /* 0x000fe20003f06270 */
[----:B------:R-:W-:Y:S02]  /*15b0*/  IMAD R18, R2, R25, R18 ;  /* 0x0000001902127224 */ /* 0x000fe400078e0212 */
[C---:B0-----:R-:W-:Y:S01]  /*15c0*/  IMAD.SHL.U32 R22, R24.reuse, 0x200, RZ ;  /* 0x0000020018167824 */ /* 0x041fe200078e00ff */
[----:B------:R-:W-:Y:S01]  /*15d0*/  LOP3.LUT R25, R24, 0x3f, RZ, 0xc0, !PT ;  /* 0x0000003f18197812 */ /* 0x000fe200078ec0ff */
[----:B------:R-:W-:Y:S01]  /*15e0*/  @!P1 IMAD.MOV R21, RZ, RZ, -R21 ;  /* 0x000000ffff159224 */ /* 0x000fe200078e0a15 */
[----:B------:R-:W-:Y:S01]  /*15f0*/  ISETP.GT.U32.AND P1, PT, R2, R16, PT ;  /* 0x000000100200720c */ /* 0x000fe20003f24070 */
[--C-:B------:R-:W-:Y:S01]  /*1600*/  @!P4 IMAD.IADD R15, R15, 0x1, -R2.reuse ;  /* 0x000000010f0fc824 */ /* 0x100fe200078e0a02 */
[----:B------:R0:W-:Y:S01]  /*1610*/  STL [R1+0x890], R22 ;  /* 0x0008901601007387 */ /* 0x0001e20000100800 */
[----:B------:R-:W-:Y:S01]  /*1620*/  ISETP.GE.AND P4, PT, R12, RZ, PT ;  /* 0x000000ff0c00720c */ /* 0x000fe20003f86270 */
[----:B------:R-:W-:Y:S01]  /*1630*/  IMAD R12, R25, c[0x0][0x18c], RZ ;  /* 0x00006300190c7a24 */ /* 0x000fe200078e02ff */
[C---:B------:R-:W-:Y:S01]  /*1640*/  ISETP.GT.U32.AND P2, PT, R2.reuse, R18, PT ;  /* 0x000000120200720c */ /* 0x040fe20003f44070 */
[----:B------:R-:W2:Y:S01]  /*1650*/  LDL.LU R28, [R1] ;  /* 0x00000000011c7983 */ /* 0x000ea20000300800 */
[----:B------:R-:W-:Y:S01]  /*1660*/  @!P5 IMAD.IADD R9, R9, 0x1, -R2 ;  /* 0x000000010909d824 */ /* 0x000fe200078e0a02 */
[----:B------:R-:W-:Y:S01]  /*1670*/  ISETP.GT.U32.AND P5, PT, R2, R19, PT ;  /* 0x000000130200720c */ /* 0x000fe20003fa4070 */
[----:B------:R-:W-:Y:S01]  /*1680*/  @!P0 IMAD.MOV R7, RZ, RZ, -R7 ;  /* 0x000000ffff078224 */ /* 0x000fe200078e0a07 */
[----:B------:R-:W3:Y:S01]  /*1690*/  LDL.LU R25, [R1+0x4] ;  /* 0x0000040001197983 */ /* 0x000ee20000300800 */
[----:B------:R-:W-:-:S02]  /*16a0*/  LOP3.LUT R29, R29, 0xe0, R24, 0xf8, !PT ;  /* 0x000000e01d1d7812 */ /* 0x000fc400078ef818 */
[--C-:B------:R-:W-:Y:S01]  /*16b0*/  @!P1 IMAD.IADD R16, R16, 0x1, -R2.reuse ;  /* 0x0000000110109824 */ /* 0x100fe200078e0a02 */
[----:B------:R-:W-:Y:S02]  /*16c0*/  ISETP.GT.U32.AND P1, PT, R2, R0, PT ;  /* 0x000000000200720c */ /* 0x000fe40003f24070 */
[----:B------:R-:W-:Y:S02]  /*16d0*/  LOP3.LUT R29, R23, R29, RZ, 0x3c, !PT ;  /* 0x0000001d171d7212 */ /* 0x000fe400078e3cff */
[--C-:B------:R-:W-:Y:S01]  /*16e0*/  @!P2 IMAD.IADD R18, R18, 0x1, -R2.reuse ;  /* 0x000000011212a824 */ /* 0x100fe200078e0a02 */
[C---:B------:R-:W-:Y:S02]  /*16f0*/  ISETP.GT.U32.AND P2, PT, R2.reuse, R16, PT ;  /* 0x000000100200720c */ /* 0x040fe40003f44070 */
[----:B------:R-:W-:Y:S01]  /*1700*/  @!P5 IMAD.IADD R19, R19, 0x1, -R2 ;  /* 0x000000011313d824 */ /* 0x000fe200078e0a02 */
[----:B------:R-:W-:Y:S02]  /*1710*/  ISETP.GE.AND P5, PT, R27, RZ, PT ;  /* 0x000000ff1b00720c */ /* 0x000fe40003fa6270 */
[----:B------:R-:W-:-:S02]  /*1720*/  ISETP.GT.U32.AND P6, PT, R2, R18, PT ;  /* 0x000000120200720c */ /* 0x000fc40003fc4070 */
[----:B------:R-:W-:Y:S01]  /*1730*/  ISETP.GT.U32.AND P0, PT, R2, R19, PT ;  /* 0x000000130200720c */ /* 0x000fe20003f04070 */
[----:B------:R-:W-:Y:S01]  /*1740*/  @!P1 IMAD.IADD R0, R0, 0x1, -R2 ;  /* 0x0000000100009824 */ /* 0x000fe200078e0a02 */
[----:B------:R-:W-:-:S04]  /*1750*/  ISETP.GE.AND P1, PT, R10, RZ, PT ;  /* 0x000000ff0a00720c */ /* 0x000fc80003f26270 */
[----:B------:R-:W-:Y:S01]  /*1760*/  @!P2 IMAD.IADD R16, R16, 0x1, -R2 ;  /* 0x000000011010a824 */ /* 0x000fe200078e0a02 */
[----:B------:R-:W-:-:S04]  /*1770*/  ISETP.GE.AND P2, PT, R13, RZ, PT ;  /* 0x000000ff0d00720c */ /* 0x000fc80003f46270 */
[--C-:B------:R-:W-:Y:S01]  /*1780*/  @!P6 IMAD.IADD R18, R18, 0x1, -R2.reuse ;  /* 0x000000011212e824 */ /* 0x100fe200078e0a02 */
[----:B------:R-:W-:Y:S01]  /*1790*/  ISETP.GE.AND P6, PT, R8, RZ, PT ;  /* 0x000000ff0800720c */ /* 0x000fe20003fc6270 */
[----:B------:R-:W-:Y:S01]  /*17a0*/  @!P0 IMAD.IADD R19, R19, 0x1, -R2 ;  /* 0x0000000113138824 */ /* 0x000fe200078e0a02 */
[----:B------:R-:W-:Y:S02]  /*17b0*/  ISETP.NE.AND P0, PT, RZ, c[0x0][0x17c], PT ;  /* 0x00005f00ff007a0c */ /* 0x000fe40003f05270 */
[----:B------:R-:W-:Y:S01]  /*17c0*/  LOP3.LUT R10, RZ, c[0x0][0x17c], RZ, 0x33, !PT ;  /* 0x00005f00ff0a7a12 */ /* 0x000fe200078e33ff */
[----:B------:R-:W-:Y:S01]  /*17d0*/  @!P1 IMAD.MOV R0, RZ, RZ, -R0 ;  /* 0x000000ffff009224 */ /* 0x000fe200078e0a00 */
[----:B------:R-:W-:Y:S02]  /*17e0*/  LOP3.LUT R8, R22, 0x2000, RZ, 0xc0, !PT ;  /* 0x0000200016087812 */ /* 0x000fe400078ec0ff */
[C---:B------:R-:W-:Y:S02]  /*17f0*/  SEL R4, R10.reuse, R4, !P0 ;  /* 0x000000040a047207 */ /* 0x040fe40004000000 */
[----:B------:R-:W-:Y:S01]  /*1800*/  SEL R3, R10, R3, !P0 ;  /* 0x000000030a037207 */ /* 0x000fe20004000000 */
[----:B------:R-:W-:Y:S01]  /*1810*/  @!P5 IMAD.MOV R9, RZ, RZ, -R9 ;  /* 0x000000ffff09d224 */ /* 0x000fe200078e0a09 */
[----:B------:R-:W-:Y:S01]  /*1820*/  LEA R2, P5, R12, c[0x0][0x168], 0x1 ;  /* 0x00005a000c027a11 */ /* 0x000fe200078a08ff */
[----:B------:R-:W-:Y:S01]  /*1830*/  @!P2 IMAD.MOV R16, RZ, RZ, -R16 ;  /* 0x000000ffff10a224 */ /* 0x000fe200078e0a10 */
[----:B------:R-:W-:Y:S01]  /*1840*/  SEL R5, R10, R5, !P0 ;  /* 0x000000050a057207 */ /* 0x000fe20004000000 */
[----:B------:R-:W-:-:S02]  /*1850*/  @!P3 IMAD.MOV R18, RZ, RZ, -R18 ;  /* 0x000000ffff12b224 */ /* 0x000fc400078e0a12 */
[----:B------:R-:W-:Y:S02]  /*1860*/  @!P6 IMAD.MOV R15, RZ, RZ, -R15 ;  /* 0x000000ffff0fe224 */ /* 0x000fe400078e0a0f */
[----:B------:R-:W-:Y:S01]  /*1870*/  @!P4 IMAD.MOV R19, RZ, RZ, -R19 ;  /* 0x000000ffff13c224 */ /* 0x000fe200078e0a13 */
[----:B------:R-:W-:Y:S01]  /*1880*/  SEL R6, R10, R6, !P0 ;  /* 0x000000060a067207 */ /* 0x000fe20004000000 */
[----:B------:R-:W-:Y:S01]  /*1890*/  IMAD R4, R4, c[0x0][0x190], RZ ;  /* 0x0000640004047a24 */ /* 0x000fe200078e02ff */
[----:B------:R-:W-:Y:S01]  /*18a0*/  SEL R17, R10, R17, !P0 ;  /* 0x000000110a117207 */ /* 0x000fe20004000000 */
[----:B------:R-:W-:Y:S01]  /*18b0*/  IMAD.IADD R29, R8, 0x1, R29 ;  /* 0x00000001081d7824 */ /* 0x000fe200078e021d */
[----:B------:R-:W-:Y:S01]  /*18c0*/  SEL R8, R10, R0, !P0 ;  /* 0x000000000a087207 */ /* 0x000fe20004000000 */
[----:B------:R-:W-:Y:S01]  /*18d0*/  IMAD R3, R3, c[0x0][0x190], RZ ;  /* 0x0000640003037a24 */ /* 0x000fe200078e02ff */
[----:B------:R-:W-:Y:S01]  /*18e0*/  LEA.HI.X.SX32 R0, R12, c[0x0][0x16c], 0x1, P5 ;  /* 0x00005b000c007a11 */ /* 0x000fe200028f0eff */
[----:B------:R-:W-:Y:S01]  /*18f0*/  IMAD R5, R5, c[0x0][0x190], RZ ;  /* 0x0000640005057a24 */ /* 0x000fe200078e02ff */
[----:B------:R-:W-:-:S02]  /*1900*/  SEL R20, R10, R20, !P0 ;  /* 0x000000140a147207 */ /* 0x000fc40004000000 */
[C---:B------:R-:W-:Y:S02]  /*1910*/  SEL R14, R10.reuse, R14, !P0 ;  /* 0x0000000e0a0e7207 */ /* 0x040fe40004000000 */
[C---:B------:R-:W-:Y:S02]  /*1920*/  SEL R21, R10.reuse, R21, !P0 ;  /* 0x000000150a157207 */ /* 0x040fe40004000000 */
[C---:B------:R-:W-:Y:S02]  /*1930*/  SEL R11, R10.reuse, R11, !P0 ;  /* 0x0000000b0a0b7207 */ /* 0x040fe40004000000 */
[C---:B------:R-:W-:Y:S02]  /*1940*/  SEL R7, R10.reuse, R7, !P0 ;  /* 0x000000070a077207 */ /* 0x040fe40004000000 */
[C---:B------:R-:W-:Y:S02]  /*1950*/  SEL R9, R10.reuse, R9, !P0 ;  /* 0x000000090a097207 */ /* 0x040fe40004000000 */
[----:B------:R-:W-:-:S02]  /*1960*/  SEL R16, R10, R16, !P0 ;  /* 0x000000100a107207 */ /* 0x000fc40004000000 */
[C---:B------:R-:W-:Y:S02]  /*1970*/  SEL R15, R10.reuse, R15, !P0 ;  /* 0x0000000f0a0f7207 */ /* 0x040fe40004000000 */
[C---:B------:R-:W-:Y:S02]  /*1980*/  SEL R19, R10.reuse, R19, !P0 ;  /* 0x000000130a137207 */ /* 0x040fe40004000000 */
[----:B------:R-:W-:Y:S01]  /*1990*/  SEL R18, R10, R18, !P0 ;  /* 0x000000120a127207 */ /* 0x000fe20004000000 */
[----:B------:R-:W-:Y:S02]  /*19a0*/  IMAD R6, R6, c[0x0][0x190], RZ ;  /* 0x0000640006067a24 */ /* 0x000fe400078e02ff */
[----:B------:R-:W-:Y:S01]  /*19b0*/  IMAD R17, R17, c[0x0][0x190], RZ ;  /* 0x0000640011117a24 */ /* 0x000fe200078e02ff */
[----:B------:R-:W-:Y:S01]  /*19c0*/  LEA R27, P3, R5, R2, 0x1 ;  /* 0x00000002051b7211 */ /* 0x000fe200078608ff */
[----:B------:R-:W-:Y:S02]  /*19d0*/  IMAD R20, R20, c[0x0][0x190], RZ ;  /* 0x0000640014147a24 */ /* 0x000fe400078e02ff */
[----:B------:R-:W-:-:S02]  /*19e0*/  IMAD R14, R14, c[0x0][0x190], RZ ;  /* 0x000064000e0e7a24 */ /* 0x000fc400078e02ff */
[----:B------:R-:W-:Y:S02]  /*19f0*/  IMAD R21, R21, c[0x0][0x190], RZ ;  /* 0x0000640015157a24 */ /* 0x000fe400078e02ff */
[----:B------:R-:W-:Y:S02]  /*1a00*/  IMAD R11, R11, c[0x0][0x190], RZ ;  /* 0x000064000b0b7a24 */ /* 0x000fe400078e02ff */
[----:B------:R-:W-:Y:S02]  /*1a10*/  IMAD R7, R7, c[0x0][0x190], RZ ;  /* 0x0000640007077a24 */ /* 0x000fe400078e02ff */
[----:B------:R-:W-:Y:S02]  /*1a20*/  IMAD R9, R9, c[0x0][0x190], RZ ;  /* 0x0000640009097a24 */ /* 0x000fe400078e02ff */
[----:B------:R-:W-:Y:S02]  /*1a30*/  IMAD R8, R8, c[0x0][0x190], RZ ;  /* 0x0000640008087a24 */ /* 0x000fe400078e02ff */
[----:B------:R-:W-:-:S02]  /*1a40*/  IMAD R16, R16, c[0x0][0x190], RZ ;  /* 0x0000640010107a24 */ /* 0x000fc400078e02ff */
[----:B------:R-:W-:Y:S02]  /*1a50*/  IMAD R15, R15, c[0x0][0x190], RZ ;  /* 0x000064000f0f7a24 */ /* 0x000fe400078e02ff */
[----:B------:R-:W-:Y:S02]  /*1a60*/  IMAD R19, R19, c[0x0][0x190], RZ ;  /* 0x0000640013137a24 */ /* 0x000fe400078e02ff */
[----:B------:R-:W-:Y:S02]  /*1a70*/  IMAD R18, R18, c[0x0][0x190], RZ ;  /* 0x0000640012127a24 */ /* 0x000fe400078e02ff */
[----:B------:R-:W-:-:S04]  /*1a80*/  IMAD.MOV.U32 R13, RZ, RZ, c[0x0][0x188] ;  /* 0x00006200ff0d7624 */ /* 0x000fc800078e00ff */
[C---:B0-----:R-:W-:Y:S02]  /*1a90*/  IMAD R22, R13.reuse, 0x3f, RZ ;  /* 0x0000003f0d167824 */ /* 0x041fe400078e02ff */
[----:B------:R-:W-:Y:S02]  /*1aa0*/  IMAD R23, R13, 0x3e, RZ ;  /* 0x0000003e0d177824 */ /* 0x000fe400078e02ff */
[----:B--2---:R-:W-:Y:S01]  /*1ab0*/  IMAD R12, R28, c[0x0][0x184], RZ ;  /* 0x000061001c0c7a24 */ /* 0x004fe200078e02ff */
[-C--:B------:R-:W-:Y:S01]  /*1ac0*/  LEA R28, P1, R4, R2.reuse, 0x1 ;  /* 0x00000002041c7211 */ /* 0x080fe200078208ff */
[----:B---3--:R-:W-:Y:S01]  /*1ad0*/  IMAD R10, R25, c[0x0][0x184], RZ ;  /* 0x00006100190a7a24 */ /* 0x008fe200078e02ff */
[----:B------:R-:W-:-:S03]  /*1ae0*/  LEA R25, P2, R3, R2, 0x1 ;  /* 0x0000000203197211 */ /* 0x000fc600078408ff */
[----:B------:R0:W-:Y:S04]  /*1af0*/  STL [R1+0x84c], R28 ;  /* 0x00084c1c01007387 */ /* 0x0001e80000100800 */
[----:B------:R1:W-:Y:S01]  /*1b00*/  STL [R1+0x850], R25 ;  /* 0x0008501901007387 */ /* 0x0003e20000100800 */
[----:B0-----:R-:W-:-:S03]  /*1b10*/  LEA R28, P4, R6, R2, 0x1 ;  /* 0x00000002061c7211 */ /* 0x001fc600078808ff */
[----:B------:R0:W-:Y:S01]  /*1b20*/  STL [R1+0x854], R27 ;  /* 0x0008541b01007387 */ /* 0x0001e20000100800 */
[----:B-1----:R-:W-:-:S03]  /*1b30*/  LEA R25, P5, R17, R2, 0x1 ;  /* 0x0000000211197211 */ /* 0x002fc600078a08ff */
[----:B------:R1:W-:Y:S04]  /*1b40*/  STL [R1+0x858], R28 ;  /* 0x0008581c01007387 */ /* 0x0003e80000100800 */
[----:B------:R2:W-:Y:S01]  /*1b50*/  STL [R1+0x85c], R25 ;  /* 0x00085c1901007387 */ /* 0x0005e20000100800 */
[-C--:B0-----:R-:W-:Y:S02]  /*1b60*/  LEA R27, P6, R20, R2.reuse, 0x1 ;  /* 0x00000002141b7211 */ /* 0x081fe400078c08ff */
[----:B-1----:R-:W-:-:S03]  /*1b70*/  LEA R28, P0, R14, R2, 0x1 ;  /* 0x000000020e1c7211 */ /* 0x002fc600078008ff */
[----:B------:R0:W-:Y:S01]  /*1b80*/  STL [R1+0x860], R27 ;  /* 0x0008601b01007387 */ /* 0x0001e20000100800 */
[----:B--2---:R-:W-:-:S03]  /*1b90*/  LEA.HI.X.SX32 R25, R4, R0, 0x1, P1 ;  /* 0x0000000004197211 */ /* 0x004fc600008f0eff */
[----:B------:R-:W-:Y:S01]  /*1ba0*/  STL [R1+0x864], R28 ;  /* 0x0008641c01007387 */ /* 0x000fe20000100800 */
[----:B------:R-:W-:-:S03]  /*1bb0*/  LEA.HI.X.SX32 R4, R3, R0, 0x1, P2 ;  /* 0x0000000003047211 */ /* 0x000fc600010f0eff */
[----:B------:R1:W-:Y:S01]  /*1bc0*/  STL [R1+0x844], R25 ;  /* 0x0008441901007387 */ /* 0x0003e20000100800 */
[----:B0-----:R-:W-:Y:S02]  /*1bd0*/  LEA R27, P1, R21, R2, 0x1 ;  /* 0x00000002151b7211 */ /* 0x001fe400078208ff */
[----:B------:R-:W-:-:S03]  /*1be0*/  LEA.HI.X.SX32 R3, R5, R0, 0x1, P3 ;  /* 0x0000000005037211 */ /* 0x000fc600018f0eff */
[----:B------:R-:W-:Y:S01]  /*1bf0*/  STL [R1+0x848], R27 ;  /* 0x0008481b01007387 */ /* 0x000fe20000100800 */
[----:B-1----:R-:W-:-:S03]  /*1c00*/  LEA R25, P2, R11, R2, 0x1 ;  /* 0x000000020b197211 */ /* 0x002fc600078408ff */
[----:B------:R0:W-:Y:S01]  /*1c10*/  STL [R1+0x3f8], R4 ;  /* 0x0003f80401007387 */ /* 0x0001e20000100800 */
[----:B------:R-:W-:-:S03]  /*1c20*/  LEA.HI.X.SX32 R5, R6, R0, 0x1, P4 ;  /* 0x0000000006057211 */ /* 0x000fc600020f0eff */
[----:B------:R-:W-:Y:S04]  /*1c30*/  STL [R1+0x804], R25 ;  /* 0x0008041901007387 */ /* 0x000fe80000100800 */
[----:B------:R1:W-:Y:S01]  /*1c40*/  STL [R1+0x3fc], R3 ;  /* 0x0003fc0301007387 */ /* 0x0003e20000100800 */
[----:B0-----:R-:W-:-:S05]  /*1c50*/  LEA R4, P3, R7, R2, 0x1 ;  /* 0x0000000207047211 */ /* 0x001fca00078608ff */
[----:B------:R0:W-:Y:S01]  /*1c60*/  STL [R1+0x80c], R4 ;  /* 0x00080c0401007387 */ /* 0x0001e20000100800 */
[----:B-1----:R-:W-:-:S03]  /*1c70*/  LEA R3, P4, R9, R2, 0x1 ;  /* 0x0000000209037211 */ /* 0x002fc600078808ff */
[----:B------:R1:W-:Y:S04]  /*1c80*/  STL [R1+0x400], R5 ;  /* 0x0004000501007387 */ /* 0x0003e80000100800 */
[----:B------:R2:W-:Y:S01]  /*1c90*/  STL [R1+0x814], R3 ;  /* 0x0008140301007387 */ /* 0x0005e20000100800 */
[----:B0-----:R-:W-:Y:S02]  /*1ca0*/  LEA.HI.X.SX32 R4, R17, R0, 0x1, P5 ;  /* 0x0000000011047211 */ /* 0x001fe400028f0eff */
[----:B-1----:R-:W-:-:S03]  /*1cb0*/  LEA R5, P5, R8, R2, 0x1 ;  /* 0x0000000208057211 */ /* 0x002fc600078a08ff */
[----:B------:R0:W-:Y:S01]  /*1cc0*/  STL [R1+0x404], R4 ;  /* 0x0004040401007387 */ /* 0x0001e20000100800 */
[----:B--2---:R-:W-:-:S03]  /*1cd0*/  LEA.HI.X.SX32 R3, R20, R0, 0x1, P6 ;  /* 0x0000000014037211 */ /* 0x004fc600030f0eff */
[----:B------:R1:W-:Y:S04]  /*1ce0*/  STL [R1+0x834], R5 ;  /* 0x0008340501007387 */ /* 0x0003e80000100800 */
[----:B------:R2:W-:Y:S01]  /*1cf0*/  STL [R1+0x7dc], R3 ;  /* 0x0007dc0301007387 */ /* 0x0005e20000100800 */
[----:B0-----:R-:W-:Y:S02]  /*1d00*/  LEA R4, P6, R16, R2, 0x1 ;  /* 0x0000000210047211 */ /* 0x001fe400078c08ff */
[----:B-1----:R-:W-:-:S03]  /*1d10*/  LEA.HI.X.SX32 R5, R14, R0, 0x1, P0 ;  /* 0x000000000e057211 */ /* 0x002fc600000f0eff */
[----:B------:R0:W-:Y:S01]  /*1d20*/  STL [R1+0x838], R4 ;  /* 0x0008380401007387 */ /* 0x0001e20000100800 */
[----:B--2---:R-:W-:-:S03]  /*1d30*/  LEA R3, P0, R15, R2, 0x1 ;  /* 0x000000020f037211 */ /* 0x004fc600078008ff */
[----:B------:R1:W-:Y:S04]  /*1d40*/  STL [R1+0x7f8], R5 ;  /* 0x0007f80501007387 */ /* 0x0003e80000100800 */
[----:B------:R2:W-:Y:S01]  /*1d50*/  STL [R1+0x83c], R3 ;  /* 0x00083c0301007387 */ /* 0x0005e20000100800 */
[----:B0-----:R-:W-:Y:S02]  /*1d60*/  LEA.HI.X.SX32 R4, R21, R0, 0x1, P1 ;  /* 0x0000000015047211 */ /* 0x001fe400008f0eff */
[----:B------:R-:W-:Y:S02]  /*1d70*/  LEA R6, P1, R19, R2, 0x1 ;  /* 0x0000000213067211 */ /* 0x000fe400078208ff */
[-C--:B-1----:R-:W-:Y:S01]  /*1d80*/  LEA.HI.X.SX32 R5, R7, R0.reuse, 0x1, P3 ;  /* 0x0000000007057211 */ /* 0x082fe200018f0eff */
[----:B------:R0:W-:Y:S01]  /*1d90*/  STL [R1+0x7fc], R4 ;  /* 0x0007fc0401007387 */ /* 0x0001e20000100800 */
[----:B--2---:R-:W-:-:S03]  /*1da0*/  LEA.HI.X.SX32 R3, R11, R0, 0x1, P2 ;  /* 0x000000000b037211 */ /* 0x004fc600010f0eff */
[----:B------:R-:W-:Y:S04]  /*1db0*/  STL [R1+0x840], R6 ;  /* 0x0008400601007387 */ /* 0x000fe80000100800 */
[----:B------:R1:W-:Y:S01]  /*1dc0*/  STL [R1+0x800], R3 ;  /* 0x0008000301007387 */ /* 0x0003e20000100800 */
[----:B0-----:R-:W-:-:S03]  /*1dd0*/  LEA R4, P2, R10, c[0x0][0x160], 0x1 ;  /* 0x000058000a047a11 */ /* 0x001fc600078408ff */
[----:B------:R0:W-:Y:S01]  /*1de0*/  STL [R1+0x808], R5 ;  /* 0x0008080501007387 */ /* 0x0001e20000100800 */
[----:B-1----:R-:W-:Y:S02]  /*1df0*/  LEA R3, P3, R18, R2, 0x1 ;  /* 0x0000000212037211 */ /* 0x002fe400078608ff */
[----:B------:R-:W-:Y:S02]  /*1e00*/  LEA.HI.X.SX32 R2, R9, R0, 0x1, P4 ;  /* 0x0000000009027211 */ /* 0x000fe400020f0eff */
[----:B0-----:R-:W-:Y:S01]  /*1e10*/  LEA.HI.X.SX32 R5, R10, c[0x0][0x164], 0x1, P2 ;  /* 0x000059000a057a11 */ /* 0x001fe200010f0eff */
[----:B------:R0:W-:Y:S01]  /*1e20*/  STL [R1+0x830], R3 ;  /* 0x0008300301007387 */ /* 0x0001e20000100800 */
[----:B------:R-:W-:-:S03]  /*1e30*/  LEA R20, P4, R12, c[0x0][0x160], 0x1 ;  /* 0x000058000c147a11 */ /* 0x000fc600078808ff */
[----:B------:R1:W-:Y:S01]  /*1e40*/  STL [R1+0x810], R2 ;  /* 0x0008100201007387 */ /* 0x0003e20000100800 */
[----:B------:R-:W-:Y:S02]  /*1e50*/  IMAD.MOV.U32 R10, RZ, RZ, R4 ;  /* 0x000000ffff0a7224 */ /* 0x000fe400078e0004 */
[----:B------:R-:W-:Y:S01]  /*1e60*/  IMAD.MOV.U32 R11, RZ, RZ, R5 ;  /* 0x000000ffff0b7224 */ /* 0x000fe200078e0005 */
[-C--:B0-----:R-:W-:Y:S01]  /*1e70*/  LEA.HI.X.SX32 R3, R8, R0.reuse, 0x1, P5 ;  /* 0x0000000008037211 */ /* 0x081fe200028f0eff */
[----:B------:R0:W-:Y:S01]  /*1e80*/  STL.64 [R1+0x380], R4 ;  /* 0x0003800401007387 */ /* 0x0001e20000100a00 */
[----:B-1----:R-:W-:-:S03]  /*1e90*/  LEA.HI.X.SX32 R2, R16, R0, 0x1, P6 ;  /* 0x0000000010027211 */ /* 0x002fc600030f0eff */
[----:B------:R-:W-:Y:S01]  /*1ea0*/  STL [R1+0x818], R3 ;  /* 0x0008180301007387 */ /* 0x000fe20000100800 */
[----:B------:R-:W-:Y:S02]  /*1eb0*/  LEA.HI.X.SX32 R21, R12, c[0x0][0x164], 0x1, P4 ;  /* 0x000059000c157a11 */ /* 0x000fe400020f0eff */
[-C--:B------:R-:W-:Y:S01]  /*1ec0*/  LEA.HI.X.SX32 R6, R19, R0.reuse, 0x1, P1 ;  /* 0x0000000013067211 */ /* 0x080fe200008f0eff */
[----:B------:R1:W-:Y:S01]  /*1ed0*/  STL [R1+0x81c], R2 ;  /* 0x00081c0201007387 */ /* 0x0003e20000100800 */
[-C--:B0-----:R-:W-:Y:S02]  /*1ee0*/  LEA.HI.X.SX32 R4, R15, R0.reuse, 0x1, P0 ;  /* 0x000000000f047211 */ /* 0x081fe400000f0eff */
[----:B------:R-:W-:Y:S01]  /*1ef0*/  LEA.HI.X.SX32 R0, R18, R0, 0x1, P3 ;  /* 0x0000000012007211 */ /* 0x000fe200018f0eff */
[C---:B-1----:R-:W-:Y:S02]  /*1f00*/  IMAD.WIDE R2, R22.reuse, 0x2, R10 ;  /* 0x0000000216027825 */ /* 0x042fe400078e020a */
[----:B------:R0:W-:Y:S04]  /*1f10*/  STL [R1+0x828], R4 ;  /* 0x0008280401007387 */ /* 0x0001e80000100800 */
[----:B------:R-:W-:Y:S04]  /*1f20*/  STL.64 [R1+0x388], R20 ;  /* 0x0003881401007387 */ /* 0x000fe80000100a00 */
[----:B------:R1:W-:Y:S01]  /*1f30*/  STL [R1+0x82c], R6 ;  /* 0x00082c0601007387 */ /* 0x0003e20000100800 */
[----:B0-----:R-:W-:-:S03]  /*1f40*/  IMAD.WIDE R4, R22, 0x2, R20 ;  /* 0x0000000216047825 */ /* 0x001fc600078e0214 */
[----:B------:R-:W-:Y:S04]  /*1f50*/  STL [R1+0x824], R2 ;  /* 0x0008240201007387 */ /* 0x000fe80000100800 */
[----:B------:R-:W-:Y:S04]  /*1f60*/  STL [R1+0x820], R0 ;  /* 0x0008200001007387 */ /* 0x000fe80000100800 */
[----:B------:R0:W-:Y:S01]  /*1f70*/  STL [R1+0x7f0], R3 ;  /* 0x0007f00301007387 */ /* 0x0001e20000100800 */
[----:B-1----:R-:W-:-:S03]  /*1f80*/  IMAD.WIDE R6, R23, 0x2, R20 ;  /* 0x0000000217067825 */ /* 0x002fc600078e0214 */
[----:B------:R1:W-:Y:S01]  /*1f90*/  STL [R1+0x7f4], R4 ;  /* 0x0007f40401007387 */ /* 0x0003e20000100800 */
[----:B0-----:R-:W-:-:S03]  /*1fa0*/  IMAD.WIDE R2, R23, 0x2, R10 ;  /* 0x0000000217027825 */ /* 0x001fc600078e020a */
[----:B------:R-:W-:Y:S01]  /*1fb0*/  STL [R1+0x7e8], R5 ;  /* 0x0007e80501007387 */ /* 0x000fe20000100800 */
[----:B-1----:R-:W-:-:S03]  /*1fc0*/  IMAD R4, R13, 0x3d, RZ ;  /* 0x0000003d0d047824 */ /* 0x002fc600078e02ff */
[----:B------:R-:W-:Y:S04]  /*1fd0*/  STL [R1+0x7ec], R2 ;  /* 0x0007ec0201007387 */ /* 0x000fe80000100800 */
[----:B------:R0:W-:Y:S01]  /*1fe0*/  STL [R1+0x7e0], R3 ;  /* 0x0007e00301007387 */ /* 0x0001e20000100800 */
[----:B------:R-:W-:-:S03]  /*1ff0*/  IMAD R0, R13, 0x3c, RZ ;  /* 0x0000003c0d007824 */ /* 0x000fc600078e02ff */
[----:B------:R-:W-:Y:S01]  /*2000*/  STL [R1+0x7e4], R6 ;  /* 0x0007e40601007387 */ /* 0x000fe20000100800 */
[----:B0-----:R-:W-:-:S03]  /*2010*/  IMAD.WIDE R2, R4, 0x2, R10 ;  /* 0x0000000204027825 */ /* 0x001fc600078e020a */
[----:B------:R0:W-:Y:S01]  /*2020*/  STL [R1+0x7bc], R7 ;  /* 0x0007bc0701007387 */ /* 0x0001e20000100800 */
[----:B------:R-:W-:-:S03]  /*2030*/  IMAD.WIDE R4, R4, 0x2, R20 ;  /* 0x0000000204047825 */ /* 0x000fc600078e0214 */
[----:B------:R-:W-:Y:S04]  /*2040*/  STL [R1+0x7d8], R2 ;  /* 0x0007d80201007387 */ /* 0x000fe80000100800 */
[----:B------:R1:W-:Y:S04]  /*2050*/  STL [R1+0x7d0], R3 ;  /* 0x0007d00301007387 */ /* 0x0003e80000100800 */
[----:B------:R2:W-:Y:S01]  /*2060*/  STL [R1+0x7d4], R4 ;  /* 0x0007d40401007387 */ /* 0x0005e20000100800 */
[----:B0-----:R-:W-:-:S04]  /*2070*/  IMAD.WIDE R6, R0, 0x2, R20 ;  /* 0x0000000200067825 */ /* 0x001fc800078e0214 */
[----:B-1----:R-:W-:Y:S01]  /*2080*/  IMAD.WIDE R2, R0, 0x2, R10 ;  /* 0x0000000200027825 */ /* 0x002fe200078e020a */
[----:B------:R-:W-:Y:S03]  /*2090*/  STL [R1+0x7c8], R5 ;  /* 0x0007c80501007387 */ /* 0x000fe60000100800 */
[C---:B--2---:R-:W-:Y:S01]  /*20a0*/  IMAD R4, R13.reuse, 0x3b, RZ ;  /* 0x0000003b0d047824 */ /* 0x044fe200078e02ff */
        /* <DEDUP_REMOVED lines=45> */
[----:B------:R1:W-:Y:S01]  /*2380*/  STL [R1+0x764], R6 ;  /* 0x0007640601007387 */ /* 0x0003e20000100800 */
[----:B0-----:R-:W-:-:S03]  /*2390*/  IMAD.WIDE R2, R4, 0x2, R10 ;  /* 0x0000000204027825 */ /* 0x001fc600078e020a */
[----:B------:R-:W-:Y:S01]  /*23a0*/  STL [R1+0x408], R7 ;  /* 0x0004080701007387 */ /* 0x000fe20000100800 */
[----:B------:R-:W-:-:S03]  /*23b0*/  IMAD.WIDE R4, R4, 0x2, R20 ;  /* 0x0000000204047825 */ /* 0x000fc600078e0214 */
[----:B------:R-:W-:Y:S04]  /*23c0*/  STL [R1+0x758], R2 ;  /* 0x0007580201007387 */ /* 0x000fe80000100800 */
[----:B------:R0:W-:Y:S01]  /*23d0*/  STL [R1+0x750], R3 ;  /* 0x0007500301007387 */ /* 0x0001e20000100800 */
[----:B-1----:R-:W-:-:S03]  /*23e0*/  IMAD R6, R13, 0x33, RZ ;  /* 0x000000330d067824 */ /* 0x002fc600078e02ff */
[----:B------:R-:W-:Y:S01]  /*23f0*/  STL [R1+0x754], R4 ;  /* 0x0007540401007387 */ /* 0x000fe20000100800 */
[----:B0-----:R-:W-:-:S03]  /*2400*/  IMAD.WIDE R2, R0, 0x2, R10 ;  /* 0x0000000200027825 */ /* 0x001fc600078e020a */
[----:B------:R0:W-:Y:S04]  /*2410*/  STL [R1+0x40c], R5 ;  /* 0x00040c0501007387 */ /* 0x0001e80000100800 */
[----:B------:R-:W-:Y:S04]  /*2420*/  STL [R1+0x74c], R2 ;  /* 0x00074c0201007387 */ /* 0x000fe80000100800 */
[----:B------:R1:W-:Y:S01]  /*2430*/  STL [R1+0x410], R3 ;  /* 0x0004100301007387 */ /* 0x0003e20000100800 */
[----:B0-----:R-:W-:-:S04]  /*2440*/  IMAD.WIDE R4, R0, 0x2, R20 ;  /* 0x0000000200047825 */ /* 0x001fc800078e0214 */
[----:B------:R-:W-:Y:S01]  /*2450*/  IMAD R0, R13, 0x32, RZ ;  /* 0x000000320d007824 */ /* 0x000fe200078e02ff */
[----:B------:R-:W-:Y:S01]  /*2460*/  STL [R1+0x418], R4 ;  /* 0x0004180401007387 */ /* 0x000fe20000100800 */
[----:B-1----:R-:W-:-:S03]  /*2470*/  IMAD.WIDE R2, R6, 0x2, R10 ;  /* 0x0000000206027825 */ /* 0x002fc600078e020a */
        /* <DEDUP_REMOVED lines=123> */
[----:B------:R-:W-:-:S03]  /*2c30*/  IMAD.SHL.U32 R0, R13, 0x20, RZ ;  /* 0x000000200d007824 */ /* 0x000fc600078e00ff */
        /* <DEDUP_REMOVED lines=215> */
[----:B------:R1:W-:Y:S01]  /*39b0*/  STL [R1+0x71c], R3 ;  /* 0x00071c0301007387 */ /* 0x0003e20000100800 */
[----:B0-----:R-:W-:-:S03]  /*39c0*/  IMAD.WIDE R4, R0, 0x2, R20 ;  /* 0x0000000200047825 */ /* 0x001fc600078e0214 */
[----:B------:R-:W-:Y:S01]  /*39d0*/  STL [R1+0x728], R6 ;  /* 0x0007280601007387 */ /* 0x000fe20000100800 */
[----:B-1----:R-:W-:-:S03]  /*39e0*/  IMAD.WIDE R2, R0, 0x2, R10 ;  /* 0x0000000200027825 */ /* 0x002fc600078e020a */
[----:B------:R0:W-:Y:S04]  /*39f0*/  STL [R1+0x724], R7 ;  /* 0x0007240701007387 */ /* 0x0001e80000100800 */
[----:B------:R-:W-:Y:S04]  /*3a00*/  STL [R1+0x730], R2 ;  /* 0x0007300201007387 */ /* 0x000fe80000100800 */
[----:B------:R1:W-:Y:S01]  /*3a10*/  STL [R1+0x72c], R3 ;  /* 0x00072c0301007387 */ /* 0x0003e20000100800 */
[----:B0-----:R-:W-:-:S03]  /*3a20*/  IMAD.WIDE R6, R13, 0x2, R10 ;  /* 0x000000020d067825 */ /* 0x001fc600078e020a */
[----:B------:R-:W-:Y:S04]  /*3a30*/  STL [R1+0x738], R4 ;  /* 0x0007380401007387 */ /* 0x000fe80000100800 */
[----:B------:R-:W-:Y:S01]  /*3a40*/  STL [R1+0x734], R5 ;  /* 0x0007340501007387 */ /* 0x000fe20000100800 */
[----:B-1----:R-:W-:-:S03]  /*3a50*/  IMAD.WIDE R2, R13, 0x2, R20 ;  /* 0x000000020d027825 */ /* 0x002fc600078e0214 */
[----:B------:R-:W-:Y:S04]  /*3a60*/  STL [R1+0x740], R6 ;  /* 0x0007400601007387 */ /* 0x000fe80000100800 */
[----:B------:R-:W-:Y:S04]  /*3a70*/  STL [R1+0x73c], R7 ;  /* 0x00073c0701007387 */ /* 0x000fe80000100800 */
[----:B------:R0:W-:Y:S04]  /*3a80*/  STL [R1+0x748], R2 ;  /* 0x0007480201007387 */ /* 0x0001e80000100800 */
[----:B------:R1:W-:Y:S04]  /*3a90*/  STL [R1+0x744], R3 ;  /* 0x0007440301007387 */ /* 0x0003e80000100800 */
[----:B------:R-:W-:Y:S04]  /*3aa0*/  STL [R1+0x3e8], RZ ;  /* 0x0003e8ff01007387 */ /* 0x000fe80000100800 */
        /* <DEDUP_REMOVED lines=74> */
[----:B------:R-:W-:Y:S01]  /*3f50*/  STL [R1+0x288], RZ ;  /* 0x000288ff01007387 */ /* 0x000fe20000100800 */
[----:B------:R-:W-:-:S03]  /*3f60*/  LOP3.LUT R25, R24, 0xff, RZ, 0xc0, !PT ;  /* 0x000000ff18197812 */ /* 0x000fc600078ec0ff */
[----:B------:R-:W-:Y:S04]  /*3f70*/  STL [R1+0x28c], RZ ;  /* 0x00028cff01007387 */ /* 0x000fe80000100800 */
[----:B------:R-:W-:Y:S04]  /*3f80*/  STL [R1+0x290], RZ ;  /* 0x000290ff01007387 */ /* 0x000fe80000100800 */
[----:B------:R-:W-:Y:S04]  /*3f90*/  STL [R1+0x294], RZ ;  /* 0x000294ff01007387 */ /* 0x000fe80000100800 */
[----:B------:R-:W-:Y:S04]  /*3fa0*/  STL [R1+0x298], RZ ;  /* 0x000298ff01007387 */ /* 0x000fe80000100800 */
[----:B------:R-:W-:Y:S01]  /*3fb0*/  STL [R1+0x29c], RZ ;  /* 0x00029cff01007387 */ /* 0x000fe20000100800 */
[----:B------:R-:W-:-:S03]  /*3fc0*/  IMAD.SHL.U32 R28, R25, 0x2, RZ ;  /* 0x00000002191c7824 */ /* 0x000fc600078e00ff */
[----:B------:R-:W-:Y:S04]  /*3fd0*/  STL [R1+0x200], RZ ;  /* 0x000200ff01007387 */ /* 0x000fe80000100800 */
[----:B------:R-:W-:Y:S04]  /*3fe0*/  STL [R1+0x204], RZ ;  /* 0x000204ff01007387 */ /* 0x000fe80000100800 */
[----:B------:R-:W-:Y:S04]  /*3ff0*/  STL [R1+0x208], RZ ;  /* 0x000208ff01007387 */ /* 0x000fe80000100800 */
[----:B------:R-:W-:Y:S04]  /*4000*/  STL [R1+0x20c], RZ ;  /* 0x00020cff01007387 */ /* 0x000fe80000100800 */
[----:B------:R-:W1:Y:S04]  /*4010*/  LDL.LU R25, [R1+0x8] ;  /* 0x0000080001197983 */ /* 0x000e680000300800 */
        /* <DEDUP_REMOVED lines=24> */
[----:B0-----:R-:W-:Y:S01]  /*41a0*/  LOP3.LUT R2, R24, 0xc0, RZ, 0xc0, !PT ;  /* 0x000000c018027812 */ /* 0x001fe200078ec0ff */
[----:B------:R-:W-:Y:S01]  /*41b0*/  IMAD.SHL.U32 R13, R13, 0x40, RZ ;  /* 0x000000400d0d7824 */ /* 0x000fe200078e00ff */
[----:B------:R-:W-:-:S02]  /*41c0*/  ULDC UR4, c[0x0][0x18c] ;  /* 0x0000630000047ab9 */ /* 0x000fc40000000800 */
[----:B------:R-:W-:Y:S01]  /*41d0*/  SHF.R.U32.HI R2, RZ, 0x2, R2 ;  /* 0x00000002ff027819 */ /* 0x000fe20000011602 */
[----:B------:R-:W-:Y:S01]  /*41e0*/  USHF.L.U32 UR4, UR4, 0x6, URZ ;  /* 0x0000000604047899 */ /* 0x000fe2000800063f */
[----:B------:R-:W-:Y:S02]  /*41f0*/  SHF.R.S32.HI R0, RZ, 0x1f, R13 ;  /* 0x0000001fff007819 */ /* 0x000fe4000001140d */
[C---:B------:R-:W-:Y:S01]  /*4200*/  LOP3.LUT R2, R28.reuse, R2, RZ, 0x3c, !PT ;  /* 0x000000021c027212 */ /* 0x040fe200078e3cff */
[----:B------:R-:W-:Y:S01]  /*4210*/  USHF.R.S32.HI UR5, URZ, 0x1f, UR4 ;  /* 0x0000001f3f057899 */ /* 0x000fe20008011404 */
[C---:B------:R-:W-:Y:S02]  /*4220*/  LOP3.LUT R4, R28.reuse, 0x10, RZ, 0x3c, !PT ;  /* 0x000000101c047812 */ /* 0x040fe400078e3cff */
[C---:B------:R-:W-:Y:S02]  /*4230*/  LOP3.LUT R5, R28.reuse, 0x30, RZ, 0x3c, !PT ;  /* 0x000000301c057812 */ /* 0x040fe400078e3cff */
[----:B------:R-:W-:-:S02]  /*4240*/  LOP3.LUT R4, R28, 0x40, RZ, 0x3c, !PT ;  /* 0x000000401c047812 */ /* 0x000fc400078e3cff */
[----:B------:R-:W-:Y:S02]  /*4250*/  SHF.L.U64.HI R0, R13, 0x1, R0 ;  /* 0x000000010d007819 */ /* 0x000fe40000010200 */
[C---:B------:R-:W-:Y:S02]  /*4260*/  LOP3.LUT R5, R28.reuse, 0x60, RZ, 0x3c, !PT ;  /* 0x000000601c057812 */ /* 0x040fe400078e3cff */
[----:B------:R-:W-:Y:S01]  /*4270*/  LOP3.LUT R4, R28, 0x70, RZ, 0x3c, !PT ;  /* 0x000000701c047812 */ /* 0x000fe200078e3cff */
[----:B------:R-:W-:Y:S02]  /*4280*/  USHF.L.U32 UR8, UR4, 0x1, URZ ;  /* 0x0000000104087899 */ /* 0x000fe4000800063f */
[----:B------:R-:W-:Y:S01]  /*4290*/  USHF.L.U64.HI UR5, UR4, 0x1, UR5 ;  /* 0x0000000104057899 */ /* 0x000fe20008010205 */
[----:B-1----:R-:W-:-:S05]  /*42a0*/  SHF.R.S32.HI R3, RZ, 0x6, R25 ;  /* 0x00000006ff037819 */ /* 0x002fca0000011419 */
[----:B------:R0:W-:Y:S04]  /*42b0*/  STL [R1+0x868], R3 ;  /* 0x0008680301007387 */ /* 0x0001e80000100800 */
        /* <DEDUP_REMOVED lines=20> */
[----:B0-----:R-:W-:-:S02]  /*4400*/  LOP3.LUT R3, R28, 0x20, RZ, 0x3c, !PT ;  /* 0x000000201c037812 */ /* 0x001fc400078e3cff */
[----:B------:R-:W-:Y:S02]  /*4410*/  LOP3.LUT R3, R28, 0x50, RZ, 0x3c, !PT ;  /* 0x000000501c037812 */ /* 0x000fe400078e3cff */
[----:B------:R-:W-:Y:S02]  /*4420*/  LOP3.LUT R3, R2, 0x40, RZ, 0x3c, !PT ;  /* 0x0000004002037812 */ /* 0x000fe400078e3cff */
[----:B------:R-:W-:Y:S02]  /*4430*/  LOP3.LUT R2, R26, 0x40, RZ, 0x3c, !PT ;  /* 0x000000401a027812 */ /* 0x000fe400078e3cff */
.L_x_3:
[----:B0-----:R0:W-:Y:S04]  /*4440*/  STL [R1+0x13f4], R8 ;  /* 0x0013f40801007387 */ /* 0x0011e80000100800 */
[----:B-----5:R-:W2:Y:S04]  /*4450*/  LDL.64 R4, [R1+0x388] ;  /* 0x0003880001047983 */ /* 0x020ea80000100a00 */
[----:B0-----:R-:W3:Y:S04]  /*4460*/  LDL R8, [R1+0x3e8] ;  /* 0x0003e80001087983 */ /* 0x001ee80000100800 */
[----:B------:R-:W-:Y:S04]  /*4470*/  STL [R1+0x13bc], R6 ;  /* 0x0013bc0601007387 */ /* 0x000fe80000100800 */
        /* <DEDUP_REMOVED lines=13> */
[----:B------:R0:W-:Y:S04]  /*4550*/  STL [R1+0x13f0], R7 ;  /* 0x0013f00701007387 */ /* 0x0001e80000100800 */
        /* <DEDUP_REMOVED lines=87> */
[----:B------:R-:W-:Y:S01]  /*4ad0*/  STL [R1+0x1258], R17 ;  /* 0x0012581101007387 */ /* 0x000fe20000100800 */
[----:B------:R-:W-:-:S03]  /*4ae0*/  IMAD.MOV.U32 R2, RZ, RZ, -0x40 ;  /* 0xffffffc0ff027424 */ /* 0x000fc600078e00ff */
[----:B------:R-:W-:Y:S04]  /*4af0*/  STL [R1+0x1254], R16 ;  /* 0x0012541001007387 */ /* 0x000fe80000100800 */
[----:B------:R-:W-:Y:S04]  /*4b00*/  STL [R1+0x1250], R15 ;  /* 0x0012500f01007387 */ /* 0x000fe80000100800 */
[----:B------:R-:W-:Y:S04]  /*4b10*/  STL [R1+0x124c], R14 ;  /* 0x00124c0e01007387 */ /* 0x000fe80000100800 */
[----:B------:R-:W-:Y:S01]  /*4b20*/  STL [R1+0x1248], R13 ;  /* 0x0012480d01007387 */ /* 0x000fe20000100800 */
[----:B---3--:R-:W-:-:S03]  /*4b30*/  IMAD R2, R8, R2, c[0x0][0x180] ;  /* 0x0000600008027624 */ /* 0x008fc600078e0202 */
[----:B------:R-:W-:Y:S04]  /*4b40*/  STL [R1+0x1244], R12 ;  /* 0x0012440c01007387 */ /* 0x000fe80000100800 */
[----:B------:R-:W-:Y:S04]  /*4b50*/  STL [R1+0x1240], R11 ;  /* 0x0012400b01007387 */ /* 0x000fe80000100800 */
[----:B------:R-:W-:Y:S04]  /*4b60*/  STL [R1+0x11d0], R29 ;  /* 0x0011d01d01007387 */ /* 0x000fe80000100800 */
[----:B------:R-:W-:Y:S04]  /*4b70*/  STL [R1+0x9b0], R0 ;  /* 0x0009b00001007387 */ /* 0x000fe80000100800 */
[----:B------:R-:W3:Y:S01]  /*4b80*/  LDL.LU R8, [R1+0x13f4] ;  /* 0x0013f40001087983 */ /* 0x000ee20000300800 */
[----:B------:R-:W-:-:S02]  /*4b90*/  ISETP.GT.AND P0, PT, R2, RZ, PT ;  /* 0x000000ff0200720c */ /* 0x000fc40003f04270 */
[----:B---3--:R-:W-:-:S11]  /*4ba0*/  PRMT R8, RZ, 0x7610, R8 ;  /* 0x00007610ff087816 */ /* 0x008fd60000000008 */
[----:B--2---:R2:W3:Y:S04]  /*4bb0*/  @P0 LDG.E.U16 R8, [R4.64] ;  /* 0x0000000604080981 */ /* 0x0044e8000c1e1500 */
[----:B--2---:R-:W2:Y:S01]  /*4bc0*/  LDL.64 R4, [R1+0x380] ;  /* 0x0003800001047983 */ /* 0x004ea20000100a00 */
[----:B0-----:R-:W-:-:S06]  /*4bd0*/  PRMT R7, RZ, 0x7610, R7 ;  /* 0x00007610ff077816 */ /* 0x001fcc0000000007 */
[----:B--2---:R-:W2:Y:S01]  /*4be0*/  @P0 LDG.E.U16 R7, [R4.64] ;  /* 0x0000000604070981 */ /* 0x004ea2000c1e1500 */
[----:B------:R-:W-:-:S03]  /*4bf0*/  ISETP.GT.AND P1, PT, R2, 0x1, PT ;  /* 0x000000010200780c */ /* 0x000fc60003f24270 */
[----:B--2---:R0:W-:Y:S04]  /*4c00*/  STL [R1+0x3bc], R7 ;  /* 0x0003bc0701007387 */ /* 0x0041e80000100800 */
[----:B0-----:R-:W2:Y:S04]  /*4c10*/  LDL.LU R7, [R1+0x13f0] ;  /* 0x0013f00001077983 */ /* 0x001ea80000300800 */
[----:B------:R-:W4:Y:S04]  /*4c20*/  LDL R4, [R1+0x744] ;  /* 0x0007440001047983 */ /* 0x000f280000100800 */
[----:B------:R-:W4:Y:S01]  /*4c30*/  LDL R5, [R1+0x748] ;  /* 0x0007480001057983 */ /* 0x000f220000100800 */
[----:B------:R-:W-:-:S02]  /*4c40*/  PRMT R6, RZ, 0x7610, R6 ;  /* 0x00007610ff067816 */ /* 0x000fc40000000006 */
[----:B----4-:R-:W-:-:S04]  /*4c50*/  @P1 LOP3.LUT R5, R5, R4, RZ, 0x3c, !PT ;  /* 0x0000000405051212 */ /* 0x010fc800078e3cff */
[----:B------:R-:W-:-:S04]  /*4c60*/  @P1 LOP3.LUT R4, R5, R4, RZ, 0x3c, !PT ;  /* 0x0000000405041212 */ /* 0x000fc800078e3cff */
[----:B------:R-:W-:-:S05]  /*4c70*/  @P1 LOP3.LUT R5, R5, R4, RZ, 0x3c, !PT ;  /* 0x0000000405051212 */ /* 0x000fca00078e3cff */
[----:B------:R-:W4:Y:S04]  /*4c80*/  @P1 LDG.E.U16 R6, [R4.64] ;  /* 0x0000000604061981 */ /* 0x000f28000c1e1500 */
[----:B----4-:R0:W-:Y:S04]  /*4c90*/  STL [R1+0x3e4], R6 ;  /* 0x0003e40601007387 */ /* 0x0101e80000100800 */
[----:B0-----:R-:W4:Y:S04]  /*4ca0*/  LDL.LU R6, [R1+0x13ec] ;  /* 0x0013ec0001067983 */ /* 0x001f280000300800 */
[----:B------:R-:W3:Y:S04]  /*4cb0*/  LDL R4, [R1+0x73c] ;  /* 0x00073c0001047983 */ /* 0x000ee80000100800 */
[----:B------:R-:W3:Y:S01]  /*4cc0*/  LDL R5, [R1+0x740] ;  /* 0x0007400001057983 */ /* 0x000ee20000100800 */
[----:B--2---:R-:W-:-:S02]  /*4cd0*/  PRMT R7, RZ, 0x7610, R7 ;  /* 0x00007610ff077816 */ /* 0x004fc40000000007 */
[----:B---3--:R-:W-:-:S04]  /*4ce0*/  @P1 LOP3.LUT R5, R5, R4, RZ, 0x3c, !PT ;  /* 0x0000000405051212 */ /* 0x008fc800078e3cff */
[----:B------:R-:W-:-:S04]  /*4cf0*/  @P1 LOP3.LUT R4, R5, R4, RZ, 0x3c, !PT ;  /* 0x0000000405041212 */ /* 0x000fc800078e3cff */
[----:B------:R-:W-:-:S05]  /*4d00*/  @P1 LOP3.LUT R5, R5, R4, RZ, 0x3c, !PT ;  /* 0x0000000405051212 */ /* 0x000fca00078e3cff */
[----:B------:R-:W2:Y:S01]  /*4d10*/  @P1 LDG.E.U16 R7, [R4.64] ;  /* 0x0000000604071981 */ /* 0x000ea2000c1e1500 */
[----:B------:R-:W-:-:S03]  /*4d20*/  ISETP.GT.AND P2, PT, R2, 0x2, PT ;  /* 0x000000020200780c */ /* 0x000fc60003f44270 */
[----:B--2---:R0:W-:Y:S04]  /*4d30*/  STL [R1+0x3e0], R7 ;  /* 0x0003e00701007387 */ /* 0x0041e80000100800 */
[----:B0-----:R-:W2:Y:S04]  /*4d40*/  LDL.LU R7, [R1+0x13e8] ;  /* 0x0013e80001077983 */ /* 0x001ea80000300800 */
[----:B------:R-:W3:Y:S04]  /*4d50*/  LDL R4, [R1+0x734] ;  /* 0x0007340001047983 */ /* 0x000ee80000100800 */
[----:B------:R-:W3:Y:S01]  /*4d60*/  LDL R5, [R1+0x738] ;  /* 0x0007380001057983 */ /* 0x000ee20000100800 */
[----:B----4-:R-:W-:-:S02]  /*4d70*/  PRMT R6, RZ, 0x7610, R6 ;  /* 0x00007610ff067816 */ /* 0x010fc40000000006 */
[----:B---3--:R-:W-:-:S04]  /*4d80*/  @P2 LOP3.LUT R5, R5, R4, RZ, 0x3c, !PT ;  /* 0x0000000405052212 */ /* 0x008fc800078e3cff */
[----:B------:R-:W-:-:S04]  /*4d90*/  @P2 LOP3.LUT R4, R5, R4, RZ, 0x3c, !PT ;  /* 0x0000000405042212 */ /* 0x000fc800078e3cff */
[----:B------:R-:W-:-:S05]  /*4da0*/  @P2 LOP3.LUT R5, R5, R4, RZ, 0x3c, !PT ;  /* 0x0000000405052212 */ /* 0x000fca00078e3cff */
[----:B------:R-:W3:Y:S04]  /*4db0*/  @P2 LDG.E.U16 R6, [R4.64] ;  /* 0x0000000604062981 */ /* 0x000ee8000c1e1500 */
[----:B---3--:R0:W-:Y:S04]  /*4dc0*/  STL [R1+0x3dc], R6 ;  /* 0x0003dc0601007387 */ /* 0x0081e80000100800 */
[----:B0-----:R-:W3:Y:S04]  /*4dd0*/  LDL.LU R6, [R1+0x13e4] ;  /* 0x0013e40001067983 */ /* 0x001ee80000300800 */
[----:B------:R-:W4:Y:S04]  /*4de0*/  LDL R4, [R1+0x72c] ;  /* 0x00072c0001047983 */ /* 0x000f280000100800 */
[----:B------:R-:W4:Y:S01]  /*4df0*/  LDL R5, [R1+0x730] ;  /* 0x0007300001057983 */ /* 0x000f220000100800 */
[----:B--2---:R-:W-:-:S02]  /*4e00*/  PRMT R7, RZ, 0x7610, R7 ;  /* 0x00007610ff077816 */ /* 0x004fc40000000007 */
[----:B----4-:R-:W-:-:S04]  /*4e10*/  @P2 LOP3.LUT R5, R5, R4, RZ, 0x3c, !PT ;  /* 0x0000000405052212 */ /* 0x010fc800078e3cff */
[----:B------:R-:W-:-:S04]  /*4e20*/  @P2 LOP3.LUT R4, R5, R4, RZ, 0x3c, !PT ;  /* 0x0000000405042212 */ /* 0x000fc800078e3cff */
[----:B------:R-:W-:-:S05]  /*4e30*/  @P2 LOP3.LUT R5, R5, R4, RZ, 0x3c, !PT ;  /* 0x0000000405052212 */ /* 0x000fca00078e3cff */
[----:B------:R-:W2:Y:S01]  /*4e40*/  @P2 LDG.E.U16 R7, [R4.64] ;  /* 0x0000000604072981 */ /* 0x000ea2000c1e1500 */
[----:B------:R-:W-:-:S03]  /*4e50*/  ISETP.GT.AND P0, PT, R2, 0x3, PT ;  /* 0x000000030200780c */ /* 0x000fc60003f04270 */
[----:B--2---:R0:W-:Y:S04]  /*4e60*/  STL [R1+0x3d8], R7 ;  /* 0x0003d80701007387 */ /* 0x0041e80000100800 */
[----:B0-----:R-:W2:Y:S04]  /*4e70*/  LDL.LU R7, [R1+0x13e0] ;  /* 0x0013e00001077983 */ /* 0x001ea80000300800 */
[----:B------:R-:W4:Y:S04]  /*4e80*/  LDL R4, [R1+0x724] ;  /* 0x0007240001047983 */ /* 0x000f280000100800 */
[----:B------:R-:W4:Y:S01]  /*4e90*/  LDL R5, [R1+0x728] ;  /* 0x0007280001057983 */ /* 0x000f220000100800 */
[----:B---3--:R-:W-:-:S02]  /*4ea0*/  PRMT R6, RZ, 0x7610, R6 ;  /* 0x00007610ff067816 */ /* 0x008fc40000000006 */
[----:B----4-:R-:W-:-:S04]  /*4eb0*/  @P0 LOP3.LUT R5, R5, R4, RZ, 0x3c, !PT ;  /* 0x0000000405050212 */ /* 0x010fc800078e3cff */
        /* <DEDUP_REMOVED lines=97> */
[----:B------:R0:W3:Y:S04]  /*54d0*/  @P2 LDG.E.U16 R6, [R4.64] ;  /* 0x0000000604062981 */ /* 0x0000e8000c1e1500 */
[----:B0-----:R-:W4:Y:S04]  /*54e0*/  LDL R4, [R1+0x6cc] ;  /* 0x0006cc0001047983 */ /* 0x001f280000100800 */
[----:B------:R-:W4:Y:S01]  /*54f0*/  LDL R5, [R1+0x6d0] ;  /* 0x0006d00001057983 */ /* 0x000f220000100800 */
[----:B--2---:R-:W-:Y:S02]  /*5500*/  PRMT R7, RZ, 0x7610, R7 ;  /* 0x00007610ff077816 */ /* 0x004fe40000000007 */
[----:B----4-:R-:W-:-:S04]  /*5510*/  @P2 LOP3.LUT R5, R5, R4, RZ, 0x3c, !PT ;  /* 0x0000000405052212 */ /* 0x010fc800078e3cff */
[----:B------:R-:W-:-:S04]  /*5520*/  @P2 LOP3.LUT R4, R5, R4, RZ, 0x3c, !PT ;  /* 0x0000000405042212 */ /* 0x000fc800078e3cff */
[----:B------:R-:W-:-:S05]  /*5530*/  @P2 LOP3.LUT R5, R5, R4, RZ, 0x3c, !PT ;  /* 0x0000000405052212 */ /* 0x000fca00078e3cff */
[----:B------:R0:W2:Y:S04]  /*5540*/  @P2 LDG.E.U16 R7, [R4.64] ;  /* 0x0000000604072981 */ /* 0x0000a8000c1e1500 */
[----:B0-----:R-:W4:Y:S04]  /*5550*/  LDL R4, [R1+0x6c4] ;  /* 0x0006c40001047983 */ /* 0x001f280000100800 */
[----:B------:R-:W4:Y:S01]  /*5560*/  LDL R5, [R1+0x6c8] ;  /* 0x0006c80001057983 */ /* 0x000f220000100800 */
[----:B------:R-:W-:Y:S02]  /*5570*/  ISETP.GT.AND P0, PT, R2, 0x9, PT ;  /* 0x000000090200780c */ /* 0x000fe40003f04270 */
[----:B------:R-:W-:-:S11]  /*5580*/  PRMT R9, RZ, 0x7610, R9 ;  /* 0x00007610ff097816 */ /* 0x000fd60000000009 */
[----:B----4-:R-:W-:-:S04]  /*5590*/  @P0 LOP3.LUT R5, R5, R4, RZ, 0x3c, !PT ;  /* 0x0000000405050212 */ /* 0x010fc800078e3cff */
[----:B------:R-:W-:-:S04]  /*55a0*/  @P0 LOP3.LUT R4, R5, R4, RZ, 0x3c, !PT ;  /* 0x0000000405040212 */ /* 0x000fc800078e3cff */
[----:B------:R-:W-:-:S05]  /*55b0*/  @P0 LOP3.LUT R5, R5, R4, RZ, 0x3c, !PT ;  /* 0x0000000405050212 */ /* 0x000fca00078e3cff */
[----:B------:R-:W4:Y:S04]  /*55c0*/  @P0 LDG.E.U16 R9, [R4.64] ;  /* 0x0000000604090981 */ /* 0x000f28000c1e1500 */
[----:B----4-:R0:W-:Y:S04]  /*55d0*/  STL [R1+0x3a8], R9 ;  /* 0x0003a80901007387 */ /* 0x0101e80000100800 */
[----:B0-----:R-:W4:Y:S04]  /*55e0*/  LDL.LU R9, [R1+0x13b4] ;  /* 0x0013b40001097983 */ /* 0x001f280000300800 */
[----:B------:R-:W2:Y:S04]  /*55f0*/  LDL R4, [R1+0x6bc] ;  /* 0x0006bc0001047983 */ /* 0x000ea80000100800 */
[----:B------:R-:W2:Y:S01]  /*5600*/  LDL R5, [R1+0x6c0] ;  /* 0x0006c00001057983 */ /* 0x000ea20000100800 */
[----:B------:R-:W-:-:S02]  /*5610*/  PRMT R10, RZ, 0x7610, R10 ;  /* 0x00007610ff0a7816 */ /* 0x000fc4000000000a */
[----:B--2---:R-:W-:-:S04]  /*5620*/  @P0 LOP3.LUT R5, R5, R4, RZ, 0x3c, !PT ;  /* 0x0000000405050212 */ /* 0x004fc800078e3cff */
[----:B------:R-:W-:-:S04]  /*5630*/  @P0 LOP3.LUT R4, R5, R4, RZ, 0x3c, !PT ;  /* 0x0000000405040212 */ /* 0x000fc800078e3cff */
[----:B------:R-:W-:-:S05]  /*5640*/  @P0 LOP3.LUT R5, R5, R4, RZ, 0x3c, !PT ;  /* 0x0000000405050212 */ /* 0x000fca00078e3cff */
[----:B------:R-:W2:Y:S01]  /*5650*/  @P0 LDG.E.U16 R10, [R4.64] ;  /* 0x00000006040a0981 */ /* 0x000ea2000c1e1500 */
[----:B------:R-:W-:-:S03]  /*5660*/  ISETP.GT.AND P1, PT, R2, 0xa, PT ;  /* 0x0000000a0200780c */ /* 0x000fc60003f24270 */
[----:B--2---:R0:W-:Y:S04]  /*5670*/  STL [R1+0x3a4], R10 ;  /* 0x0003a40a01007387 */ /* 0x0041e80000100800 */
[----:B0-----:R-:W2:Y:S04]  /*5680*/  LDL.LU R10, [R1+0x13b0] ;  /* 0x0013b000010a7983 */ /* 0x001ea80000300800 */
[----:B------:R-:W2:Y:S04]  /*5690*/  LDL R4, [R1+0x6b4] ;  /* 0x0006b40001047983 */ /* 0x000ea80000100800 */
[----:B------:R-:W2:Y:S01]  /*56a0*/  LDL R5, [R1+0x6b8] ;  /* 0x0006b80001057983 */ /* 0x000ea20000100800 */
[----:B----4-:R-:W-:-:S02]  /*56b0*/  PRMT R9, RZ, 0x7610, R9 ;  /* 0x00007610ff097816 */ /* 0x010fc40000000009 */
[----:B--2---:R-:W-:-:S04]  /*56c0*/  @P1 LOP3.LUT R5, R5, R4, RZ, 0x3c, !PT ;  /* 0x0000000405051212 */ /* 0x004fc800078e3cff */
[----:B------:R-:W-:-:S04]  /*56d0*/  @P1 LOP3.LUT R4, R5, R4, RZ, 0x3c, !PT ;  /* 0x0000000405041212 */ /* 0x000fc800078e3cff */
[----:B------:R-:W-:-:S05]  /*56e0*/  @P1 LOP3.LUT R5, R5, R4, RZ, 0x3c, !PT ;  /* 0x0000000405051212 */ /* 0x000fca00078e3cff */
[----:B------:R-:W2:Y:S04]  /*56f0*/  @P1 LDG.E.U16 R9, [R4.64] ;  /* 0x0000000604091981 */ /* 0x000ea8000c1e1500 */
        /* <DEDUP_REMOVED lines=8> */
[----:B------:R-:W4:Y:S01]  /*5780*/  @P1 LDG.E.U16 R10, [R4.64] ;  /* 0x00000006040a1981 */ /* 0x000f22000c1e1500 */
[----:B------:R-:W-:-:S03]  /*5790*/  ISETP.GT.AND P2, PT, R2, 0xb, PT ;  /* 0x0000000b0200780c */ /* 0x000fc60003f44270 */
        /* <DEDUP_REMOVED lines=8> */
[----:B------:R-:W2:Y:S04]  /*5820*/  @P2 LDG.E.U16 R9, [R4.64] ;  /* 0x0000000604092981 */ /* 0x000ea8000c1e1500 */
        /* <DEDUP_REMOVED lines=8> */
[----:B------:R-:W3:Y:S01]  /*58b0*/  @P2 LDG.E.U16 R10, [R4.64] ;  /* 0x00000006040a2981 */ /* 0x000ee2000c1e1500 */
[----:B------:R-:W-:-:S03]  /*58c0*/  ISETP.GT.AND P0, PT, R2, 0xc, PT ;  /* 0x0000000c0200780c */ /* 0x000fc60003f04270 */
        /* <DEDUP_REMOVED lines=8> */
[----:B------:R-:W2:Y:S04]  /*5950*/  @P0 LDG.E.U16 R9, [R4.64] ;  /* 0x0000000604090981 */ /* 0x000ea8000c1e1500 */
        /* <DEDUP_REMOVED lines=227> */
[----:B------:R0:W2:Y:S04]  /*6790*/  @P0 LDG.E.U16 R9, [R4.64] ;  /* 0x0000000604090981 */ /* 0x0000a8000c1e1500 */
[----:B0-----:R-:W4:Y:S04]  /*67a0*/  LDL R4, [R1+0x5cc] ;  /* 0x0005cc0001047983 */ /* 0x001f280000100800 */
[----:B------:R-:W4:Y:S01]  /*67b0*/  LDL R5, [R1+0x5d0] ;  /* 0x0005d00001057983 */ /* 0x000f220000100800 */
[----:B---3--:R-:W-:Y:S02]  /*67c0*/  PRMT R10, RZ, 0x7610, R10 ;  /* 0x00007610ff0a7816 */ /* 0x008fe4000000000a */
[----:B----4-:R-:W-:-:S04]  /*67d0*/  @P0 LOP3.LUT R5, R5, R4, RZ, 0x3c, !PT ;  /* 0x0000000405050212 */ /* 0x010fc800078e3cff */
[----:B------:R-:W-:-:S04]  /*67e0*/  @P0 LOP3.LUT R4, R5, R4, RZ, 0x3c, !PT ;  /* 0x0000000405040212 */ /* 0x000fc800078e3cff */
[----:B------:R-:W-:-:S05]  /*67f0*/  @P0 LOP3.LUT R5, R5, R4, RZ, 0x3c, !PT ;  /* 0x0000000405050212 */ /* 0x000fca00078e3cff */
[----:B------:R0:W3:Y:S04]  /*6800*/  @P0 LDG.E.U16 R10, [R4.64] ;  /* 0x00000006040a0981 */ /* 0x0000e8000c1e1500 */
        /* <DEDUP_REMOVED lines=463> */
[----:B------:R-:W2:Y:S04]  /*8500*/  @P1 LDG.E.U16 R26, [R4.64] ;  /* 0x00000006041a1981 */ /* 0x000ea8000c1e1500 */
[----:B--2---:R0:W-:Y:S04]  /*8510*/  STL [R1+0x64], R26 ;  /* 0x0000641a01007387 */ /* 0x0041e80000100800 */
[----:B0-----:R-:W2:Y:S04]  /*8520*/  LDL.LU R26, [R1+0x127c] ;  /* 0x00127c00011a7983 */ /* 0x001ea80000300800 */
        /* <DEDUP_REMOVED lines=82> */
[----:B------:R0:W2:Y:S04]  /*8a50*/  @P0 LDG.E.U16 R0, [R4.64] ;  /* 0x0000000604000981 */ /* 0x0000a8000c1e1500 */
[----:B0-----:R-:W2:Y:S04]  /*8a60*/  LDL R4, [R1+0x408] ;  /* 0x0004080001047983 */ /* 0x001ea80000100800 */
[----:B------:R-:W2:Y:S01]  /*8a70*/  LDL R5, [R1+0x764] ;  /* 0x0007640001057983 */ /* 0x000ea20000100800 */
[----:B------:R-:W-:Y:S02]  /*8a80*/  ISETP.GT.AND P1, PT, R2, 0x36, PT ;  /* 0x000000360200780c */ /* 0x000fe40003f24270 */
[----:B------:R-:W-:-:S11]  /*8a90*/  PRMT R17, RZ, 0x7610, R17 ;  /* 0x00007610ff117816 */ /* 0x000fd60000000011 */
[----:B--2---:R-:W-:-:S04]  /*8aa0*/  @P1 LOP3.LUT R5, R5, R4, RZ, 0x3c, !PT ;  /* 0x0000000405051212 */ /* 0x004fc800078e3cff */
[----:B------:R-:W-:-:S04]  /*8ab0*/  @P1 LOP3.LUT R4, R5, R4, RZ, 0x3c, !PT ;  /* 0x0000000405041212 */ /* 0x000fc800078e3cff */
[----:B------:R-:W-:-:S05]  /*8ac0*/  @P1 LOP3.LUT R5, R5, R4, RZ, 0x3c, !PT ;  /* 0x0000000405051212 */ /* 0x000fca00078e3cff */
[----:B------:R-:W2:Y:S04]  /*8ad0*/  @P1 LDG.E.U16 R17, [R4.64] ;  /* 0x0000000604111981 */ /* 0x000ea8000c1e1500 */
[----:B------:R-:W-:Y:S04]  /*8ae0*/  STL [R1+0x1218], R0 ;  /* 0x0012180001007387 */ /* 0x000fe80000100800 */
        /* <DEDUP_REMOVED lines=54> */
[----:B------:R0:W-:Y:S04]  /*8e50*/  STL [R1+0x18], R29 ;  /* 0x0000181d01007387 */ /* 0x0001e80000100800 */
[----:B0-----:R-:W3:Y:S04]  /*8e60*/  LDL R29, [R1+0x7b4] ;  /* 0x0007b400011d7983 */ /* 0x001ee80000100800 */
[----:B--2---:R0:W-:Y:S04]  /*8e70*/  STL [R1+0x14], R13 ;  /* 0x0000140d01007387 */ /* 0x0041e80000100800 */
[----:B0-----:R-:W2:Y:S04]  /*8e80*/  LDL.LU R13, [R1+0x1248] ;  /* 0x00124800010d7983 */ /* 0x001ea80000300800 */
[----:B------:R-:W2:Y:S04]  /*8e90*/  LDL R4, [R1+0x790] ;  /* 0x0007900001047983 */ /* 0x000ea80000100800 */
[----:B------:R-:W2:Y:S01]  /*8ea0*/  LDL R5, [R1+0x798] ;  /* 0x0007980001057983 */ /* 0x000ea20000100800 */
[----:B---3--:R-:W-:-:S02]  /*8eb0*/  PRMT R3, RZ, 0x7610, R3 ;  /* 0x00007610ff037816 */ /* 0x008fc40000000003 */
[----:B--2---:R-:W-:-:S04]  /*8ec0*/  @P0 LOP3.LUT R5, R5, R4, RZ, 0x3c, !PT ;  /* 0x0000000405050212 */ /* 0x004fc800078e3cff */
[----:B------:R-:W-:-:S04]  /*8ed0*/  @P0 LOP3.LUT R4, R5, R4, RZ, 0x3c, !PT ;  /* 0x0000000405040212 */ /* 0x000fc800078e3cff */
[----:B------:R-:W-:-:S05]  /*8ee0*/  @P0 LOP3.LUT R5, R5, R4, RZ, 0x3c, !PT ;  /* 0x0000000405050212 */ /* 0x000fca00078e3cff */
[----:B------:R0:W2:Y:S04]  /*8ef0*/  @P0 LDG.E.U16 R3, [R4.64] ;  /* 0x0000000604030981 */ /* 0x0000a8000c1e1500 */
[----:B0-----:R-:W3:Y:S04]  /*8f00*/  LDL R4, [R1+0x77c] ;  /* 0x00077c0001047983 */ /* 0x001ee80000100800 */
[----:B------:R-:W3:Y:S01]  /*8f10*/  LDL R5, [R1+0x7a4] ;  /* 0x0007a40001057983 */ /* 0x000ee20000100800 */
[----:B------:R-:W-:Y:S02]  /*8f20*/  ISETP.GT.AND P1, PT, R2, 0x3a, PT ;  /* 0x0000003a0200780c */ /* 0x000fe40003f24270 */
[----:B------:R-:W-:-:S11]  /*8f30*/  PRMT R12, RZ, 0x7610, R12 ;  /* 0x00007610ff0c7816 */ /* 0x000fd6000000000c */
[----:B---3--:R-:W-:-:S04]  /*8f40*/  @P1 LOP3.LUT R5, R5, R4, RZ, 0x3c, !PT ;  /* 0x0000000405051212 */ /* 0x008fc800078e3cff */
[----:B------:R-:W-:-:S04]  /*8f50*/  @P1 LOP3.LUT R4, R5, R4, RZ, 0x3c, !PT ;  /* 0x0000000405041212 */ /* 0x000fc800078e3cff */
[----:B------:R-:W-:-:S05]  /*8f60*/  @P1 LOP3.LUT R5, R5, R4, RZ, 0x3c, !PT ;  /* 0x0000000405051212 */ /* 0x000fca00078e3cff */
[----:B------:R-:W3:Y:S04]  /*8f70*/  @P1 LDG.E.U16 R12, [R4.64] ;  /* 0x00000006040c1981 */ /* 0x000ee8000c1e1500 */
[----:B--2---:R0:W-:Y:S04]  /*8f80*/  STL [R1+0x10], R3 ;  /* 0x0000100301007387 */ /* 0x0041e80000100800 */
[----:B0-----:R-:W2:Y:S04]  /*8f90*/  LDL R3, [R1+0x7c4] ;  /* 0x0007c40001037983 */ /* 0x001ea80000100800 */
[----:B---3--:R0:W-:Y:S04]  /*8fa0*/  STL [R1+0xc], R12 ;  /* 0x00000c0c01007387 */ /* 0x0081e80000100800 */
[----:B0-----:R-:W3:Y:S04]  /*8fb0*/  LDL.LU R12, [R1+0x1244] ;  /* 0x00124400010c7983 */ /* 0x001ee80000300800 */
[----:B------:R-:W2:Y:S04]  /*8fc0*/  LDL R4, [R1+0x7a0] ;  /* 0x0007a00001047983 */ /* 0x000ea80000100800 */
[----:B------:R-:W2:Y:S01]  /*8fd0*/  LDL R5, [R1+0x7ac] ;  /* 0x0007ac0001057983 */ /* 0x000ea20000100800 */
[----:B------:R-:W-:-:S02]  /*8fe0*/  PRMT R11, RZ, 0x7610, R11 ;  /* 0x00007610ff0b7816 */ /* 0x000fc4000000000b */
[----:B--2---:R-:W-:-:S04]  /*8ff0*/  @P1 LOP3.LUT R5, R5, R4, RZ, 0x3c, !PT ;  /* 0x0000000405051212 */ /* 0x004fc800078e3cff */
[----:B------:R-:W-:-:S04]  /*9000*/  @P1 LOP3.LUT R4, R5, R4, RZ, 0x3c, !PT ;  /* 0x0000000405041212 */ /* 0x000fc800078e3cff */
[----:B------:R-:W-:-:S05]  /*9010*/  @P1 LOP3.LUT R5, R5, R4, RZ, 0x3c, !PT ;  /* 0x0000000405051212 */ /* 0x000fca00078e3cff */
[----:B------:R-:W2:Y:S01]  /*9020*/  @P1 LDG.E.U16 R11, [R4.64] ;  /* 0x00000006040b1981 */ /* 0x000ea2000c1e1500 */
[----:B------:R-:W-:Y:S02]  /*9030*/  ISETP.GT.AND P0, PT, R2, 0x3b, PT ;  /* 0x0000003b0200780c */ /* 0x000fe40003f04270 */
[----:B------:R-:W-:Y:S01]  /*9040*/  PRMT R0, RZ, 0x7610, R0 ;  /* 0x00007610ff007816 */ /* 0x000fe20000000000 */
[----:B--2---:R0:W-:Y:S04]  /*9050*/  STL [R1+0x8], R11 ;  /* 0x0000080b01007387 */ /* 0x0041e80000100800 */
[----:B0-----:R-:W2:Y:S04]  /*9060*/  LDL.LU R11, [R1+0x1240] ;  /* 0x00124000010b7983 */ /* 0x001ea80000300800 */
[----:B------:R-:W2:Y:S02]  /*9070*/  LDL R5, [R1+0x7a8] ;  /* 0x0007a80001057983 */ /* 0x000ea40000100800 */
[----:B------:R-:W-:-:S02]  /*9080*/  @P0 IMAD.MOV.U32 R4, RZ, RZ, R29 ;  /* 0x000000ffff040224 */ /* 0x000fc400078e001d */
[----:B------:R-:W3:Y:S04]  /*9090*/  LDL R29, [R1+0x7d4] ;  /* 0x0007d400011d7983 */ /* 0x000ee80000100800 */
[----:B--2---:R0:W2:Y:S04]  /*90a0*/  @P0 LDG.E.U16 R0, [R4.64] ;  /* 0x0000000604000981 */ /* 0x0040a8000c1e1500 */
[----:B0-----:R-:W3:Y:S04]  /*90b0*/  LDL R4, [R1+0x7b0] ;  /* 0x0007b00001047983 */ /* 0x001ee80000100800 */
[----:B------:R-:W3:Y:S04]  /*90c0*/  LDL R5, [R1+0x7b8] ;  /* 0x0007b80001057983 */ /* 0x000ee80000100800 */
[----:B--2---:R0:W-:Y:S04]  /*90d0*/  STL [R1+0x1234], R0 ;  /* 0x0012340001007387 */ /* 0x0041e80000100800 */
[----:B0-----:R-:W2:Y:S01]  /*90e0*/  LDL R0, [R1+0x79c] ;  /* 0x00079c0001007983 */ /* 0x001ea20000100800 */
[----:B---3--:R-:W-:-:S04]  /*90f0*/  @P0 LOP3.LUT R5, R5, R4, RZ, 0x3c, !PT ;  /* 0x0000000405050212 */ /* 0x008fc800078e3cff */
[C---:B------:R-:W-:Y:S02]  /*9100*/  @P0 LOP3.LUT R4, R5.reuse, R4, RZ, 0x3c, !PT ;  /* 0x0000000405040212 */ /* 0x040fe400078e3cff */
[----:B------:R-:W-:Y:S02]  /*9110*/  PRMT R28, RZ, 0x7610, R28 ;  /* 0x00007610ff1c7816 */ /* 0x000fe4000000001c */
[----:B------:R-:W-:Y:S02]  /*9120*/  @P0 LOP3.LUT R5, R5, R4, RZ, 0x3c, !PT ;  /* 0x0000000405050212 */ /* 0x000fe400078e3cff */
[----:B------:R-:W-:-:S03]  /*9130*/  ISETP.GT.AND P1, PT, R2, 0x3c, PT ;  /* 0x0000003c0200780c */ /* 0x000fc60003f24270 */
[----:B------:R0:W3:Y:S01]  /*9140*/  @P0 LDG.E.U16 R28, [R4.64] ;  /* 0x00000006041c0981 */ /* 0x0000e2000c1e1500 */
[----:B----4-:R-:W-:-:S09]  /*9150*/  PRMT R27, RZ, 0x7610, R27 ;  /* 0x00007610ff1b7816 */ /* 0x010fd2000000001b */
[----:B0-----:R-:W-:Y:S02]  /*9160*/  @P1 IMAD.MOV.U32 R4, RZ, RZ, R3 ;  /* 0x000000ffff041224 */ /* 0x001fe400078e0003 */
[----:B--2---:R-:W-:-:S05]  /*9170*/  @P1 IMAD.MOV.U32 R5, RZ, RZ, R0 ;  /* 0x000000ffff051224 */ /* 0x004fca00078e0000 */
[----:B------:R0:W2:Y:S04]  /*9180*/  @P1 LDG.E.U16 R27, [R4.64] ;  /* 0x00000006041b1981 */ /* 0x0000a8000c1e1500 */
[----:B---3--:R-:W-:Y:S04]  /*9190*/  STL [R1], R28 ;  /* 0x0000001c01007387 */ /* 0x008fe80000100800 */
[----:B0-----:R-:W3:Y:S04]  /*91a0*/  LDL R4, [R1+0x7c0] ;  /* 0x0007c00001047983 */ /* 0x001ee80000100800 */
[----:B------:R-:W3:Y:S04]  /*91b0*/  LDL R5, [R1+0x7cc] ;  /* 0x0007cc0001057983 */ /* 0x000ee80000100800 */
[----:B------:R-:W4:Y:S04]  /*91c0*/  LDL R3, [R1+0x7d0] ;  /* 0x0007d00001037983 */ /* 0x000f280000100800 */
[----:B------:R-:W4:Y:S04]  /*91d0*/  LDL R0, [R1+0x7d8] ;  /* 0x0007d80001007983 */ /* 0x000f280000100800 */
[----:B--2---:R0:W-:Y:S04]  /*91e0*/  STL [R1+0x121c], R27 ;  /* 0x00121c1b01007387 */ /* 0x0041e80000100800 */
[----:B0-----:R-:W2:Y:S01]  /*91f0*/  LDL R27, [R1+0x7c8] ;  /* 0x0007c800011b7983 */ /* 0x001ea20000100800 */
[----:B------:R-:W-:-:S02]  /*9200*/  ISETP.GT.AND P0, PT, R2, 0x3d, PT ;  /* 0x0000003d0200780c */ /* 0x000fc40003f04270 */
[----:B------:R-:W-:Y:S02]  /*9210*/  PRMT R26, RZ, 0x7610, R26 ;  /* 0x00007610ff1a7816 */ /* 0x000fe4000000001a */
[----:B---3--:R-:W-:-:S04]  /*9220*/  @P1 LOP3.LUT R5, R5, R4, RZ, 0x3c, !PT ;  /* 0x0000000405051212 */ /* 0x008fc800078e3cff */
[----:B------:R-:W-:-:S04]  /*9230*/  @P1 LOP3.LUT R4, R5, R4, RZ, 0x3c, !PT ;  /* 0x0000000405041212 */ /* 0x000fc800078e3cff */
[----:B------:R-:W-:Y:S02]  /*9240*/  @P1 LOP3.LUT R5, R5, R4, RZ, 0x3c, !PT ;  /* 0x0000000405051212 */ /* 0x000fe400078e3cff */
[----:B------:R-:W-:-:S03]  /*9250*/  PRMT R25, RZ, 0x7610, R25 ;  /* 0x00007610ff197816 */ /* 0x000fc60000000019 */
[----:B------:R0:W3:Y:S02]  /*9260*/  @P1 LDG.E.U16 R26, [R4.64] ;  /* 0x00000006041a1981 */ /* 0x0000e4000c1e1500 */
[----:B0-----:R-:W-:Y:S02]  /*9270*/  @P0 IMAD.MOV.U32 R4, RZ, RZ, R29 ;  /* 0x000000ffff040224 */ /* 0x001fe400078e001d */
[----:B--2---:R-:W-:-:S05]  /*9280*/  @P0 IMAD.MOV.U32 R5, RZ, RZ, R27 ;  /* 0x000000ffff050224 */ /* 0x004fca00078e001b */
[----:B------:R-:W2:Y:S04]  /*9290*/  @P0 LDG.E.U16 R25, [R4.64] ;  /* 0x0000000604190981 */ /* 0x000ea8000c1e1500 */
[----:B---3--:R0:W-:Y:S04]  /*92a0*/  STL [R1+0x1220], R26 ;  /* 0x0012201a01007387 */ /* 0x0081e80000100800 */
[----:B------:R-:W3:Y:S04]  /*92b0*/  LDL R29, [R1+0x7e0] ;  /* 0x0007e000011d7983 */ /* 0x000ee80000100800 */
[----:B------:R-:W3:Y:S04]  /*92c0*/  LDL R27, [R1+0x7ec] ;  /* 0x0007ec00011b7983 */ /* 0x000ee80000100800 */
[----:B0-----:R-:W3:Y:S04]  /*92d0*/  LDL R26, [R1+0x7e4] ;  /* 0x0007e400011a7983 */ /* 0x001ee80000100800 */
[----:B--2---:R0:W-:Y:S04]  /*92e0*/  STL [R1+0x1224], R25 ;  /* 0x0012241901007387 */ /* 0x0041e80000100800 */
[----:B0-----:R-:W2:Y:S01]  /*92f0*/  LDL R25, [R1+0x7bc] ;  /* 0x0007bc0001197983 */ /* 0x001ea20000100800 */
[----:B------:R-:W-:Y:S01]  /*9300*/  PRMT R24, RZ, 0x7610, R24 ;  /* 0x00007610ff187816 */ /* 0x000fe20000000018 */
[----:B----4-:R-:W-:-:S02]  /*9310*/  @P0 IMAD.MOV.U32 R4, RZ, RZ, R0 ;  /* 0x000000ffff040224 */ /* 0x010fc400078e0000 */
[----:B------:R-:W-:Y:S01]  /*9320*/  @P0 IMAD.MOV.U32 R5, RZ, RZ, R3 ;  /* 0x000000ffff050224 */ /* 0x000fe200078e0003 */
[----:B------:R-:W-:Y:S01]  /*9330*/  ISETP.GT.AND P1, PT, R2, 0x3e, PT ;  /* 0x0000003e0200780c */ /* 0x000fe20003f24270 */
[----:B------:R-:W4:Y:S04]  /*9340*/  LDL R0, [R1+0x7f4] ;  /* 0x0007f40001007983 */ /* 0x000f280000100800 */
[----:B------:R3:W4:Y:S01]  /*9350*/  @P0 LDG.E.U16 R24, [R4.64] ;  /* 0x0000000604180981 */ /* 0x000722000c1e1500 */
[----:B------:R-:W-:Y:S02]  /*9360*/  PRMT R23, RZ, 0x7610, R23 ;  /* 0x00007610ff177816 */ /* 0x000fe40000000017 */
[----:B------:R-:W-:Y:S01]  /*9370*/  PRMT R22, RZ, 0x7610, R22 ;  /* 0x00007610ff167816 */ /* 0x000fe20000000016 */
[----:B------:R-:W4:Y:S04]  /*9380*/  LDL R3, [R1+0x7e8] ;  /* 0x0007e80001037983 */ /* 0x000f280000100800 */
[----:B---3--:R-:W-:-:S02]  /*9390*/  @P1 IMAD.MOV.U32 R4, RZ, RZ, R26 ;  /* 0x000000ffff041224 */ /* 0x008fc400078e001a */
[----:B--2---:R-:W-:-:S05]  /*93a0*/  @P1 IMAD.MOV.U32 R5, RZ, RZ, R25 ;  /* 0x000000ffff051224 */ /* 0x004fca00078e0019 */
[----:B------:R0:W2:Y:S02]  /*93b0*/  @P1 LDG.E.U16 R23, [R4.64] ;  /* 0x0000000604171981 */ /* 0x0000a4000c1e1500 */
[----:B0-----:R-:W-:Y:S02]  /*93c0*/  @P1 IMAD.MOV.U32 R4, RZ, RZ, R27 ;  /* 0x000000ffff041224 */ /* 0x001fe400078e001b */
[----:B------:R-:W-:-:S05]  /*93d0*/  @P1 IMAD.MOV.U32 R5, RZ, RZ, R29 ;  /* 0x000000ffff051224 */ /* 0x000fca00078e001d */
[----:B------:R-:W3:Y:S04]  /*93e0*/  @P1 LDG.E.U16 R22, [R4.64] ;  /* 0x0000000604161981 */ /* 0x000ee8000c1e1500 */
[----:B------:R-:W0:Y:S04]  /*93f0*/  S2R R26, SR_TID.X ;  /* 0x00000000001a7919 */ /* 0x000e280000002100 */
[----:B----4-:R4:W-:Y:S04]  /*9400*/  STL [R1+0x1228], R24 ;  /* 0x0012281801007387 */ /* 0x0109e80000100800 */
[----:B------:R-:W3:Y:S04]  /*9410*/  LDL R25, [R1+0x7f0] ;  /* 0x0007f00001197983 */ /* 0x000ee80000100800 */
[----:B----4-:R-:W4:Y:S01]  /*9420*/  LDL R24, [R1+0x824] ;  /* 0x0008240001187983 */ /* 0x010f220000100800 */
[----:B0-----:R-:W-:-:S04]  /*9430*/  LOP3.LUT R26, R26, 0x3f, RZ, 0xc0, !PT ;  /* 0x0000003f1a1a7812 */ /* 0x001fc800078ec0ff */
[----:B------:R-:W-:Y:S01]  /*9440*/  ISETP.GE.AND P1, PT, R26, R2, PT ;  /* 0x000000021a00720c */ /* 0x000fe20003f26270 */
[----:B--2---:R0:W-:Y:S04]  /*9450*/  STL [R1+0x11e8], R23 ;  /* 0x0011e81701007387 */ /* 0x0041e80000100800 */
[----:B---3--:R2:W-:Y:S04]  /*9460*/  STL [R1+0x11ec], R22 ;  /* 0x0011ec1601007387 */ /* 0x0085e80000100800 */
[----:B------:R-:W3:Y:S04]  /*9470*/  LDL R27, [R1+0x820] ;  /* 0x00082000011b7983 */ /* 0x000ee80000100800 */
[----:B------:R-:W2:Y:S01]  /*9480*/  LDL R26, [R1+0x830] ;  /* 0x00083000011a7983 */ /* 0x000ea20000100800 */
[----:B------:R-:W-:-:S02]  /*9490*/  ISETP.GT.AND P0, PT, R2, 0x3f, PT ;  /* 0x0000003f0200780c */ /* 0x000fc40003f04270 */
[----:B------:R-:W-:Y:S01]  /*94a0*/  PRMT R21, RZ, 0x7610, R21 ;  /* 0x00007610ff157816 */ /* 0x000fe20000000015 */
[----:B0-----:R-:W2:Y:S01]  /*94b0*/  LDL R23, [R1+0x82c] ;  /* 0x00082c0001177983 */ /* 0x001ea20000100800 */
[----:B------:R-:W-:-:S09]  /*94c0*/  PRMT R20, RZ, 0x7610, R20 ;  /* 0x00007610ff147816 */ /* 0x000fd20000000014 */
[----:B------:R-:W-:Y:S01]  /*94d0*/  @P0 IMAD.MOV.U32 R2, RZ, RZ, R0 ;  /* 0x000000ffff020224 */ /* 0x000fe200078e0000 */
[----:B------:R-:W-:Y:S01]  /*94e0*/  PRMT R19, RZ, 0x7610, R19 ;  /* 0x00007610ff137816 */ /* 0x000fe20000000013 */
[----:B------:R-:W2:Y:S04]  /*94f0*/  LDL R0, [R1+0x840] ;  /* 0x0008400001007983 */ /* 0x000ea80000100800 */
[----:B------:R4:W2:Y:S02]  /*9500*/  @P0 LDG.E.U16 R21, [R2.64] ;  /* 0x0000000602150981 */ /* 0x0008a4000c1e1500 */
[----:B----4-:R-:W-:Y:S02]  /*9510*/  @P0 IMAD.MOV.U32 R2, RZ, RZ, R24 ;  /* 0x000000ffff020224 */ /* 0x010fe400078e0018 */
[----:B------:R-:W-:-:S05]  /*9520*/  @P0 IMAD.MOV.U32 R3, RZ, RZ, R25 ;  /* 0x000000ffff030224 */ /* 0x000fca00078e0019 */
[----:B------:R3:W4:Y:S04]  /*9530*/  @P0 LDG.E.U16 R20, [R2.64] ;  /* 0x0000000602140981 */ /* 0x000728000c1e1500 */
[----:B------:R-:W-:Y:S01]  /*9540*/  BAR.SYNC.DEFER_BLOCKING 0x0 ;  /* 0x0000000000007b1d */ /* 0x000fe20000010000 */
[----:B---3--:R-:W-:Y:S02]  /*9550*/  @!P1 IMAD.MOV.U32 R3, RZ, RZ, R27 ;  /* 0x000000ffff039224 */ /* 0x008fe400078e001b */
[----:B--2---:R-:W-:-:S05]  /*9560*/  @!P1 IMAD.MOV.U32 R2, RZ, RZ, R26 ;  /* 0x000000ffff029224 */ /* 0x004fca00078e001a */
[----:B------:R0:W2:Y:S01]  /*9570*/  @!P1 LDG.E.U16 R19, [R2.64] ;  /* 0x0000000602139981 */ /* 0x0000a2000c1e1500 */
[----:B------:R-:W-:-:S03]  /*9580*/  PRMT R18, RZ, 0x7610, R18 ;  /* 0x00007610ff127816 */ /* 0x000fc60000000012 */
[----:B------:R3:W-:Y:S04]  /*9590*/  STL [R1+0x11d8], R21 ;  /* 0x0011d81501007387 */ /* 0x0007e80000100800 */
[----:B------:R-:W2:Y:S04]  /*95a0*/  LDL R22, [R1+0x828] ;  /* 0x0008280001167983 */ /* 0x000ea80000100800 */
[----:B------:R-:W2:Y:S04]  /*95b0*/  LDL R25, [R1+0x81c] ;  /* 0x00081c0001197983 */ /* 0x000ea80000100800 */
[----:B---3--:R-:W3:Y:S04]  /*95c0*/  LDL R21, [R1+0x83c] ;  /* 0x00083c0001157983 */ /* 0x008ee80000100800 */
[----:B------:R-:W3:Y:S01]  /*95d0*/  LDL R24, [R1+0x838] ;  /* 0x0008380001187983 */ /* 0x000ee20000100800 */
[----:B0-----:R-:W-:-:S02]  /*95e0*/  @!P1 IMAD.MOV.U32 R2, RZ, RZ, R0 ;  /* 0x000000ffff029224 */ /* 0x001fc400078e0000 */
[----:B------:R-:W-:Y:S01]  /*95f0*/  @!P1 IMAD.MOV.U32 R3, RZ, RZ, R23 ;  /* 0x000000ffff039224 */ /* 0x000fe200078e0017 */
[----:B----4-:R0:W-:Y:S04]  /*9600*/  STL [R1+0x11dc], R20 ;  /* 0x0011dc1401007387 */ /* 0x0101e80000100800 */
[----:B------:R4:W3:Y:S04]  /*9610*/  @!P1 LDG.E.U16 R18, [R2.64] ;  /* 0x0000000602129981 */ /* 0x0008e8000c1e1500 */
[----:B--2---:R2:W-:Y:S04]  /*9620*/  STL [R1+0x11e0], R19 ;  /* 0x0011e01301007387 */ /* 0x0045e80000100800 */
[----:B------:R-:W2:Y:S04]  /*9630*/  LDL R23, [R1+0x818] ;  /* 0x0008180001177983 */ /* 0x000ea80000100800 */
[----:B------:R-:W2:Y:S01]  /*9640*/  LDL R0, [R1+0x834] ;  /* 0x0008340001007983 */ /* 0x000ea20000100800 */
[----:B------:R-:W-:-:S02]  /*9650*/  PRMT R17, RZ, 0x7610, R17 ;  /* 0x00007610ff117816 */ /* 0x000fc40000000011 */
[----:B------:R-:W-:Y:S01]  /*9660*/  PRMT R16, RZ, 0x7610, R16 ;  /* 0x00007610ff107816 */ /* 0x000fe20000000010 */
[----:B----4-:R-:W-:Y:S02]  /*9670*/  @!P1 IMAD.MOV.U32 R3, RZ, RZ, R22 ;  /* 0x000000ffff039224 */ /* 0x010fe400078e0016 */
[----:B---3--:R-:W-:-:S05]  /*9680*/  @!P1 IMAD.MOV.U32 R2, RZ, RZ, R21 ;  /* 0x000000ffff029224 */ /* 0x008fca00078e0015 */
[----:B------:R3:W4:Y:S01]  /*9690*/  @!P1 LDG.E.U16 R17, [R2.64] ;  /* 0x0000000602119981 */ /* 0x000722000c1e1500 */
[----:B------:R-:W-:Y:S01]  /*96a0*/  PRMT R15, RZ, 0x7610, R15 ;  /* 0x00007610ff0f7816 */ /* 0x000fe2000000000f */
[----:B---3--:R-:W-:Y:S02]  /*96b0*/  @!P1 IMAD.MOV.U32 R2, RZ, RZ, R24 ;  /* 0x000000ffff029224 */ /* 0x008fe400078e0018 */
[----:B------:R-:W-:-:S05]  /*96c0*/  @!P1 IMAD.MOV.U32 R3, RZ, RZ, R25 ;  /* 0x000000ffff039224 */ /* 0x000fca00078e0019 */
[----:B------:R2:W2:Y:S04]  /*96d0*/  @!P1 LDG.E.U16 R16, [R2.64] ;  /* 0x0000000602109981 */ /* 0x0004a8000c1e1500 */
[----:B------:R1:W-:Y:S04]  /*96e0*/  STL [R1+0x11e4], R18 ;  /* 0x0011e41201007387 */ /* 0x0003e80000100800 */
[----:B------:R-:W2:Y:S04]  /*96f0*/  LDL R22, [R1+0x810] ;  /* 0x0008100001167983 */ /* 0x000ea80000100800 */
[----:B------:R-:W2:Y:S02]  /*9700*/  LDL R21, [R1+0x814] ;  /* 0x0008140001157983 */ /* 0x000ea40000100800 */
[----:B--2---:R-:W-:-:S02]  /*9710*/  @!P1 IMAD.MOV.U32 R3, RZ, RZ, R23 ;  /* 0x000000ffff039224 */ /* 0x004fc400078e0017 */
[----:B------:R-:W-:-:S05]  /*9720*/  @!P1 IMAD.MOV.U32 R2, RZ, RZ, R0 ;  /* 0x000000ffff029224 */ /* 0x000fca00078e0000 */
[----:B------:R2:W3:Y:S01]  /*9730*/  @!P1 LDG.E.U16 R15, [R2.64] ;  /* 0x00000006020f9981 */ /* 0x0004e2000c1e1500 */
[----:B------:R-:W-:-:S03]  /*9740*/  PRMT R14, RZ, 0x7610, R14 ;  /* 0x00007610ff0e7816 */ /* 0x000fc6000000000e */
[----:B----4-:R4:W-:Y:S04]  /*9750*/  STL [R1+0x11f0], R17 ;  /* 0x0011f01101007387 */ /* 0x0109e80000100800 */
[----:B0-----:R-:W4:Y:S04]  /*9760*/  LDL R20, [R1+0x808] ;  /* 0x0008080001147983 */ /* 0x001f280000100800 */
[----:B------:R-:W4:Y:S04]  /*9770*/  LDL R19, [R1+0x80c] ;  /* 0x00080c0001137983 */ /* 0x000f280000100800 */
[----:B------:R-:W4:Y:S04]  /*9780*/  LDL.LU R26, [R1+0x3bc] ;  /* 0x0003bc00011a7983 */ /* 0x000f280000300800 */
[----:B--2---:R0:W-:Y:S04]  /*9790*/  STL [R1+0x11f4], R16 ;  /* 0x0011f41001007387 */ /* 0x0041e80000100800 */
[----:B-1----:R-:W2:Y:S04]  /*97a0*/  LDL R18, [R1+0x800] ;  /* 0x0008000001127983 */ /* 0x002ea80000100800 */
[----:B------:R-:W2:Y:S01]  /*97b0*/  LDL R0, [R1+0x804] ;  /* 0x0008040001007983 */ /* 0x000ea20000100800 */
[----:B------:R-:W-:-:S02]  /*97c0*/  @!P1 IMAD.MOV.U32 R3, RZ, RZ, R22 ;  /* 0x000000ffff039224 */ /* 0x000fc400078e0016 */
[----:B------:R-:W-:-:S05]  /*97d0*/  @!P1 IMAD.MOV.U32 R2, RZ, RZ, R21 ;  /* 0x000000ffff029224 */ /* 0x000fca00078e0015 */
[----:B------:R1:W2:Y:S04]  /*97e0*/  @!P1 LDG.E.U16 R14, [R2.64] ;  /* 0x00000006020e9981 */ /* 0x0002a8000c1e1500 */
[----:B---3--:R3:W-:Y:S04]  /*97f0*/  STL [R1+0x11f8], R15 ;  /* 0x0011f80f01007387 */ /* 0x0087e80000100800 */
[----:B----4-:R-:W4:Y:S04]  /*9800*/  LDL R17, [R1+0x7fc] ;  /* 0x0007fc0001117983 */ /* 0x010f280000100800 */
[----:B0-----:R-:W4:Y:S01]  /*9810*/  LDL R16, [R1+0x848] ;  /* 0x0008480001107983 */ /* 0x001f220000100800 */
[----:B------:R-:W-:-:S02]  /*9820*/  PRMT R13, RZ, 0x7610, R13 ;  /* 0x00007610ff0d7816 */ /* 0x000fc4000000000d */
[----:B------:R-:W-:Y:S01]  /*9830*/  PRMT R12, RZ, 0x7610, R12 ;  /* 0x00007610ff0c7816 */ /* 0x000fe2000000000c */
[----:B-1----:R-:W-:Y:S02]  /*9840*/  @!P1 IMAD.MOV.U32 R3, RZ, RZ, R20 ;  /* 0x000000ffff039224 */ /* 0x002fe400078e0014 */
[----:B------:R-:W-:-:S05]  /*9850*/  @!P1 IMAD.MOV.U32 R2, RZ, RZ, R19 ;  /* 0x000000ffff029224 */ /* 0x000fca00078e0013 */
[----:B------:R2:W4:Y:S01]  /*9860*/  @!P1 LDG.E.U16 R13, [R2.64] ;  /* 0x00000006020d9981 */ /* 0x000522000c1e1500 */
[----:B------:R-:W-:Y:S01]  /*9870*/  PRMT R11, RZ, 0x7610, R11 ;  /* 0x00007610ff0b7816 */ /* 0x000fe2000000000b */
[----:B--2---:R-:W-:Y:S02]  /*9880*/  @!P1 IMAD.MOV.U32 R3, RZ, RZ, R18 ;  /* 0x000000ffff039224 */ /* 0x004fe400078e0012 */
[----:B------:R-:W-:-:S05]  /*9890*/  @!P1 IMAD.MOV.U32 R2, RZ, RZ, R0 ;  /* 0x000000ffff029224 */ /* 0x000fca00078e0000 */
[----:B------:R4:W2:Y:S04]  /*98a0*/  @!P1 LDG.E.U16 R12, [R2.64] ;  /* 0x00000006020c9981 */ /* 0x0008a8000c1e1500 */
[----:B------:R0:W-:Y:S04]  /*98b0*/  STL [R1+0x11fc], R14 ;  /* 0x0011fc0e01007387 */ /* 0x0001e80000100800 */
[----:B---3--:R-:W3:Y:S04]  /*98c0*/  LDL R15, [R1+0x7f8] ;  /* 0x0007f800010f7983 */ /* 0x008ee80000100800 */
[----:B0-----:R-:W3:Y:S04]  /*98d0*/  LDL R14, [R1+0x864] ;  /* 0x00086400010e7983 */ /* 0x001ee80000100800 */
[----:B------:R-:W3:Y:S01]  /*98e0*/  LDL.LU R27, [R1+0x340] ;  /* 0x00034000011b7983 */ /* 0x000ee20000300800 */
[----:B----4-:R-:W-:-:S02]  /*98f0*/  @!P1 IMAD.MOV.U32 R3, RZ, RZ, R17 ;  /* 0x000000ffff039224 */ /* 0x010fc400078e0011 */
[----:B------:R-:W-:-:S05]  /*9900*/  @!P1 IMAD.MOV.U32 R2, RZ, RZ, R16 ;  /* 0x000000ffff029224 */ /* 0x000fca00078e0010 */
[----:B------:R3:W4:Y:S01]  /*9910*/  @!P1 LDG.E.U16 R11, [R2.64] ;  /* 0x00000006020b9981 */ /* 0x000722000c1e1500 */
[----:B------:R-:W-:-:S03]  /*9920*/  PRMT R4, RZ, 0x7610, R4 ;  /* 0x00007610ff047816 */ /* 0x000fc60000000004 */
[----:B------:R0:W-:Y:S04]  /*9930*/  STL [R1+0x1200], R13 ;  /* 0x0012000d01007387 */ /* 0x0001e80000100800 */
[----:B------:R-:W4:Y:S04]  /*9940*/  LDL R18, [R1+0x7dc] ;  /* 0x0007dc0001127983 */ /* 0x000f280000100800 */
[----:B------:R-:W4:Y:S04]  /*9950*/  LDL R0, [R1+0x860] ;  /* 0x0008600001007983 */ /* 0x000f280000100800 */
[----:B------:R-:W4:Y:S04]  /*9960*/  LDL.LU R29, [R1+0x344] ;  /* 0x00034400011d7983 */ /* 0x000f280000300800 */
[----:B--2---:R1:W-:Y:S04]  /*9970*/  STL [R1+0x1204], R12 ;  /* 0x0012040c01007387 */ /* 0x0043e80000100800 */
[----:B------:R-:W2:Y:S04]  /*9980*/  LDL R17, [R1+0x404] ;  /* 0x0004040001117983 */ /* 0x000ea80000100800 */
[----:B------:R-:W2:Y:S01]  /*9990*/  LDL R16, [R1+0x85c] ;  /* 0x00085c0001107983 */ /* 0x000ea20000100800 */
[----:B---3--:R-:W-:-:S02]  /*99a0*/  @!P1 IMAD.MOV.U32 R3, RZ, RZ, R15 ;  /* 0x000000ffff039224 */ /* 0x008fc400078e000f */
[----:B------:R-:W-:-:S05]  /*99b0*/  @!P1 IMAD.MOV.U32 R2, RZ, RZ, R14 ;  /* 0x000000ffff029224 */ /* 0x000fca00078e000e */
[----:B------:R3:W2:Y:S04]  /*99c0*/  @!P1 LDG.E.U16 R4, [R2.64] ;  /* 0x0000000602049981 */ /* 0x0006a8000c1e1500 */
[----:B----4-:R-:W-:Y:S04]  /*99d0*/  STL [R1+0x1208], R11 ;  /* 0x0012080b01007387 */ /* 0x010fe80000100800 */
[----:B------:R-:W4:Y:S04]  /*99e0*/  LDL R15, [R1+0x400] ;  /* 0x00040000010f7983 */ /* 0x000f280000100800 */
[----:B------:R-:W4:Y:S04]  /*99f0*/  LDL R14, [R1+0x858] ;  /* 0x00085800010e7983 */ /* 0x000f280000100800 */
[----:B0-----:R-:W4:Y:S04]  /*9a00*/  LDL R13, [R1+0x3fc] ;  /* 0x0003fc00010d7983 */ /* 0x001f280000100800 */
[----:B-1----:R-:W4:Y:S04]  /*9a10*/  LDL R12, [R1+0x854] ;  /* 0x00085400010c7983 */ /* 0x002f280000100800 */
[----:B------:R-:W0:Y:S01]  /*9a20*/  S2R R28, SR_TID.X ;  /* 0x00000000001c7919 */ /* 0x000e220000002100 */
[----:B---3--:R-:W-:-:S02]  /*9a30*/  @!P1 IMAD.MOV.U32 R3, RZ, RZ, R18 ;  /* 0x000000ffff039224 */ /* 0x008fc400078e0012 */
[----:B------:R-:W-:Y:S01]  /*9a40*/  @!P1 IMAD.MOV.U32 R2, RZ, RZ, R0 ;  /* 0x000000ffff029224 */ /* 0x000fe200078e0000 */
[----:B0-----:R-:W-:-:S05]  /*9a50*/  LOP3.LUT R28, R28, 0xff, RZ, 0xc0, !PT ;  /* 0x000000ff1c1c7812 */ /* 0x001fca00078ec0ff */
[----:B------:R-:W-:-:S05]  /*9a60*/  IMAD.SHL.U32 R28, R28, 0x2, RZ ;  /* 0x000000021c1c7824 */ /* 0x000fca00078e00ff */
[----:B------:R0:W-:Y:S02]  /*9a70*/  STS.U16 [R28], R8 ;  /* 0x000000081c007388 */ /* 0x0001e40000000400 */
[----:B0-----:R-:W-:Y:S02]  /*9a80*/  PRMT R8, RZ, 0x7610, R8 ;  /* 0x00007610ff087816 */ /* 0x001fe40000000008 */
[----:B------:R2:W-:Y:S04]  /*9a90*/  STS.U16 [R28+0x2000], R6 ;  /* 0x002000061c007388 */ /* 0x0005e80000000400 */
[----:B------:R0:W-:Y:S04]  /*9aa0*/  STS.U16 [R28+0x2200], R7 ;  /* 0x002200071c007388 */ /* 0x0001e80000000400 */
[----:B------:R1:W3:Y:S01]  /*9ab0*/  @!P1 LDG.E.U16 R8, [R2.64] ;  /* 0x0000000602089981 */ /* 0x0002e2000c1e1500 */
[----:B--2---:R-:W-:-:S02]  /*9ac0*/  @!P1 IMAD.MOV.U32 R6, RZ, RZ, R16 ;  /* 0x000000ffff069224 */ /* 0x004fc400078e0010 */
[----:B0-----:R-:W-:Y:S01]  /*9ad0*/  @!P1 IMAD.MOV.U32 R7, RZ, RZ, R17 ;  /* 0x000000ffff079224 */ /* 0x001fe200078e0011 */
[----:B-1----:R-:W-:Y:S02]  /*9ae0*/  PRMT R3, RZ, 0x7610, R3 ;  /* 0x00007610ff037816 */ /* 0x002fe40000000003 */
[----:B------:R-:W-:-:S04]  /*9af0*/  PRMT R5, RZ, 0x7610, R5 ;  /* 0x00007610ff057816 */ /* 0x000fc80000000005 */
[----:B------:R4:W2:Y:S01]  /*9b00*/  @!P1 LDG.E.U16 R3, [R6.64] ;  /* 0x0000000606039981 */ /* 0x0008a2000c1e1500 */
[----:B------:R-:W-:-:S03]  /*9b10*/  PRMT R2, RZ, 0x7610, R2 ;  /* 0x00007610ff027816 */ /* 0x000fc60000000002 */
[----:B------:R-:W-:Y:S04]  /*9b20*/  STL [R1+0x120c], R4 ;  /* 0x00120c0401007387 */ /* 0x000fe80000100800 */
[----:B------:R-:W2:Y:S04]  /*9b30*/  LDL R0, [R1+0x850] ;  /* 0x0008500001007983 */ /* 0x000ea80000100800 */
[----:B------:R-:W2:Y:S01]  /*9b40*/  LDL R11, [R1+0x3f8] ;  /* 0x0003f800010b7983 */ /* 0x000ea20000100800 */
[----:B----4-:R-:W-:Y:S02]  /*9b50*/  @!P1 IMAD.MOV.U32 R7, RZ, RZ, R15 ;  /* 0x000000ffff079224 */ /* 0x010fe400078e000f */
[----:B------:R-:W-:-:S05]  /*9b60*/  @!P1 IMAD.MOV.U32 R6, RZ, RZ, R14 ;  /* 0x000000ffff069224 */ /* 0x000fca00078e000e */
[----:B------:R0:W4:Y:S02]  /*9b70*/  @!P1 LDG.E.U16 R5, [R6.64] ;  /* 0x0000000606059981 */ /* 0x000124000c1e1500 */
[----:B0-----:R-:W-:Y:S02]  /*9b80*/  @!P1 IMAD.MOV.U32 R6, RZ, RZ, R12 ;  /* 0x000000ffff069224 */ /* 0x001fe400078e000c */
[----:B------:R-:W-:-:S05]  /*9b90*/  @!P1 IMAD.MOV.U32 R7, RZ, RZ, R13 ;  /* 0x000000ffff079224 */ /* 0x000fca00078e000d */
[----:B------:R0:W4:Y:S04]  /*9ba0*/  @!P1 LDG.E.U16 R2, [R6.64] ;  /* 0x0000000606029981 */ /* 0x000128000c1e1500 */
[----:B---3--:R-:W-:Y:S04]  /*9bb0*/  STL [R1+0x1210], R8 ;  /* 0x0012100801007387 */ /* 0x008fe80000100800 */
[----:B--2---:R-:W-:Y:S01]  /*9bc0*/  STL [R1+0x1214], R3 ;  /* 0x0012140301007387 */ /* 0x004fe20000100800 */
[----:B0-----:R-:W-:-:S03]  /*9bd0*/  @!P1 IMAD.MOV.U32 R6, RZ, RZ, R0 ;  /* 0x000000ffff069224 */ /* 0x001fc600078e0000 */
[----:B----4-:R0:W-:Y:S04]  /*9be0*/  STL [R1+0x122c], R5 ;  /* 0x00122c0501007387 */ /* 0x0101e80000100800 */
[----:B0-----:R-:W2:Y:S04]  /*9bf0*/  LDL.LU R5, [R1+0xec] ;  /* 0x0000ec0001057983 */ /* 0x001ea80000300800 */
[----:B------:R-:W3:Y:S04]  /*9c00*/  LDL.LU R3, [R1+0xe8] ;  /* 0x0000e80001037983 */ /* 0x000ee80000300800 */
[----:B------:R-:W4:Y:S04]  /*9c10*/  LDL.LU R8, [R1+0xac] ;  /* 0x0000ac0001087983 */ /* 0x000f280000300800 */
[----:B------:R-:W2:Y:S04]  /*9c20*/  LDL.LU R4, [R1+0xa8] ;  /* 0x0000a80001047983 */ /* 0x000ea80000300800 */
[----:B------:R-:W2:Y:S04]  /*9c30*/  LDL.LU R12, [R1+0x6c] ;  /* 0x00006c00010c7983 */ /* 0x000ea80000300800 */
[----:B------:R0:W-:Y:S04]  /*9c40*/  STL [R1+0x1230], R2 ;  /* 0x0012300201007387 */ /* 0x0001e80000100800 */
[----:B------:R-:W2:Y:S04]  /*9c50*/  LDL R0, [R1+0x84c] ;  /* 0x00084c0001007983 */ /* 0x000ea80000100800 */
[----:B0-----:R-:W3:Y:S01]  /*9c60*/  LDL R2, [R1+0x844] ;  /* 0x0008440001027983 */ /* 0x001ee20000100800 */
[----:B------:R-:W-:-:S03]  /*9c70*/  @!P1 IMAD.MOV.U32 R7, RZ, RZ, R11 ;  /* 0x000000ffff079224 */ /* 0x000fc600078e000b */
[----:B------:R0:W-:Y:S04]  /*9c80*/  STS.U16 [R28+0x6000], R9 ;  /* 0x006000091c007388 */ /* 0x0001e80000000400 */
[----:B------:R1:W-:Y:S04]  /*9c90*/  STS.U16 [R28+0x6200], R10 ;  /* 0x0062000a1c007388 */ /* 0x0003e80000000400 */
[----:B------:R-:W4:Y:S01]  /*9ca0*/  LDL.LU R11, [R1+0x68] ;  /* 0x00006800010b7983 */ /* 0x000f220000300800 */
[----:B0-----:R-:W-:-:S03]  /*9cb0*/  PRMT R9, RZ, 0x7610, R9 ;  /* 0x00007610ff097816 */ /* 0x001fc60000000009 */
[----:B------:R-:W4:Y:S04]  /*9cc0*/  LDL.LU R13, [R1+0x1c] ;  /* 0x00001c00010d7983 */ /* 0x000f280000300800 */
[----:B------:R2:W4:Y:S01]  /*9cd0*/  @!P1 LDG.E.U16 R9, [R6.64] ;  /* 0x0000000606099981 */ /* 0x000522000c1e1500 */
[----:B-1----:R-:W-:-:S03]  /*9ce0*/  PRMT R10, RZ, 0x7610, R10 ;  /* 0x00007610ff0a7816 */ /* 0x002fc6000000000a */
[----:B------:R-:W4:Y:S04]  /*9cf0*/  LDL.LU R25, [R1+0x18] ;  /* 0x0000180001197983 */ /* 0x000f280000300800 */
[----:B------:R0:W-:Y:S04]  /*9d00*/  STS.U16 [R28+0x200], R26 ;  /* 0x0002001a1c007388 */ /* 0x0001e80000000400 */
[----:B------:R1:W-:Y:S04]  /*9d10*/  STS.U16 [R28+0x4000], R27 ;  /* 0x0040001b1c007388 */ /* 0x0003e80000000400 */
[----:B0-----:R-:W4:Y:S04]  /*9d20*/  LDL.LU R26, [R1+0x3e4] ;  /* 0x0003e400011a7983 */ /* 0x001f280000300800 */
[----:B-1----:R-:W4:Y:S04]  /*9d30*/  LDL.LU R27, [R1+0x3e0] ;  /* 0x0003e000011b7983 */ /* 0x002f280000300800 */
[----:B------:R-:W4:Y:S04]  /*9d40*/  LDL.LU R14, [R1+0x3a8] ;  /* 0x0003a800010e7983 */ /* 0x000f280000300800 */
        /* <DEDUP_REMOVED lines=8> */
[----:B------:R0:W-:Y:S04]  /*9dd0*/  STS.U16 [R28+0x4200], R29 ;  /* 0x0042001d1c007388 */ /* 0x0001e80000000400 */
[----:B------:R-:W4:Y:S04]  /*9de0*/  LDL.LU R23, [R1+0xa0] ;  /* 0x0000a00001177983 */ /* 0x000f280000300800 */
[----:B0-----:R-:W4:Y:S01]  /*9df0*/  LDL.LU R29, [R1+0x64] ;  /* 0x00006400011d7983 */ /* 0x001f220000300800 */
[----:B--2---:R-:W-:-:S02]  /*9e00*/  @!P1 IMAD.MOV.U32 R6, RZ, RZ, R0 ;  /* 0x000000ffff069224 */ /* 0x004fc400078e0000 */
[----:B---3--:R-:W-:-:S05]  /*9e10*/  @!P1 IMAD.MOV.U32 R7, RZ, RZ, R2 ;  /* 0x000000ffff079224 */ /* 0x008fca00078e0002 */
[----:B------:R-:W2:Y:S04]  /*9e20*/  @!P1 LDG.E.U16 R10, [R6.64] ;  /* 0x00000006060a9981 */ /* 0x000ea8000c1e1500 */
[----:B----4-:R-:W-:Y:S04]  /*9e30*/  STL [R1+0x1238], R9 ;  /* 0x0012380901007387 */ /* 0x010fe80000100800 */
[----:B------:R-:W3:Y:S04]  /*9e40*/  LDL.LU R24, [R1+0x60] ;  /* 0x0000600001187983 */ /* 0x000ee80000300800 */
[----:B------:R-:W2:Y:S04]  /*9e50*/  LDL.LU R0, [R1+0x14] ;  /* 0x0000140001007983 */ /* 0x000ea80000300800 */
[----:B------:R0:W-:Y:S04]  /*9e60*/  STS.U16 [R28+0xc000], R12 ;  /* 0x00c0000c1c007388 */ /* 0x0001e80000000400 */
[----:B------:R1:W-:Y:S01]  /*9e70*/  STS.U16 [R28+0xe200], R25 ;  /* 0x00e200191c007388 */ /* 0x0003e20000000400 */
[----:B0-----:R-:W-:-:S03]  /*9e80*/  LOP3.LUT R12, R28, 0x10, RZ, 0x3c, !PT ;  /* 0x000000101c0c7812 */ /* 0x001fc600078e3cff */
[----:B------:R-:W-:Y:S04]  /*9e90*/  STS.U16 [R28+0x8000], R5 ;  /* 0x008000051c007388 */ /* 0x000fe80000000400 */
[----:B------:R-:W-:Y:S04]  /*9ea0*/  STS.U16 [R28+0x8200], R3 ;  /* 0x008200031c007388 */ /* 0x000fe80000000400 */
[----:B------:R-:W-:Y:S04]  /*9eb0*/  STS.U16 [R28+0xa000], R8 ;  /* 0x00a000081c007388 */ /* 0x000fe80000000400 */
[----:B------:R-:W-:Y:S04]  /*9ec0*/  STS.U16 [R28+0xa200], R4 ;  /* 0x00a200041c007388 */ /* 0x000fe80000000400 */
[----:B------:R-:W-:Y:S04]  /*9ed0*/  STS.U16 [R28+0xc200], R11 ;  /* 0x00c2000b1c007388 */ /* 0x000fe80000000400 */
[----:B------:R-:W-:Y:S04]  /*9ee0*/  STS.U16 [R28+0xe000], R13 ;  /* 0x00e0000d1c007388 */ /* 0x000fe80000000400 */
[----:B------:R0:W-:Y:S04]  /*9ef0*/  STS.U16 [R12+0x400], R26 ;  /* 0x0004001a0c007388 */ /* 0x0001e80000000400 */
[----:B------:R0:W-:Y:S04]  /*9f00*/  STS.U16 [R12+0x600], R27 ;  /* 0x0006001b0c007388 */ /* 0x0001e80000000400 */
[----:B------:R-:W-:Y:S04]  /*9f10*/  STS.U16 [R12+0x2400], R14 ;  /* 0x0024000e0c007388 */ /* 0x000fe80000000400 */
        /* <DEDUP_REMOVED lines=9> */
[----:B------:R0:W-:Y:S04]  /*9fb0*/  STS.U16 [R12+0xc400], R29 ;  /* 0x00c4001d0c007388 */ /* 0x0001e80000000400 */
[----:B--2---:R2:W-:Y:S04]  /*9fc0*/  STL [R1+0x123c], R10 ;  /* 0x00123c0a01007387 */ /* 0x0045e80000100800 */
[----:B-1----:R-:W4:Y:S04]  /*9fd0*/  LDL.LU R25, [R1+0x10] ;  /* 0x0000100001197983 */ /* 0x002f280000300800 */
[----:B0-----:R-:W4:Y:S04]  /*9fe0*/  LDL.LU R26, [R1+0x3dc] ;  /* 0x0003dc00011a7983 */ /* 0x001f280000300800 */
[----:B------:R-:W4:Y:S04]  /*9ff0*/  LDL.LU R27, [R1+0x3d8] ;  /* 0x0003d800011b7983 */ /* 0x000f280000300800 */
[----:B------:R-:W4:Y:S04]  /*a000*/  LDL.LU R29, [R1+0x3a0] ;  /* 0x0003a000011d7983 */ /* 0x000f280000300800 */
[----:B---3--:R-:W-:Y:S04]  /*a010*/  STS.U16 [R12+0xc600], R24 ;  /* 0x00c600180c007388 */ /* 0x008fe80000000400 */
[----:B--2---:R-:W2:Y:S04]  /*a020*/  LDL.LU R10, [R1+0x39c] ;  /* 0x00039c00010a7983 */ /* 0x004ea80000300800 */
[----:B------:R0:W-:Y:S04]  /*a030*/  STS.U16 [R12+0xe400], R0 ;  /* 0x00e400000c007388 */ /* 0x0001e80000000400 */
[----:B------:R-:W3:Y:S04]  /*a040*/  LDL.LU R9, [R1+0x34c] ;  /* 0x00034c0001097983 */ /* 0x000ee80000300800 */
[----:B0-----:R-:W2:Y:S04]  /*a050*/  LDL.LU R0, [R1+0x348] ;  /* 0x0003480001007983 */ /* 0x001ea80000300800 */
[----:B------:R-:W2:Y:S04]  /*a060*/  LDL.LU R28, [R1+0x11c] ;  /* 0x00011c00011c7983 */ /* 0x000ea80000300800 */
[----:B------:R-:W2:Y:S04]  /*a070*/  LDL.LU R6, [R1+0x118] ;  /* 0x0001180001067983 */ /* 0x000ea80000300800 */
[----:B------:R-:W2:Y:S04]  /*a080*/  LDL.LU R7, [R1+0xdc] ;  /* 0x0000dc0001077983 */ /* 0x000ea80000300800 */
[----:B------:R-:W2:Y:S04]  /*a090*/  LDL.LU R5, [R1+0xd8] ;  /* 0x0000d80001057983 */ /* 0x000ea80000300800 */
[----:B------:R-:W0:Y:S04]  /*a0a0*/  S2R R22, SR_TID.X ;  /* 0x0000000000167919 */ /* 0x000e280000002100 */
[----:B------:R-:W2:Y:S04]  /*a0b0*/  LDL.LU R3, [R1+0x9c] ;  /* 0x00009c0001037983 */ /* 0x000ea80000300800 */
[----:B------:R-:W2:Y:S04]  /*a0c0*/  LDL.LU R8, [R1+0x98] ;  /* 0x0000980001087983 */ /* 0x000ea80000300800 */
[----:B------:R-:W2:Y:S04]  /*a0d0*/  LDL.LU R4, [R1+0x5c] ;  /* 0x00005c0001047983 */ /* 0x000ea80000300800 */
[----:B------:R-:W2:Y:S01]  /*a0e0*/  LDL.LU R11, [R1+0x58] ;  /* 0x00005800010b7983 */ /* 0x000ea20000300800 */
[----:B0-----:R-:W-:-:S05]  /*a0f0*/  LOP3.LUT R22, R22, 0xff, RZ, 0xc0, !PT ;  /* 0x000000ff16167812 */ /* 0x001fca00078ec0ff */
[----:B------:R-:W-:-:S05]  /*a100*/  IMAD.SHL.U32 R2, R22, 0x2, RZ ;  /* 0x0000000216027824 */ /* 0x000fca00078e00ff */
[----:B------:R-:W-:Y:S01]  /*a110*/  LOP3.LUT R2, R2, 0x20, RZ, 0x3c, !PT ;  /* 0x0000002002027812 */ /* 0x000fe200078e3cff */
[----:B----4-:R0:W-:Y:S04]  /*a120*/  STS.U16 [R12+0xe600], R25 ;  /* 0x00e600190c007388 */ /* 0x0101e80000000400 */
[----:B0-----:R-:W4:Y:S04]  /*a130*/  LDL.LU R12, [R1+0xc] ;  /* 0x00000c00010c7983 */ /* 0x001f280000300800 */
        /* <DEDUP_REMOVED lines=13> */
[----:B------:R1:W-:Y:S04]  /*a210*/  STS.U16 [R2+0xa00], R27 ;  /* 0x000a001b02007388 */ /* 0x0003e80000000400 */
[----:B0-----:R-:W4:Y:S04]  /*a220*/  LDL.LU R26, [R1+0x90] ;  /* 0x00009000011a7983 */ /* 0x001f280000300800 */
[----:B------:R0:W-:Y:S04]  /*a230*/  STS.U16 [R2+0x2800], R29 ;  /* 0x0028001d02007388 */ /* 0x0001e80000000400 */
[----:B-1----:R-:W4:Y:S04]  /*a240*/  LDL.LU R27, [R1+0x54] ;  /* 0x00005400011b7983 */ /* 0x002f280000300800 */
[----:B0-----:R-:W4:Y:S04]  /*a250*/  LDL.LU R29, [R1+0x50] ;  /* 0x00005000011d7983 */ /* 0x001f280000300800 */
[----:B--2---:R0:W-:Y:S04]  /*a260*/  STS.U16 [R2+0x2a00], R10 ;  /* 0x002a000a02007388 */ /* 0x0041e80000000400 */
[----:B---3--:R1:W-:Y:S04]  /*a270*/  STS.U16 [R2+0x4800], R9 ;  /* 0x0048000902007388 */ /* 0x0083e80000000400 */
[----:B------:R2:W-:Y:S04]  /*a280*/  STS.U16 [R2+0x4a00], R0 ;  /* 0x004a000002007388 */ /* 0x0005e80000000400 */
[----:B------:R-:W-:Y:S04]  /*a290*/  STS.U16 [R2+0x6800], R28 ;  /* 0x0068001c02007388 */ /* 0x000fe80000000400 */
[----:B------:R-:W-:Y:S04]  /*a2a0*/  STS.U16 [R2+0x6a00], R6 ;  /* 0x006a000602007388 */ /* 0x000fe80000000400 */
[----:B------:R-:W-:Y:S04]  /*a2b0*/  STS.U16 [R2+0x8800], R7 ;  /* 0x0088000702007388 */ /* 0x000fe80000000400 */
[----:B0-----:R-:W3:Y:S04]  /*a2c0*/  LDL.LU R10, [R1+0x123c] ;  /* 0x00123c00010a7983 */ /* 0x001ee80000300800 */
[----:B------:R-:W-:Y:S04]  /*a2d0*/  STS.U16 [R2+0x8a00], R5 ;  /* 0x008a000502007388 */ /* 0x000fe80000000400 */
[----:B-1----:R-:W3:Y:S04]  /*a2e0*/  LDL.LU R9, [R1+0x1238] ;  /* 0x0012380001097983 */ /* 0x002ee80000300800 */
[----:B------:R0:W-:Y:S04]  /*a2f0*/  STS.U16 [R2+0xa800], R3 ;  /* 0x00a8000302007388 */ /* 0x0001e80000000400 */
[----:B--2---:R-:W2:Y:S01]  /*a300*/  LDL.LU R0, [R1+0x1234] ;  /* 0x0012340001007983 */ /* 0x004ea20000300800 */
[----:B0-----:R-:W-:-:S03]  /*a310*/  IMAD.SHL.U32 R3, R22, 0x2, RZ ;  /* 0x0000000216037824 */ /* 0x001fc600078e00ff */
[----:B------:R-:W3:Y:S02]  /*a320*/  LDL.LU R22, [R1] ;  /* 0x0000000001167983 */ /* 0x000ee40000300800 */
[----:B------:R-:W-:Y:S02]  /*a330*/  LOP3.LUT R3, R3, 0x30, RZ, 0x3c, !PT ;  /* 0x0000003003037812 */ /* 0x000fe400078e3cff */
[----:B------:R-:W-:Y:S04]  /*a340*/  STS.U16 [R2+0xaa00], R8 ;  /* 0x00aa000802007388 */ /* 0x000fe80000000400 */
[----:B------:R-:W-:Y:S04]  /*a350*/  STS.U16 [R2+0xc800], R4 ;  /* 0x00c8000402007388 */ /* 0x000fe80000000400 */
[----:B------:R-:W-:Y:S04]  /*a360*/  STS.U16 [R2+0xca00], R11 ;  /* 0x00ca000b02007388 */ /* 0x000fe80000000400 */
[----:B----4-:R-:W-:Y:S04]  /*a370*/  STS.U16 [R2+0xe800], R12 ;  /* 0x00e8000c02007388 */ /* 0x010fe80000000400 */
        /* <DEDUP_REMOVED lines=10> */
[----:B------:R-:W-:Y:S04]  /*a420*/  STS.U16 [R3+0x8e00], R24 ;  /* 0x008e001803007388 */ /* 0x000fe80000000400 */
[----:B0-----:R-:W4:Y:S04]  /*a430*/  LDL.LU R23, [R1+0x3cc] ;  /* 0x0003cc0001177983 */ /* 0x001f280000300800 */
[----:B------:R-:W-:Y:S04]  /*a440*/  STS.U16 [R3+0xac00], R25 ;  /* 0x00ac001903007388 */ /* 0x000fe80000000400 */
[----:B------:R-:W-:Y:S04]  /*a450*/  STS.U16 [R3+0xae00], R26 ;  /* 0x00ae001a03007388 */ /* 0x000fe80000000400 */
[----:B------:R-:W-:Y:S04]  /*a460*/  STS.U16 [R3+0xcc00], R27 ;  /* 0x00cc001b03007388 */ /* 0x000fe80000000400 */
[----:B------:R0:W-:Y:S04]  /*a470*/  STS.U16 [R3+0xce00], R29 ;  /* 0x00ce001d03007388 */ /* 0x0001e80000000400 */
[----:B0-----:R-:W4:Y:S04]  /*a480*/  LDL.LU R29, [R1+0x3c8] ;  /* 0x0003c800011d7983 */ /* 0x001f280000300800 */
[----:B------:R-:W4:Y:S04]  /*a490*/  LDL.LU R2, [R1+0x374] ;  /* 0x0003740001027983 */ /* 0x000f280000300800 */
[----:B------:R-:W4:Y:S04]  /*a4a0*/  LDL.LU R5, [R1+0x370] ;  /* 0x0003700001057983 */ /* 0x000f280000300800 */
[----:B------:R-:W4:Y:S04]  /*a4b0*/  LDL.LU R24, [R1+0x144] ;  /* 0x0001440001187983 */ /* 0x000f280000300800 */
[----:B------:R-:W4:Y:S04]  /*a4c0*/  LDL.LU R25, [R1+0x140] ;  /* 0x0001400001197983 */ /* 0x000f280000300800 */
[----:B------:R-:W4:Y:S04]  /*a4d0*/  LDL.LU R26, [R1+0x10c] ;  /* 0x00010c00011a7983 */ /* 0x000f280000300800 */
[----:B------:R-:W4:Y:S04]  /*a4e0*/  LDL.LU R27, [R1+0x108] ;  /* 0x00010800011b7983 */ /* 0x000f280000300800 */
[----:B--2---:R0:W-:Y:S04]  /*a4f0*/  STS.U16 [R3+0xec00], R0 ;  /* 0x00ec000003007388 */ /* 0x0041e80000000400 */
[----:B---3--:R1:W-:Y:S04]  /*a500*/  STS.U16 [R3+0xee00], R22 ;  /* 0x00ee001603007388 */ /* 0x0083e80000000400 */
[----:B0-----:R-:W2:Y:S04]  /*a510*/  LDL.LU R0, [R1+0xcc] ;  /* 0x0000cc0001007983 */ /* 0x001ea80000300800 */
[----:B------:R-:W3:Y:S04]  /*a520*/  LDL.LU R28, [R1+0xc8] ;  /* 0x0000c800011c7983 */ /* 0x000ee80000300800 */
[----:B-1----:R-:W0:Y:S04]  /*a530*/  S2R R22, SR_TID.X ;  /* 0x0000000000167919 */ /* 0x002e280000002100 */
[----:B------:R-:W2:Y:S04]  /*a540*/  LDL.LU R6, [R1+0x8c] ;  /* 0x00008c0001067983 */ /* 0x000ea80000300800 */
[----:B------:R-:W2:Y:S04]  /*a550*/  LDL.LU R7, [R1+0x88] ;  /* 0x0000880001077983 */ /* 0x000ea80000300800 */
[----:B------:R-:W3:Y:S04]  /*a560*/  LDL.LU R8, [R1+0x4c] ;  /* 0x00004c0001087983 */ /* 0x000ee80000300800 */
[----:B------:R-:W3:Y:S04]  /*a570*/  LDL.LU R11, [R1+0x48] ;  /* 0x00004800010b7983 */ /* 0x000ee80000300800 */
[----:B------:R-:W3:Y:S01]  /*a580*/  LDL.LU R12, [R1+0x3c4] ;  /* 0x0003c400010c7983 */ /* 0x000ee20000300800 */
[----:B0-----:R-:W-:-:S03]  /*a590*/  LOP3.LUT R4, R22, 0xff, RZ, 0xc0, !PT ;  /* 0x000000ff16047812 */ /* 0x001fc600078ec0ff */
[----:B------:R-:W3:Y:S02]  /*a5a0*/  LDL.LU R13, [R1+0x3c0] ;  /* 0x0003c000010d7983 */ /* 0x000ee40000300800 */
[----:B------:R-:W-:Y:S02]  /*a5b0*/  IMAD.SHL.U32 R3, R4, 0x2, RZ ;  /* 0x0000000204037824 */ /* 0x000fe400078e00ff */
[----:B------:R-:W3:Y:S04]  /*a5c0*/  LDL.LU R14, [R1+0x36c] ;  /* 0x00036c00010e7983 */ /* 0x000ee80000300800 */
[----:B------:R-:W3:Y:S01]  /*a5d0*/  LDL.LU R15, [R1+0x368] ;  /* 0x00036800010f7983 */ /* 0x000ee20000300800 */
[----:B------:R-:W-:-:S03]  /*a5e0*/  LOP3.LUT R3, R3, 0x40, RZ, 0x3c, !PT ;  /* 0x0000004003037812 */ /* 0x000fc600078e3cff */
[----:B------:R-:W3:Y:S04]  /*a5f0*/  LDL.LU R16, [R1+0x13c] ;  /* 0x00013c0001107983 */ /* 0x000ee80000300800 */
[----:B------:R-:W3:Y:S04]  /*a600*/  LDL.LU R17, [R1+0x138] ;  /* 0x0001380001117983 */ /* 0x000ee80000300800 */
[----:B------:R-:W3:Y:S04]  /*a610*/  LDL.LU R18, [R1+0x104] ;  /* 0x0001040001127983 */ /* 0x000ee80000300800 */
[----:B------:R-:W3:Y:S04]  /*a620*/  LDL.LU R19, [R1+0x100] ;  /* 0x0001000001137983 */ /* 0x000ee80000300800 */
[----:B------:R-:W3:Y:S04]  /*a630*/  LDL.LU R20, [R1+0xc4] ;  /* 0x0000c40001147983 */ /* 0x000ee80000300800 */
[----:B------:R-:W3:Y:S04]  /*a640*/  LDL.LU R21, [R1+0xc0] ;  /* 0x0000c00001157983 */ /* 0x000ee80000300800 */
[----:B------:R-:W3:Y:S04]  /*a650*/  LDL.LU R22, [R1+0x84] ;  /* 0x0000840001167983 */ /* 0x000ee80000300800 */
[----:B----4-:R0:W-:Y:S04]  /*a660*/  STS.U16 [R3+0x1000], R23 ;  /* 0x0010001703007388 */ /* 0x0101e80000000400 */
[----:B0-----:R-:W4:Y:S04]  /*a670*/  LDL.LU R23, [R1+0x80] ;  /* 0x0000800001177983 */ /* 0x001f280000300800 */
[----:B------:R0:W-:Y:S04]  /*a680*/  STS.U16 [R3+0x1200], R29 ;  /* 0x0012001d03007388 */ /* 0x0001e80000000400 */
[----:B------:R1:W-:Y:S04]  /*a690*/  STS.U16 [R3+0x3000], R2 ;  /* 0x0030000203007388 */ /* 0x0003e80000000400 */
[----:B------:R1:W-:Y:S04]  /*a6a0*/  STS.U16 [R3+0x3200], R5 ;  /* 0x0032000503007388 */ /* 0x0003e80000000400 */
[----:B0-----:R-:W4:Y:S04]  /*a6b0*/  LDL.LU R29, [R1+0x44] ;  /* 0x00004400011d7983 */ /* 0x001f280000300800 */
[----:B-1----:R-:W4:Y:S04]  /*a6c0*/  LDL.LU R2, [R1+0x1230] ;  /* 0x0012300001027983 */ /* 0x002f280000300800 */
[----:B------:R-:W4:Y:S04]  /*a6d0*/  LDL.LU R5, [R1+0x122c] ;  /* 0x00122c0001057983 */ /* 0x000f280000300800 */
[----:B------:R0:W-:Y:S04]  /*a6e0*/  STS.U16 [R3+0x5000], R24 ;  /* 0x0050001803007388 */ /* 0x0001e80000000400 */
[----:B------:R1:W-:Y:S04]  /*a6f0*/  STS.U16 [R3+0x5200], R25 ;  /* 0x0052001903007388 */ /* 0x0003e80000000400 */
[----:B------:R1:W-:Y:S04]  /*a700*/  STS.U16 [R3+0x7000], R26 ;  /* 0x0070001a03007388 */ /* 0x0003e80000000400 */
[----:B0-----:R-:W4:Y:S04]  /*a710*/  LDL.LU R24, [R1+0x1228] ;  /* 0x0012280001187983 */ /* 0x001f280000300800 */
[----:B-1----:R-:W4:Y:S04]  /*a720*/  LDL.LU R25, [R1+0x1224] ;  /* 0x0012240001197983 */ /* 0x002f280000300800 */
[----:B------:R-:W4:Y:S04]  /*a730*/  LDL.LU R26, [R1+0x1220] ;  /* 0x00122000011a7983 */ /* 0x000f280000300800 */
[----:B------:R0:W-:Y:S04]  /*a740*/  STS.U16 [R3+0x7200], R27 ;  /* 0x0072001b03007388 */ /* 0x0001e80000000400 */
[----:B0-----:R-:W4:Y:S04]  /*a750*/  LDL.LU R27, [R1+0x121c] ;  /* 0x00121c00011b7983 */ /* 0x001f280000300800 */
[----:B--2---:R0:W-:Y:S04]  /*a760*/  STS.U16 [R3+0x9000], R0 ;  /* 0x0090000003007388 */ /* 0x0041e80000000400 */
[----:B0-----:R-:W2:Y:S04]  /*a770*/  LDL.LU R0, [R1+0x1218] ;  /* 0x0012180001007983 */ /* 0x001ea80000300800 */
[----:B---3--:R-:W-:Y:S04]  /*a780*/  STS.U16 [R3+0x9200], R28 ;  /* 0x0092001c03007388 */ /* 0x008fe80000000400 */
[----:B------:R0:W-:Y:S04]  /*a790*/  STS.U16 [R3+0xb000], R6 ;  /* 0x00b0000603007388 */ /* 0x0001e80000000400 */
[----:B------:R1:W-:Y:S04]  /*a7a0*/  STS.U16 [R3+0xb200], R7 ;  /* 0x00b2000703007388 */ /* 0x0003e80000000400 */
[----:B------:R-:W-:Y:S04]  /*a7b0*/  STS.U16 [R3+0xd000], R8 ;  /* 0x00d0000803007388 */ /* 0x000fe80000000400 */
[----:B0-----:R-:W2:Y:S01]  /*a7c0*/  LDL.LU R6, [R1+0x3b8] ;  /* 0x0003b80001067983 */ /* 0x001ea20000300800 */
[----:B-1----:R-:W-:-:S03]  /*a7d0*/  IMAD.SHL.U32 R7, R4, 0x2, RZ ;  /* 0x0000000204077824 */ /* 0x002fc600078e00ff */
[----:B------:R-:W-:Y:S02]  /*a7e0*/  STS.U16 [R3+0xd200], R11 ;  /* 0x00d2000b03007388 */ /* 0x000fe40000000400 */
[----:B------:R-:W-:Y:S02]  /*a7f0*/  LOP3.LUT R7, R7, 0x50, RZ, 0x3c, !PT ;  /* 0x0000005007077812 */ /* 0x000fe400078e3cff */
[----:B------:R-:W2:Y:S04]  /*a800*/  LDL.LU R28, [R1+0x3b4] ;  /* 0x0003b400011c7983 */ /* 0x000ea80000300800 */
[----:B----4-:R-:W-:Y:S04]  /*a810*/  STS.U16 [R3+0xf000], R27 ;  /* 0x00f0001b03007388 */ /* 0x010fe80000000400 */
[----:B------:R0:W-:Y:S04]  /*a820*/  STS.U16 [R3+0xf200], R26 ;  /* 0x00f2001a03007388 */ /* 0x0001e80000000400 */
[----:B------:R1:W-:Y:S04]  /*a830*/  STS.U16 [R7+0x1400], R12 ;  /* 0x0014000c07007388 */ /* 0x0003e80000000400 */
[----:B------:R4:W-:Y:S04]  /*a840*/  STS.U16 [R7+0x1600], R13 ;  /* 0x0016000d07007388 */ /* 0x0009e80000000400 */
[----:B0-----:R-:W3:Y:S04]  /*a850*/  LDL.LU R3, [R1+0x364] ;  /* 0x0003640001037983 */ /* 0x001ee80000300800 */
[----:B------:R0:W-:Y:S04]  /*a860*/  STS.U16 [R7+0x3400], R14 ;  /* 0x0034000e07007388 */ /* 0x0001e80000000400 */
[----:B------:R-:W3:Y:S04]  /*a870*/  LDL.LU R8, [R1+0x360] ;  /* 0x0003600001087983 */ /* 0x000ee80000300800 */
[----:B------:R0:W-:Y:S04]  /*a880*/  STS.U16 [R7+0x3600], R15 ;  /* 0x0036000f07007388 */ /* 0x0001e80000000400 */
[----:B------:R-:W3:Y:S04]  /*a890*/  LDL.LU R4, [R1+0x134] ;  /* 0x0001340001047983 */ /* 0x000ee80000300800 */
[----:B------:R0:W-:Y:S04]  /*a8a0*/  STS.U16 [R7+0x5400], R16 ;  /* 0x0054001007007388 */ /* 0x0001e80000000400 */
[----:B------:R-:W3:Y:S04]  /*a8b0*/  LDL.LU R11, [R1+0x130] ;  /* 0x00013000010b7983 */ /* 0x000ee80000300800 */
[----:B------:R0:W-:Y:S04]  /*a8c0*/  STS.U16 [R7+0x5600], R17 ;  /* 0x0056001107007388 */ /* 0x0001e80000000400 */
[----:B-1----:R-:W3:Y:S04]  /*a8d0*/  LDL.LU R12, [R1+0xfc] ;  /* 0x0000fc00010c7983 */ /* 0x002ee80000300800 */
[----:B------:R-:W-:Y:S04]  /*a8e0*/  STS.U16 [R7+0x7400], R18 ;  /* 0x0074001207007388 */ /* 0x000fe80000000400 */
[----:B----4-:R-:W4:Y:S04]  /*a8f0*/  LDL.LU R13, [R1+0xf8] ;  /* 0x0000f800010d7983 */ /* 0x010f280000300800 */
[----:B------:R-:W-:Y:S04]  /*a900*/  STS.U16 [R7+0x7600], R19 ;  /* 0x0076001307007388 */ /* 0x000fe80000000400 */
[----:B0-----:R-:W4:Y:S04]  /*a910*/  LDL.LU R14, [R1+0xbc] ;  /* 0x0000bc00010e7983 */ /* 0x001f280000300800 */
[----:B------:R-:W-:Y:S04]  /*a920*/  STS.U16 [R7+0x9400], R20 ;  /* 0x0094001407007388 */ /* 0x000fe80000000400 */
[----:B------:R-:W4:Y:S04]  /*a930*/  LDL.LU R15, [R1+0xb8] ;  /* 0x0000b800010f7983 */ /* 0x000f280000300800 */
[----:B------:R-:W-:Y:S04]  /*a940*/  STS.U16 [R7+0x9600], R21 ;  /* 0x0096001507007388 */ /* 0x000fe80000000400 */
[----:B------:R-:W4:Y:S04]  /*a950*/  LDL.LU R16, [R1+0x7c] ;  /* 0x00007c0001107983 */ /* 0x000f280000300800 */
[----:B------:R0:W-:Y:S04]  /*a960*/  STS.U16 [R7+0xb400], R22 ;  /* 0x00b4001607007388 */ /* 0x0001e80000000400 */
[----:B------:R-:W4:Y:S04]  /*a970*/  LDL.LU R17, [R1+0x78] ;  /* 0x0000780001117983 */ /* 0x000f280000300800 */
[----:B------:R1:W-:Y:S04]  /*a980*/  STS.U16 [R7+0xb600], R23 ;  /* 0x00b6001707007388 */ /* 0x0003e80000000400 */
[----:B0-----:R-:W4:Y:S04]  /*a990*/  LDL.LU R22, [R1+0x2c] ;  /* 0x00002c0001167983 */ /* 0x001f280000300800 */
[----:B-1----:R-:W4:Y:S04]  /*a9a0*/  LDL.LU R23, [R1+0x28] ;  /* 0x0000280001177983 */ /* 0x002f280000300800 */
[----:B------:R-:W-:Y:S04]  /*a9b0*/  STS.U16 [R7+0xd400], R29 ;  /* 0x00d4001d07007388 */ /* 0x000fe80000000400 */
[----:B--2---:R0:W-:Y:S04]  /*a9c0*/  STS.U16 [R7+0xd600], R0 ;  /* 0x00d6000007007388 */ /* 0x0041e80000000400 */
[----:B------:R-:W2:Y:S04]  /*a9d0*/  LDL.LU R19, [R1+0x3b0] ;  /* 0x0003b00001137983 */ /* 0x000ea80000300800 */
[----:B------:R-:W2:Y:S04]  /*a9e0*/  LDL.LU R20, [R1+0x3ac] ;  /* 0x0003ac0001147983 */ /* 0x000ea80000300800 */
[----:B0-----:R-:W0:Y:S04]  /*a9f0*/  S2R R0, SR_TID.X ;  /* 0x0000000000007919 */ /* 0x001e280000002100 */
[----:B------:R-:W-:Y:S04]  /*aa00*/  STS.U16 [R7+0xf400], R25 ;  /* 0x00f4001907007388 */ /* 0x000fe80000000400 */
[----:B------:R-:W2:Y:S04]  /*aa10*/  LDL.LU R21, [R1+0x35c] ;  /* 0x00035c0001157983 */ /* 0x000ea80000300800 */
[----:B------:R1:W-:Y:S04]  /*aa20*/  STS.U16 [R7+0xf600], R24 ;  /* 0x00f6001807007388 */ /* 0x0003e80000000400 */
[----:B------:R-:W2:Y:S04]  /*aa30*/  LDL.LU R29, [R1+0x358] ;  /* 0x00035800011d7983 */ /* 0x000ea80000300800 */
[----:B-1----:R-:W2:Y:S01]  /*aa40*/  LDL.LU R24, [R1+0xf4] ;  /* 0x0000f40001187983 */ /* 0x002ea20000300800 */
[----:B0-----:R-:W-:-:S03]  /*aa50*/  LOP3.LUT R0, R0, 0xff, RZ, 0xc0, !PT ;  /* 0x000000ff00007812 */ /* 0x001fc600078ec0ff */
[----:B------:R-:W2:Y:S02]  /*aa60*/  LDL.LU R25, [R1+0xf0] ;  /* 0x0000f00001197983 */ /* 0x000ea40000300800 */
[----:B------:R-:W-:Y:S02]  /*aa70*/  IMAD.SHL.U32 R18, R0, 0x2, RZ ;  /* 0x0000000200127824 */ /* 0x000fe400078e00ff */
[----:B------:R-:W2:Y:S03]  /*aa80*/  LDL.LU R7, [R1+0xb4] ;  /* 0x0000b40001077983 */ /* 0x000ea60000300800 */
[----:B------:R-:W-:Y:S01]  /*aa90*/  LOP3.LUT R18, R18, 0x60, RZ, 0x3c, !PT ;  /* 0x0000006012127812 */ /* 0x000fe200078e3cff */
[----:B------:R-:W2:Y:S04]  /*aaa0*/  LDL.LU R26, [R1+0xb0] ;  /* 0x0000b000011a7983 */ /* 0x000ea80000300800 */
[----:B------:R0:W-:Y:S04]  /*aab0*/  STS.U16 [R18+0x1800], R6 ;  /* 0x0018000612007388 */ /* 0x0001e80000000400 */
[----:B------:R-:W2:Y:S04]  /*aac0*/  LDL.LU R27, [R1+0x74] ;  /* 0x00007400011b7983 */ /* 0x000ea80000300800 */
[----:B------:R1:W-:Y:S04]  /*aad0*/  STS.U16 [R18+0x1a00], R28 ;  /* 0x001a001c12007388 */ /* 0x0003e80000000400 */
[----:B0-----:R-:W2:Y:S04]  /*aae0*/  LDL.LU R6, [R1+0x70] ;  /* 0x0000700001067983 */ /* 0x001ea80000300800 */
[----:B-1----:R-:W2:Y:S04]  /*aaf0*/  LDL.LU R28, [R1+0x24] ;  /* 0x00002400011c7983 */ /* 0x002ea80000300800 */
[----:B---3--:R0:W-:Y:S04]  /*ab00*/  STS.U16 [R18+0x3800], R3 ;  /* 0x0038000312007388 */ /* 0x0081e80000000400 */
[----:B------:R1:W-:Y:S04]  /*ab10*/  STS.U16 [R18+0x3a00], R8 ;  /* 0x003a000812007388 */ /* 0x0003e80000000400 */
[----:B0-----:R-:W3:Y:S04]  /*ab20*/  LDL.LU R3, [R1+0x1214] ;  /* 0x0012140001037983 */ /* 0x001ee80000300800 */
[----:B------:R0:W-:Y:S04]  /*ab30*/  STS.U16 [R18+0x5800], R4 ;  /* 0x0058000412007388 */ /* 0x0001e80000000400 */
[----:B-1----:R-:W2:Y:S04]  /*ab40*/  LDL.LU R8, [R1+0x1210] ;  /* 0x0012100001087983 */ /* 0x002ea80000300800 */
[----:B------:R1:W-:Y:S04]  /*ab50*/  STS.U16 [R18+0x5a00], R11 ;  /* 0x005a000b12007388 */ /* 0x0003e80000000400 */
[----:B0-----:R-:W2:Y:S04]  /*ab60*/  LDL.LU R4, [R1+0x120c] ;  /* 0x00120c0001047983 */ /* 0x001ea80000300800 */
[----:B------:R0:W-:Y:S04]  /*ab70*/  STS.U16 [R18+0x7800], R12 ;  /* 0x0078000c12007388 */ /* 0x0001e80000000400 */
[----:B-1----:R-:W2:Y:S04]  /*ab80*/  LDL.LU R11, [R1+0x1208] ;  /* 0x00120800010b7983 */ /* 0x002ea80000300800 */
[----:B----4-:R1:W-:Y:S04]  /*ab90*/  STS.U16 [R18+0x7a00], R13 ;  /* 0x007a000d12007388 */ /* 0x0103e80000000400 */
[----:B0-----:R-:W4:Y:S04]  /*aba0*/  LDL.LU R12, [R1+0x1204] ;  /* 0x00120400010c7983 */ /* 0x001f280000300800 */
[----:B------:R0:W-:Y:S04]  /*abb0*/  STS.U16 [R18+0x9800], R14 ;  /* 0x0098000e12007388 */ /* 0x0001e80000000400 */
[----:B-1----:R-:W2:Y:S04]  /*abc0*/  LDL.LU R13, [R1+0x1200] ;  /* 0x00120000010d7983 */ /* 0x002ea80000300800 */
[----:B------:R1:W-:Y:S04]  /*abd0*/  STS.U16 [R18+0x9a00], R15 ;  /* 0x009a000f12007388 */ /* 0x0003e80000000400 */
[----:B0-----:R-:W2:Y:S04]  /*abe0*/  LDL.LU R14, [R1+0x11fc] ;  /* 0x0011fc00010e7983 */ /* 0x001ea80000300800 */
        /* <DEDUP_REMOVED lines=8> */
[----:B-1----:R-:W2:Y:S01]  /*ac70*/  LDL.LU R23, [R1+0x11e8] ;  /* 0x0011e80001177983 */ /* 0x002ea20000300800 */
[----:B------:R-:W-:-:S05]  /*ac80*/  IMAD.SHL.U32 R0, R0, 0x2, RZ ;  /* 0x0000000200007824 */ /* 0x000fca00078e00ff */
[----:B------:R-:W-:Y:S01]  /*ac90*/  LOP3.LUT R0, R0, 0x70, RZ, 0x3c, !PT ;  /* 0x0000007000007812 */ /* 0x000fe200078e3cff */
[----:B--2---:R0:W-:Y:S04]  /*aca0*/  STS.U16 [R18+0xf800], R23 ;  /* 0x00f8001712007388 */ /* 0x0041e80000000400 */
[----:B------:R1:W-:Y:S04]  /*acb0*/  STS.U16 [R18+0xfa00], R22 ;  /* 0x00fa001612007388 */ /* 0x0003e80000000400 */
[----:B0-----:R-:W2:Y:S04]  /*acc0*/  LDL.LU R23, [R1+0x128] ;  /* 0x0001280001177983 */ /* 0x001ea80000300800 */
[----:B-1----:R-:W2:Y:S04]  /*acd0*/  LDL.LU R18, [R1+0x11e4] ;  /* 0x0011e40001127983 */ /* 0x002ea80000300800 */
[----:B------:R-:W2:Y:S04]  /*ace0*/  LDL.LU R22, [R1+0x12c] ;  /* 0x00012c0001167983 */ /* 0x000ea80000300800 */
[----:B------:R0:W-:Y:S04]  /*acf0*/  STS.U16 [R0+0x1c00], R19 ;  /* 0x001c001300007388 */ /* 0x0001e80000000400 */
[----:B------:R1:W-:Y:S04]  /*ad00*/  STS.U16 [R0+0x1e00], R20 ;  /* 0x001e001400007388 */ /* 0x0003e80000000400 */
[----:B------:R3:W-:Y:S04]  /*ad10*/  STS.U16 [R0+0x3c00], R21 ;  /* 0x003c001500007388 */ /* 0x0007e80000000400 */
[----:B0-----:R-:W4:Y:S04]  /*ad20*/  LDL.LU R19, [R1+0x11e0] ;  /* 0x0011e00001137983 */ /* 0x001f280000300800 */
[----:B-1----:R-:W4:Y:S04]  /*ad30*/  LDL.LU R20, [R1+0x11dc] ;  /* 0x0011dc0001147983 */ /* 0x002f280000300800 */
[----:B---3--:R-:W3:Y:S04]  /*ad40*/  LDL.LU R21, [R1+0x11d8] ;  /* 0x0011d80001157983 */ /* 0x008ee80000300800 */
[----:B------:R0:W-:Y:S04]  /*ad50*/  STS.U16 [R0+0x3e00], R29 ;  /* 0x003e001d00007388 */ /* 0x0001e80000000400 */
[----:B0-----:R-:W3:Y:S04]  /*ad60*/  LDL.LU R29, [R1+0x11d4] ;  /* 0x0011d400011d7983 */ /* 0x001ee80000300800 */
[----:B--2---:R-:W-:Y:S04]  /*ad70*/  STS.U16 [R0+0x5c00], R22 ;  /* 0x005c001600007388 */ /* 0x004fe80000000400 */
[----:B------:R-:W-:Y:S04]  /*ad80*/  STS.U16 [R0+0x5e00], R23 ;  /* 0x005e001700007388 */ /* 0x000fe80000000400 */
[----:B------:R-:W-:Y:S04]  /*ad90*/  STS.U16 [R0+0x7c00], R24 ;  /* 0x007c001800007388 */ /* 0x000fe80000000400 */
[----:B------:R-:W-:Y:S04]  /*ada0*/  STS.U16 [R0+0x7e00], R25 ;  /* 0x007e001900007388 */ /* 0x000fe80000000400 */
[----:B------:R0:W-:Y:S04]  /*adb0*/  STS.U16 [R0+0x9c00], R7 ;  /* 0x009c000700007388 */ /* 0x0001e80000000400 */
[----:B------:R-:W-:Y:S04]  /*adc0*/  STS.U16 [R0+0x9e00], R26 ;  /* 0x009e001a00007388 */ /* 0x000fe80000000400 */
[----:B0-----:R-:W0:Y:S04]  /*add0*/  S2R R7, SR_TID.X ;  /* 0x0000000000077919 */ /* 0x001e280000002100 */
[----:B------:R-:W-:Y:S04]  /*ade0*/  STS.U16 [R0+0xbc00], R27 ;  /* 0x00bc001b00007388 */ /* 0x000fe80000000400 */
[----:B------:R-:W-:Y:S04]  /*adf0*/  STS.U16 [R0+0xbe00], R6 ;  /* 0x00be000600007388 */ /* 0x000fe80000000400 */
[----:B------:R-:W-:Y:S04]  /*ae00*/  STS.U16 [R0+0xdc00], R28 ;  /* 0x00dc001c00007388 */ /* 0x000fe80000000400 */
[----:B---3--:R1:W-:Y:S04]  /*ae10*/  STS.U16 [R0+0xde00], R29 ;  /* 0x00de001d00007388 */ /* 0x0083e80000000400 */
[----:B------:R-:W-:Y:S04]  /*ae20*/  STS.U16 [R0+0xfc00], R21 ;  /* 0x00fc001500007388 */ /* 0x000fe80000000400 */
[----:B----4-:R2:W-:Y:S04]  /*ae30*/  STS.U16 [R0+0xfe00], R20 ;  /* 0x00fe001400007388 */ /* 0x0105e80000000400 */
[----:B-1----:R-:W3:Y:S04]  /*ae40*/  LDL.LU R29, [R1+0x11d0] ;  /* 0x0011d000011d7983 */ /* 0x002ee80000300800 */
[----:B--2---:R-:W1:Y:S01]  /*ae50*/  S2R R0, SR_TID.X ;  /* 0x0000000000007919 */ /* 0x004e620000002100 */
[----:B0-----:R-:W-:-:S02]  /*ae60*/  LOP3.LUT R6, R7, 0xff, RZ, 0xc0, !PT ;  /* 0x000000ff07067812 */ /* 0x001fc400078ec0ff */
[----:B------:R-:W-:-:S03]  /*ae70*/  LOP3.LUT R23, R7, 0xc0, RZ, 0xc0, !PT ;  /* 0x000000c007177812 */ /* 0x000fc600078ec0ff */
[----:B------:R-:W-:Y:S01]  /*ae80*/  IMAD.SHL.U32 R22, R6, 0x2, RZ ;  /* 0x0000000206167824 */ /* 0x000fe200078e00ff */
[----:B------:R-:W-:-:S04]  /*ae90*/  SHF.R.U32.HI R23, RZ, 0x2, R23 ;  /* 0x00000002ff177819 */ /* 0x000fc80000011617 */
[----:B------:R-:W-:-:S05]  /*aea0*/  LOP3.LUT R22, R22, R23, RZ, 0x3c, !PT ;  /* 0x0000001716167212 */ /* 0x000fca00078e3cff */
[----:B------:R-:W-:Y:S01]  /*aeb0*/  STS.U16 [R22+0x10000], R19 ;  /* 0x0100001316007388 */ /* 0x000fe20000000400 */
[C---:B-1----:R-:W-:Y:S01]  /*aec0*/  LOP3.LUT R7, R0.reuse, 0xc0, RZ, 0xc0, !PT ;  /* 0x000000c000077812 */ /* 0x042fe200078ec0ff */
[C---:B------:R-:W-:Y:S01]  /*aed0*/  IMAD.SHL.U32 R21, R0.reuse, 0x2, RZ ;  /* 0x0000000200157824 */ /* 0x040fe200078e00ff */
[----:B------:R-:W-:Y:S01]  /*aee0*/  LOP3.LUT R0, R0, 0x7, RZ, 0xc0, !PT ;  /* 0x0000000700007812 */ /* 0x000fe200078ec0ff */
[----:B------:R-:W-:Y:S04]  /*aef0*/  STS.U16 [R22+0x10400], R17 ;  /* 0x0104001116007388 */ /* 0x000fe80000000400 */
[----:B------:R-:W-:Y:S01]  /*af00*/  IMAD R0, R0, 0x90, RZ ;  /* 0x0000009000007824 */ /* 0x000fe200078e02ff */
[----:B------:R-:W-:Y:S04]  /*af10*/  STS.U16 [R22+0x10800], R15 ;  /* 0x0108000f16007388 */ /* 0x000fe80000000400 */
[----:B------:R-:W-:Y:S01]  /*af20*/  STS.U16 [R22+0x10c00], R13 ;  /* 0x010c000d16007388 */ /* 0x000fe20000000400 */
[----:B------:R-:W-:-:S03]  /*af30*/  LOP3.LUT R0, R0, 0x30, R21, 0x78, !PT ;  /* 0x0000003000007812 */ /* 0x000fc600078e7815 */
[----:B------:R-:W-:Y:S04]  /*af40*/  STS.U16 [R22+0x11000], R11 ;  /* 0x0110000b16007388 */ /* 0x000fe80000000400 */
[----:B------:R-:W-:Y:S04]  /*af50*/  STS.U16 [R22+0x11400], R8 ;  /* 0x0114000816007388 */ /* 0x000fe80000000400 */
[----:B------:R-:W-:Y:S04]  /*af60*/  STS.U16 [R22+0x11800], R5 ;  /* 0x0118000516007388 */ /* 0x000fe80000000400 */
[----:B------:R0:W-:Y:S04]  /*af70*/  STS.U16 [R22+0x11c00], R9 ;  /* 0x011c000916007388 */ /* 0x0001e80000000400 */
[----:B------:R-:W2:Y:S04]  /*af80*/  LDL.LU.64 R20, [R1+0x2c0] ;  /* 0x0002c00001147983 */ /* 0x000ea80000300a00 */
[----:B0-----:R-:W2:Y:S01]  /*af90*/  LDL.LU.64 R22, [R1+0x2c8] ;  /* 0x0002c80001167983 */ /* 0x001ea20000300a00 */
[----:B------:R-:W-:Y:S01]  /*afa0*/  IMAD.SHL.U32 R6, R6, 0x2, RZ ;  /* 0x0000000206067824 */ /* 0x000fe200078e00ff */
[----:B------:R-:W-:-:S04]  /*afb0*/  SHF.R.U32.HI R7, RZ, 0x2, R7 ;  /* 0x00000002ff077819 */ /* 0x000fc80000011607 */
[----:B------:R-:W-:-:S04]  /*afc0*/  LOP3.LUT R6, R6, R7, RZ, 0x3c, !PT ;  /* 0x0000000706067212 */ /* 0x000fc800078e3cff */
[----:B------:R-:W-:-:S05]  /*afd0*/  LOP3.LUT R6, R6, 0x40, RZ, 0x3c, !PT ;  /* 0x0000004006067812 */ /* 0x000fca00078e3cff */
        /* <DEDUP_REMOVED lines=8> */
[----:B------:R-:W-:Y:S06]  /*b060*/  BAR.SYNC.DEFER_BLOCKING 0x0 ;  /* 0x0000000000007b1d */ /* 0x000fec0000010000 */
[----:B------:R-:W-:Y:S04]  /*b070*/  LDSM.16.M88.4 R8, [R0+0x10000] ;  /* 0x010000000008783b */ /* 0x000fe80000000200 */
[----:B------:R-:W0:Y:S04]  /*b080*/  LDSM.16.M88.4 R24, [R0+0x10400] ;  /* 0x010400000018783b */ /* 0x000e280000000200 */
[----:B------:R-:W1:Y:S04]  /*b090*/  LDSM.16.M88.4 R16, [R0+0x10800] ;  /* 0x010800000010783b */ /* 0x000e680000000200 */
[----:B0-----:R-:W-:Y:S04]  /*b0a0*/  STL.64 [R1+0xd0], R24 ;  /* 0x0000d01801007387 */ /* 0x001fe80000100a00 */
[----:B------:R-:W-:Y:S01]  /*b0b0*/  STL.64 [R1+0xd8], R26 ;  /* 0x0000d81a01007387 */ /* 0x000fe20000100a00 */
[----:B-1----:R-:W-:-:S02]  /*b0c0*/  IMAD.MOV.U32 R2, RZ, RZ, R19 ;  /* 0x000000ffff027224 */ /* 0x002fc400078e0013 */
[----:B------:R-:W-:Y:S01]  /*b0d0*/  IMAD.MOV.U32 R3, RZ, RZ, R18 ;  /* 0x000000ffff037224 */ /* 0x000fe200078e0012 */
[----:B------:R-:W-:Y:S04]  /*b0e0*/  STL.64 [R1+0xc0], R16 ;  /* 0x0000c01001007387 */ /* 0x000fe80000100a00 */
[----:B------:R-:W-:Y:S04]  /*b0f0*/  STL.64 [R1+0xc8], R18 ;  /* 0x0000c81201007387 */ /* 0x000fe80000100a00 */
[----:B------:R-:W-:Y:S04]  /*b100*/  STL.64 [R1+0xe0], R8 ;  /* 0x0000e00801007387 */ /* 0x000fe80000100a00 */
[----:B------:R-:W-:Y:S04]  /*b110*/  STL.64 [R1+0xe8], R10 ;  /* 0x0000e80a01007387 */ /* 0x000fe80000100a00 */
[----:B------:R-:W-:Y:S04]  /*b120*/  STL [R1+0x1184], R2 ;  /* 0x0011840201007387 */ /* 0x000fe80000100800 */
[----:B------:R-:W-:Y:S04]  /*b130*/  STL [R1+0x1180], R3 ;  /* 0x0011800301007387 */ /* 0x000fe80000100800 */
[----:B---3--:R-:W2:Y:S01]  /*b140*/  LDSM.16.MT88.4 R4, [R29] ;  /* 0x000000001d04783b */ /* 0x008ea20000004200 */
[----:B------:R-:W-:-:S02]  /*b150*/  IMAD.MOV.U32 R12, RZ, RZ, R16 ;  /* 0x000000ffff0c7224 */ /* 0x000fc400078e0010 */
[----:B------:R-:W-:Y:S01]  /*b160*/  IMAD.MOV.U32 R28, RZ, RZ, R17 ;  /* 0x000000ffff1c7224 */ /* 0x000fe200078e0011 */
[----:B------:R-:W-:Y:S01]  /*b170*/  LDSM.16.M88.4 R24, [R0+0x10c00] ;  /* 0x010c00000018783b */ /* 0x000fe20000000200 */
[----:B--2---:R-:W-:Y:S01]  /*b180*/  HMMA.16816.F32.BF16 R20, R4, R8, R20 ;  /* 0x000000080414723c */ /* 0x004fe20000041814 */
[----:B------:R-:W-:Y:S02]  /*b190*/  IMAD.MOV.U32 R2, RZ, RZ, R12 ;  /* 0x000000ffff027224 */ /* 0x000fe400078e000c */
[----:B------:R-:W-:Y:S04]  /*b1a0*/  LDSM.16.M88.4 R16, [R0+0x11400] ;  /* 0x011400000010783b */ /* 0x000fe80000000200 */
[----:B------:R-:W0:Y:S11]  /*b1b0*/  LDSM.16.M88.4 R12, [R0+0x11000] ;  /* 0x01100000000c783b */ /* 0x000e360000000200 */
[----:B------:R-:W-:Y:S05]  /*b1c0*/  @!UPT UIADD3 URZ, URZ, URZ, URZ ;  /* 0x0000003f3f3ff290 */ /* 0x000fea000fffe03f */
[----:B------:R-:W-:Y:S04]  /*b1d0*/  STL.64 [R1+0x140], R20 ;  /* 0x0001401401007387 */ /* 0x000fe80000100a00 */
[----:B------:R1:W-:Y:S04]  /*b1e0*/  STL.64 [R1+0x148], R22 ;  /* 0x0001481601007387 */ /* 0x0003e80000100a00 */
[----:B------:R-:W-:Y:S04]  /*b1f0*/  STL.64 [R1+0x11c8], R6 ;  /* 0x0011c80601007387 */ /* 0x000fe80000100a00 */
[----:B------:R-:W-:Y:S01]  /*b200*/  STL.64 [R1+0x11c0], R4 ;  /* 0x0011c00401007387 */ /* 0x000fe20000100a00 */
[----:B-1----:R-:W-:-:S03]  /*b210*/  IMAD.MOV.U32 R23, RZ, RZ, R8 ;  /* 0x000000ffff177224 */ /* 0x002fc600078e0008 */
[----:B------:R-:W1:Y:S01]  /*b220*/  LDSM.16.M88.4 R4, [R0+0x11800] ;  /* 0x011800000004783b */ /* 0x000e620000000200 */
[----:B------:R-:W-:-:S05]  /*b230*/  IMAD.MOV.U32 R22, RZ, RZ, R9 ;  /* 0x000000ffff167224 */ /* 0x000fca00078e0009 */
[----:B------:R2:W-:Y:S04]  /*b240*/  STL.64 [R1+0x11b8], R22 ;  /* 0x0011b81601007387 */ /* 0x0005e80000100a00 */
[----:B------:R-:W3:Y:S04]  /*b250*/  LDL.LU.64 R20, [R1+0x2b0] ;  /* 0x0002b00001147983 */ /* 0x000ee80000300a00 */
[----:B--2---:R-:W3:Y:S04]  /*b260*/  LDL.LU.64 R22, [R1+0x2b8] ;  /* 0x0002b80001167983 */ /* 0x004ee80000300a00 */
[----:B------:R-:W2:Y:S04]  /*b270*/  LDL.LU.64 R8, [R1+0x2e0] ;  /* 0x0002e00001087983 */ /* 0x000ea80000300a00 */
[----:B------:R-:W4:Y:S04]  /*b280*/  LDL.LU.64 R10, [R1+0x2e8] ;  /* 0x0002e800010a7983 */ /* 0x000f280000300a00 */
[----:B----4-:R-:W-:Y:S04]  /*b290*/  STL.64 [R1+0x11a0], R10 ;  /* 0x0011a00a01007387 */ /* 0x010fe80000100a00 */
[----:B--2---:R2:W-:Y:S02]  /*b2a0*/  STL.64 [R1+0x1198], R8 ;  /* 0x0011980801007387 */ /* 0x0045e40000100a00 */
[----:B--2---:R-:W-:-:S02]  /*b2b0*/  IMAD.MOV.U32 R8, RZ, RZ, R2 ;  /* 0x000000ffff087224 */ /* 0x004fc400078e0002 */
[----:B------:R-:W-:-:S05]  /*b2c0*/  IMAD.MOV.U32 R9, RZ, RZ, R28 ;  /* 0x000000ffff097224 */ /* 0x000fca00078e001c */
[----:B------:R2:W-:Y:S04]  /*b2d0*/  STL.64 [R1+0x11b0], R8 ;  /* 0x0011b00801007387 */ /* 0x0005e80000100a00 */
[----:B--2---:R-:W2:Y:S04]  /*b2e0*/  LDL.64 R8, [R1+0xd0] ;  /* 0x0000d00001087983 */ /* 0x004ea80000100a00 */
[----:B0-----:R-:W-:Y:S04]  /*b2f0*/  STL.64 [R1+0xa0], R12 ;  /* 0x0000a00c01007387 */ /* 0x001fe80000100a00 */
[----:B------:R-:W-:Y:S04]  /*b300*/  STL.64 [R1+0xa8], R14 ;  /* 0x0000a80e01007387 */ /* 0x000fe80000100a00 */
[----:B------:R0:W-:Y:S04]  /*b310*/  STL.64 [R1+0x11a8], R12 ;  /* 0x0011a80c01007387 */ /* 0x0001e80000100a00 */
[----:B0-----:R-:W4:Y:S04]  /*b320*/  LDL.LU.64 R12, [R1+0x2f0] ;  /* 0x0002f000010c7983 */ /* 0x001f280000300a00 */
[----:B------:R-:W4:Y:S04]  /*b330*/  LDL.LU.64 R14, [R1+0x2f8] ;  /* 0x0002f800010e7983 */ /* 0x000f280000300a00 */
[----:B------:R-:W-:Y:S04]  /*b340*/  STL.64 [R1+0xb0], R24 ;  /* 0x0000b01801007387 */ /* 0x000fe80000100a00 */
[----:B------:R-:W-:Y:S04]  /*b350*/  STL.64 [R1+0xb8], R26 ;  /* 0x0000b81a01007387 */ /* 0x000fe80000100a00 */
[----:B------:R-:W-:Y:S04]  /*b360*/  STL.64 [R1+0x90], R16 ;  /* 0x0000901001007387 */ /* 0x000fe80000100a00 */
[----:B------:R-:W-:Y:S04]  /*b370*/  STL.64 [R1+0x98], R18 ;  /* 0x0000981201007387 */ /* 0x000fe80000100a00 */
[----:B------:R0:W-:Y:S04]  /*b380*/  STL.64 [R1+0x1190], R16 ;  /* 0x0011901001007387 */ /* 0x0001e80000100a00 */
[----:B0-----:R-:W3:Y:S04]  /*b390*/  LDL.LU.64 R16, [R1+0x180] ;  /* 0x0001800001107983 */ /* 0x001ee80000300a00 */
[----:B------:R-:W3:Y:S04]  /*b3a0*/  LDL.LU.64 R18, [R1+0x188] ;  /* 0x0001880001127983 */ /* 0x000ee80000300a00 */
[----:B-1----:R-:W-:Y:S04]  /*b3b0*/  STL.64 [R1+0x80], R4 ;  /* 0x0000800401007387 */ /* 0x002fe80000100a00 */
[----:B------:R0:W-:Y:S04]  /*b3c0*/  STL.64 [R1+0x88], R6 ;  /* 0x0000880601007387 */ /* 0x0001e80000100a00 */
[----:B0-----:R-:W3:Y:S04]  /*b3d0*/  LDL.LU.64 R6, [R1+0x11c8] ;  /* 0x0011c80001067983 */ /* 0x001ee80000300a00 */
[----:B------:R-:W3:Y:S01]  /*b3e0*/  LDL.LU.64 R4, [R1+0x11c0] ;  /* 0x0011c00001047983 */ /* 0x000ee20000300a00 */
[----:B--2---:R-:W-:-:S02]  /*b3f0*/  IMAD.MOV.U32 R2, RZ, RZ, R8 ;  /* 0x000000ffff027224 */ /* 0x004fc400078e0008 */
[----:B------:R-:W-:Y:S01]  /*b400*/  IMAD.MOV.U32 R3, RZ, RZ, R9 ;  /* 0x000000ffff037224 */ /* 0x000fe200078e0009 */
[----:B---3--:R-:W-:Y:S01]  /*b410*/  HMMA.16816.F32.BF16 R20, R4, R8, R20 ;  /* 0x000000080414723c */ /* 0x008fe20000041814 */
[----:B------:R-:W0:Y:S11]  /*b420*/  LDSM.16.M88.4 R8, [R0+0x11c00] ;  /* 0x011c00000008783b */ /* 0x000e360000000200 */
[----:B------:R-:W-:Y:S11]  /*b430*/  @!UPT UIADD3 URZ, URZ, URZ, URZ ;  /* 0x0000003f3f3ff290 */ /* 0x000ff6000fffe03f */
[----:B------:R-:W-:Y:S04]  /*b440*/  STL.64 [R1+0x130], R20 ;  /* 0x0001301401007387 */ /* 0x000fe80000100a00 */
[----:B------:R1:W-:Y:S04]  /*b450*/  STL.64 [R1+0x138], R22 ;  /* 0x0001381601007387 */ /* 0x0003e80000100a00 */
[----:B-1----:R-:W2:Y:S01]  /*b460*/  LDL.LU.64 R22, [R1+0x11b8] ;  /* 0x0011b80001167983 */ /* 0x002ea20000300a00 */
[----:B0-----:R-:W-:-:S03]  /*b470*/  IMAD.MOV.U32 R20, RZ, RZ, R8 ;  /* 0x000000ffff147224 */ /* 0x001fc600078e0008 */
[----:B------:R0:W-:Y:S01]  /*b480*/  STL.64 [R1+0x70], R8 ;  /* 0x0000700801007387 */ /* 0x0001e20000100a00 */
[----:B------:R-:W-:-:S03]  /*b490*/  IMAD.MOV.U32 R0, RZ, RZ, R9 ;  /* 0x000000ffff007224 */ /* 0x000fc600078e0009 */
[----:B------:R-:W-:Y:S04]  /*b4a0*/  STL.64 [R1+0x78], R10 ;  /* 0x0000780a01007387 */ /* 0x000fe80000100a00 */
[----:B0-----:R-:W4:Y:S04]  /*b4b0*/  LDL.LU.64 R8, [R1+0x11b0] ;  /* 0x0011b00001087983 */ /* 0x001f280000300a00 */
[----:B------:R0:W-:Y:S04]  /*b4c0*/  STL [R1+0x1188], R20 ;  /* 0x0011881401007387 */ /* 0x0001e80000100800 */
[----:B0-----:R-:W3:Y:S01]  /*b4d0*/  LDL.64 R20, [R1+0x80] ;  /* 0x0000800001147983 */ /* 0x001ee20000100a00 */
[C---:B----4-:R-:W-:Y:S03]  /*b4e0*/  HMMA.16816.F32.BF16 R8, R4.reuse, R8, R12 ;  /* 0x000000080408723c */ /* 0x050fe6000004180c */
[----:B------:R-:W4:Y:S11]  /*b4f0*/  LDL.LU.64 R12, [R1+0x11a8] ;  /* 0x0011a800010c7983 */ /* 0x000f360000300a00 */
[----:B------:R-:W-:Y:S09]  /*b500*/  @!UPT UIADD3 URZ, URZ, URZ, URZ ;  /* 0x0000003f3f3ff290 */ /* 0x000ff2000fffe03f */
[----:B------:R-:W-:Y:S04]  /*b510*/  STL.64 [R1+0x120], R8 ;  /* 0x0001200801007387 */ /* 0x000fe80000100a00 */
[----:B------:R0:W-:Y:S04]  /*b520*/  STL.64 [R1+0x128], R10 ;  /* 0x0001280a01007387 */ /* 0x0001e80000100a00 */
[----:B0-----:R-:W2:Y:S04]  /*b530*/  LDL.LU.64 R10, [R1+0x11a0] ;  /* 0x0011a000010a7983 */ /* 0x001ea80000300a00 */
[----:B------:R-:W2:Y:S04]  /*b540*/  LDL.LU.64 R8, [R1+0x1198] ;  /* 0x0011980001087983 */ /* 0x000ea80000300a00 */
[----:B------:R0:W-:Y:S01]  /*b550*/  STL.64 [R1+0x1168], R24 ;  /* 0x0011681801007387 */ /* 0x0001e20000100a00 */
[C---:B----4-:R-:W-:Y:S08]  /*b560*/  HMMA.16816.F32.BF16 R12, R4.reuse, R12, R16 ;  /* 0x0000000c040c723c */ /* 0x050ff00000041810 */
[C---:B--2---:R-:W-:Y:S01]  /*b570*/  HMMA.16816.F32.BF16 R8, R4.reuse, R24, R8 ;  /* 0x000000180408723c */ /* 0x044fe20000041808 */
[----:B0-----:R-:W2:Y:S11]  /*b580*/  LDL.LU.64 R24, [R1+0x210] ;  /* 0x0002100001187983 */ /* 0x001eb60000300a00 */
[----:B------:R-:W-:Y:S11]  /*b590*/  @!UPT UIADD3 URZ, URZ, URZ, URZ ;  /* 0x0000003f3f3ff290 */ /* 0x000ff6000fffe03f */
[----:B------:R-:W-:Y:S04]  /*b5a0*/  STL.64 [R1+0x110], R8 ;  /* 0x0001100801007387 */ /* 0x000fe80000100a00 */
[----:B------:R-:W-:Y:S04]  /*b5b0*/  STL.64 [R1+0x118], R10 ;  /* 0x0001180a01007387 */ /* 0x000fe80000100a00 */
[----:B------:R-:W2:Y:S04]  /*b5c0*/  LDL.LU.64 R26, [R1+0x218] ;  /* 0x00021800011a7983 */ /* 0x000ea80000300a00 */
[----:B------:R-:W2:Y:S04]  /*b5d0*/  LDL.LU.64 R16, [R1+0x1190] ;  /* 0x0011900001107983 */ /* 0x000ea80000300a00 */
[----:B------:R-:W-:Y:S04]  /*b5e0*/  STL.64 [R1+0x100], R12 ;  /* 0x0001000c01007387 */ /* 0x000fe80000100a00 */
[----:B------:R-:W-:Y:S04]  /*b5f0*/  STL.64 [R1+0x108], R14 ;  /* 0x0001080e01007387 */ /* 0x000fe80000100a00 */
[----:B------:R-:W0:Y:S04]  /*b600*/  LDSM.16.MT88.4 R12, [R29+0x200] ;  /* 0x000200001d0c783b */ /* 0x000e280000004200 */
[----:B------:R-:W-:Y:S04]  /*b610*/  LDSM.16.MT88.4 R8, [R29+0x100] ;  /* 0x000100001d08783b */ /* 0x000fe80000004200 */
[----:B0-----:R-:W-:Y:S04]  /*b620*/  STL.64 [R1+0x1128], R14 ;  /* 0x0011280e01007387 */ /* 0x001fe80000100a00 */
[----:B------:R-:W-:Y:S01]  /*b630*/  STL.64 [R1+0x1120], R12 ;  /* 0x0011200c01007387 */ /* 0x000fe20000100a00 */
[C---:B--2---:R-:W-:Y:S11]  /*b640*/  HMMA.16816.F32.BF16 R24, R4.reuse, R16, R24 ;  /* 0x000000100418723c */ /* 0x044ff60000041818 */
[----:B------:R-:W-:Y:S11]  /*b650*/  @!UPT UIADD3 URZ, URZ, URZ, URZ ;  /* 0x0000003f3f3ff290 */ /* 0x000ff6000fffe03f */
[----:B------:R-:W-:Y:S01]  /*b660*/  @!UPT UIADD3 URZ, URZ, URZ, URZ ;  /* 0x0000003f3f3ff290 */ /* 0x000fe2000fffe03f */
[----:B------:R-:W-:Y:S04]  /*b670*/  STL.64 [R1+0xf0], R24 ;  /* 0x0000f01801007387 */ /* 0x000fe80000100a00 */
[----:B------:R0:W-:Y:S02]  /*b680*/  STL.64 [R1+0xf8], R26 ;  /* 0x0000f81a01007387 */ /* 0x0001e40000100a00 */
[----:B0-----:R-:W-:Y:S02]  /*b690*/  IMAD.MOV.U32 R27, RZ, RZ, R16 ;  /* 0x000000ffff1b7224 */ /* 0x001fe400078e0010 */
[----:B------:R-:W-:Y:S02]  /*b6a0*/  IMAD.MOV.U32 R26, RZ, RZ, R17 ;  /* 0x000000ffff1a7224 */ /* 0x000fe400078e0011 */
[----:B------:R-:W0:Y:S04]  /*b6b0*/  LDSM.16.MT88.4 R16, [R29+0x300] ;  /* 0x000300001d10783b */ /* 0x000e280000004200 */
[----:B0-----:R-:W-:Y:S04]  /*b6c0*/  STL.64 [R1+0x10b0], R18 ;  /* 0x0010b01201007387 */ /* 0x001fe80000100a00 */
[----:B------:R0:W-:Y:S04]  /*b6d0*/  STL.64 [R1+0x10a8], R16 ;  /* 0x0010a81001007387 */ /* 0x0001e80000100a00 */
[----:B0-----:R-:W3:Y:S04]  /*b6e0*/  LDL.LU.64 R16, [R1+0x240] ;  /* 0x0002400001107983 */ /* 0x001ee80000300a00 */
[----:B------:R-:W3:Y:S02]  /*b6f0*/  LDL.LU.64 R18, [R1+0x248] ;  /* 0x0002480001127983 */ /* 0x000ee40000300a00 */
[----:B---3--:R-:W-:Y:S11]  /*b700*/  HMMA.16816.F32.BF16 R16, R4, R20, R16 ;  /* 0x000000140410723c */ /* 0x008ff60000041810 */
[----:B------:R-:W-:Y:S11]  /*b710*/  @!UPT UIADD3 URZ, URZ, URZ, URZ ;  /* 0x0000003f3f3ff290 */ /* 0x000ff6000fffe03f */
[----:B------:R-:W-:Y:S01]  /*b720*/  @!UPT UIADD3 URZ, URZ, URZ, URZ ;  /* 0x0000003f3f3ff290 */ /* 0x000fe2000fffe03f */
[----:B------:R0:W-:Y:S04]  /*b730*/  STL.64 [R1+0x60], R16 ;  /* 0x0000601001007387 */ /* 0x0001e80000100a00 */
[----:B------:R-:W-:Y:S01]  /*b740*/  STL.64 [R1+0x68], R18 ;  /* 0x0000681201007387 */ /* 0x000fe20000100a00 */
[----:B0-----:R-:W-:-:S03]  /*b750*/  IMAD.MOV.U32 R17, RZ, RZ, R20 ;  /* 0x000000ffff117224 */ /* 0x001fc600078e0014 */
[----:B------:R-:W2:Y:S04]  /*b760*/  LDL.LU R20, [R1+0x1188] ;  /* 0x0011880001147983 */ /* 0x000ea80000300800 */
[----:B------:R-:W3:Y:S01]  /*b770*/  LDL.LU.64 R24, [R1+0xc0] ;  /* 0x0000c00001187983 */ /* 0x000ee20000300a00 */
[----:B------:R-:W-:-:S03]  /*b780*/  IMAD.MOV.U32 R12, RZ, RZ, R23 ;  /* 0x000000ffff0c7224 */ /* 0x000fc600078e0017 */
[----:B------:R-:W-:Y:S01]  /*b790*/  STL.64 [R1+0x1178], R26 ;  /* 0x0011781a01007387 */ /* 0x000fe20000100a00 */
[----:B------:R-:W-:Y:S02]  /*b7a0*/  IMAD.MOV.U32 R13, RZ, RZ, R22 ;  /* 0x000000ffff0d7224 */ /* 0x000fe400078e0016 */
[----:B------:R-:W-:Y:S01]  /*b7b0*/  IMAD.MOV.U32 R16, RZ, RZ, R21 ;  /* 0x000000ffff107224 */ /* 0x000fe200078e0015 */
[----:B---3--:R2:W-:Y:S02]  /*b7c0*/  STL.64 [R1+0x1170], R24 ;  /* 0x0011701801007387 */ /* 0x0085e40000100a00 */
[----:B--2---:R-:W-:Y:S02]  /*b7d0*/  IMAD.MOV.U32 R24, RZ, RZ, R20 ;  /* 0x000000ffff187224 */ /* 0x004fe400078e0014 */
[----:B------:R-:W0:Y:S04]  /*b7e0*/  LDSM.16.MT88.4 R20, [R29+0x4000] ;  /* 0x004000001d14783b */ /* 0x000e280000004200 */
[----:B0-----:R-:W-:Y:S04]  /*b7f0*/  STL [R1+0xff4], R20 ;  /* 0x000ff41401007387 */ /* 0x001fe80000100800 */
[----:B------:R0:W-:Y:S04]  /*b800*/  STL [R1+0xff0], R21 ;  /* 0x000ff01501007387 */ /* 0x0001e80000100800 */
[----:B------:R-:W-:Y:S04]  /*b810*/  STL [R1+0xfec], R22 ;  /* 0x000fec1601007387 */ /* 0x000fe80000100800 */
[----:B------:R1:W-:Y:S04]  /*b820*/  STL [R1+0xfe8], R23 ;  /* 0x000fe81701007387 */ /* 0x0003e80000100800 */
[----:B0-----:R-:W2:Y:S04]  /*b830*/  LDL.LU.64 R20, [R1+0x230] ;  /* 0x0002300001147983 */ /* 0x001ea80000300a00 */
[----:B-1----:R-:W2:Y:S01]  /*b840*/  LDL.LU.64 R22, [R1+0x238] ;  /* 0x0002380001167983 */ /* 0x002ea20000300a00 */
[----:B------:R-:W-:-:S07]  /*b850*/  IMAD.MOV.U32 R25, RZ, RZ, R0 ;  /* 0x000000ffff197224 */ /* 0x000fce00078e0000 */
[----:B--2---:R-:W-:Y:S01]  /*b860*/  HMMA.16816.F32.BF16 R4, R4, R24, R20 ;  /* 0x000000180404723c */ /* 0x004fe20000041814 */
[----:B------:R-:W2:Y:S04]  /*b870*/  LDL.LU.64 R24, [R1+0x320] ;  /* 0x0003200001187983 */ /* 0x000ea80000300a00 */
[----:B------:R-:W2:Y:S11]  /*b880*/  LDL.LU.64 R26, [R1+0x328] ;  /* 0x00032800011a7983 */ /* 0x000eb60000300a00 */
[----:B------:R-:W-:Y:S07]  /*b890*/  @!UPT UIADD3 URZ, URZ, URZ, URZ ;  /* 0x0000003f3f3ff290 */ /* 0x000fee000fffe03f */
[----:B------:R-:W-:Y:S04]  /*b8a0*/  STL.64 [R1+0x40], R4 ;  /* 0x0000400401007387 */ /* 0x000fe80000100a00 */
[----:B------:R-:W-:Y:S04]  /*b8b0*/  STL.64 [R1+0x48], R6 ;  /* 0x0000480601007387 */ /* 0x000fe80000100a00 */
[----:B------:R-:W0:Y:S04]  /*b8c0*/  LDSM.16.MT88.4 R4, [R29+0x4100] ;  /* 0x004100001d04783b */ /* 0x000e280000004200 */
[----:B------:R-:W3:Y:S04]  /*b8d0*/  LDL.LU.64 R20, [R1+0x310] ;  /* 0x0003100001147983 */ /* 0x000ee80000300a00 */
[----:B------:R-:W3:Y:S04]  /*b8e0*/  LDL.LU.64 R22, [R1+0x318] ;  /* 0x0003180001167983 */ /* 0x000ee80000300a00 */
[----:B------:R-:W-:Y:S04]  /*b8f0*/  STL [R1+0xfc8], R29 ;  /* 0x000fc81d01007387 */ /* 0x000fe80000100800 */
[----:B0-----:R-:W-:Y:S04]  /*b900*/  STL.64 [R1+0xf70], R6 ;  /* 0x000f700601007387 */ /* 0x001fe80000100a00 */
[----:B------:R0:W-:Y:S04]  /*b910*/  STL.64 [R1+0xf68], R4 ;  /* 0x000f680401007387 */ /* 0x0001e80000100a00 */
[----:B0-----:R-:W4:Y:S04]  /*b920*/  LDL.LU.64 R4, [R1+0x70] ;  /* 0x0000700001047983 */ /* 0x001f280000300a00 */
[----:B------:R-:W2:Y:S04]  /*b930*/  LDL.LU.64 R6, [R1+0x78] ;  /* 0x0000780001067983 */ /* 0x000ea80000300a00 */
[----:B--2---:R-:W-:Y:S04]  /*b940*/  STL.64 [R1+0x1138], R6 ;  /* 0x0011380601007387 */ /* 0x004fe80000100a00 */
[----:B----4-:R0:W-:Y:S04]  /*b950*/  STL.64 [R1+0x1130], R4 ;  /* 0x0011300401007387 */ /* 0x0101e80000100a00 */
[----:B0-----:R-:W2:Y:S04]  /*b960*/  LDL.LU.64 R4, [R1+0x330] ;  /* 0x0003300001047983 */ /* 0x001ea80000300a00 */
[----:B------:R-:W2:Y:S02]  /*b970*/  LDL.LU.64 R6, [R1+0x338] ;  /* 0x0003380001067983 */ /* 0x000ea40000300a00 */
[----:B--2---:R-:W-:Y:S07]  /*b980*/  HMMA.16816.F32.BF16 R12, R8, R12, R4 ;  /* 0x0000000c080c723c */ /* 0x004fee0000041804 */
[----:B------:R-:W-:-:S02]  /*b990*/  IMAD.MOV.U32 R4, RZ, RZ, R17 ;  /* 0x000000ffff047224 */ /* 0x000fc400078e0011 */
[----:B------:R-:W-:Y:S11]  /*b9a0*/  IMAD.MOV.U32 R5, RZ, RZ, R16 ;  /* 0x000000ffff057224 */ /* 0x000ff600078e0010 */
[----:B------:R-:W-:Y:S03]  /*b9b0*/  @!UPT UIADD3 URZ, URZ, URZ, URZ ;  /* 0x0000003f3f3ff290 */ /* 0x000fe6000fffe03f */
[----:B------:R0:W-:Y:S01]  /*b9c0*/  STL.64 [R1+0x20], R12 ;  /* 0x0000200c01007387 */ /* 0x0001e20000100a00 */
[----:B------:R-:W-:Y:S02]  /*b9d0*/  IMAD.MOV.U32 R28, RZ, RZ, R14 ;  /* 0x000000ffff1c7224 */ /* 0x000fe400078e000e */
[----:B------:R-:W-:Y:S01]  /*b9e0*/  IMAD.MOV.U32 R0, RZ, RZ, R15 ;  /* 0x000000ffff007224 */ /* 0x000fe200078e000f */
[----:B0-----:R-:W2:Y:S04]  /*b9f0*/  LDL.LU.64 R12, [R1+0x300] ;  /* 0x00030000010c7983 */ /* 0x001ea80000300a00 */
[----:B------:R-:W2:Y:S04]  /*ba00*/  LDL.LU.64 R14, [R1+0x308] ;  /* 0x00030800010e7983 */ /* 0x000ea80000300a00 */
[----:B------:R-:W4:Y:S04]  /*ba10*/  LDL R16, [R1+0xa0] ;  /* 0x0000a00001107983 */ /* 0x000f280000100800 */
[----:B------:R-:W4:Y:S04]  /*ba20*/  LDL R17, [R1+0xa4] ;  /* 0x0000a40001117983 */ /* 0x000f280000100800 */
[----:B------:R0:W-:Y:S02]  /*ba30*/  STL.64 [R1+0x1150], R4 ;  /* 0x0011500401007387 */ /* 0x0001e40000100a00 */
[----:B0-----:R-:W-:-:S02]  /*ba40*/  IMAD.MOV.U32 R4, RZ, RZ, R2 ;  /* 0x000000ffff047224 */ /* 0x001fc400078e0002 */
[----:B------:R-:W-:Y:S01]  /*ba50*/  IMAD.MOV.U32 R5, RZ, RZ, R3 ;  /* 0x000000ffff057224 */ /* 0x000fe200078e0003 */
[----:B------:R-:W2:Y:S04]  /*ba60*/  LDL.LU R2, [R1+0x1184] ;  /* 0x0011840001027983 */ /* 0x000ea80000300800 */
[----:B------:R-:W2:Y:S02]  /*ba70*/  LDL.LU R3, [R1+0x1180] ;  /* 0x0011800001037983 */ /* 0x000ea40000300800 */
[----:B------:R-:W-:Y:S02]  /*ba80*/  HMMA.16816.F32.BF16 R4, R8, R4, R24 ;  /* 0x000000040804723c */ /* 0x000fe40000041818 */
[----:B------:R-:W-:Y:S04]  /*ba90*/  STL [R1+0xfe4], R0 ;  /* 0x000fe40001007387 */ /* 0x000fe80000100800 */
[----:B------:R-:W-:Y:S04]  /*baa0*/  STL [R1+0xfe0], R28 ;  /* 0x000fe01c01007387 */ /* 0x000fe80000100800 */
[----:B------:R-:W2:Y:S04]  /*bab0*/  LDL.LU.64 R26, [R1+0x1178] ;  /* 0x00117800011a7983 */ /* 0x000ea80000300a00 */
[----:B------:R-:W3:Y:S09]  /*bac0*/  LDL.LU.64 R24, [R1+0x1170] ;  /* 0x0011700001187983 */ /* 0x000ef20000300a00 */
[----:B------:R-:W-:Y:S01]  /*bad0*/  STL.64 [R1+0x10], R4 ;  /* 0x0000100401007387 */ /* 0x000fe20000100a00 */
[----:B------:R-:W-:-:S03]  /*bae0*/  IMAD.MOV.U32 R29, RZ, RZ, R7 ;  /* 0x000000ffff1d7224 */ /* 0x000fc600078e0007 */
[----:B------:R0:W-:Y:S01]  /*baf0*/  STL [R1+0x18], R6 ;  /* 0x0000180601007387 */ /* 0x0001e20000100800 */
[C---:B---3--:R-:W-:Y:S01]  /*bb00*/  HMMA.16816.F32.BF16 R20, R8.reuse, R24, R20 ;  /* 0x000000180814723c */ /* 0x048fe20000041814 */
[----:B------:R-:W-:Y:S02]  /*bb10*/  IMAD.MOV.U32 R7, RZ, RZ, R24 ;  /* 0x000000ffff077224 */ /* 0x000fe400078e0018 */
[----:B0-----:R-:W-:Y:S02]  /*bb20*/  IMAD.MOV.U32 R6, RZ, RZ, R25 ;  /* 0x000000ffff067224 */ /* 0x001fe400078e0019 */
[----:B------:R-:W3:Y:S01]  /*bb30*/  LDL.LU.64 R24, [R1+0x1168] ;  /* 0x0011680001187983 */ /* 0x000ee20000300a00 */
[----:B--2---:R-:W-:Y:S02]  /*bb40*/  IMAD.MOV.U32 R4, RZ, RZ, R27 ;  /* 0x000000ffff047224 */ /* 0x004fe400078e001b */
[----:B------:R-:W-:Y:S11]  /*bb50*/  IMAD.MOV.U32 R5, RZ, RZ, R26 ;  /* 0x000000ffff057224 */ /* 0x000ff600078e001a */
[----:B------:R-:W-:Y:S04]  /*bb60*/  @!UPT UIADD3 URZ, URZ, URZ, URZ ;  /* 0x0000003f3f3ff290 */ /* 0x000fe8000fffe03f */
[----:B------:R0:W-:Y:S01]  /*bb70*/  STL.64 [R1], R20 ;  /* 0x0000001401007387 */ /* 0x0001e20000100a00 */
[----:B------:R-:W-:Y:S02]  /*bb80*/  IMAD.MOV.U32 R0, RZ, RZ, R22 ;  /* 0x000000ffff007224 */ /* 0x000fe400078e0016 */
[----:B------:R-:W-:Y:S01]  /*bb90*/  IMAD.MOV.U32 R28, RZ, RZ, R23 ;  /* 0x000000ffff1c7224 */ /* 0x000fe200078e0017 */
[----:B0-----:R-:W4:Y:S04]  /*bba0*/  LDL.LU.64 R20, [R1+0x270] ;  /* 0x0002700001147983 */ /* 0x001f280000300a00 */
[----:B------:R-:W4:Y:S01]  /*bbb0*/  LDL.LU.64 R22, [R1+0x278] ;  /* 0x0002780001167983 */ /* 0x000f220000300a00 */
[C---:B---3--:R-:W-:Y:S11]  /*bbc0*/  HMMA.16816.F32.BF16 R24, R8.reuse, R24, R12 ;  /* 0x000000180818723c */ /* 0x048ff6000004180c */
[----:B------:R-:W-:Y:S11]  /*bbd0*/  @!UPT UIADD3 URZ, URZ, URZ, URZ ;  /* 0x0000003f3f3ff290 */ /* 0x000ff6000fffe03f */
[----:B------:R-:W-:Y:S01]  /*bbe0*/  @!UPT UIADD3 URZ, URZ, URZ, URZ ;  /* 0x0000003f3f3ff290 */ /* 0x000fe2000fffe03f */
[----:B------:R-:W-:Y:S04]  /*bbf0*/  STL.64 [R1+0xf20], R26 ;  /* 0x000f201a01007387 */ /* 0x000fe80000100a00 */
[----:B------:R-:W-:Y:S04]  /*bc00*/  STL.64 [R1+0xf18], R24 ;  /* 0x000f181801007387 */ /* 0x000fe80000100a00 */
[----:B------:R-:W2:Y:S04]  /*bc10*/  LDL.LU.64 R12, [R1+0x220] ;  /* 0x00022000010c7983 */ /* 0x000ea80000300a00 */
[----:B------:R-:W3:Y:S04]  /*bc20*/  LDL.LU.64 R14, [R1+0x228] ;  /* 0x00022800010e7983 */ /* 0x000ee80000300a00 */
[----:B---3--:R-:W-:Y:S04]  /*bc30*/  STL.64 [R1+0x1148], R14 ;  /* 0x0011480e01007387 */ /* 0x008fe80000100a00 */
[----:B--2---:R0:W-:Y:S04]  /*bc40*/  STL.64 [R1+0x1140], R12 ;  /* 0x0011400c01007387 */ /* 0x0041e80000100a00 */
[----:B0-----:R-:W2:Y:S04]  /*bc50*/  LDL.LU.64 R12, [R1+0x250] ;  /* 0x00025000010c7983 */ /* 0x001ea80000300a00 */
[----:B------:R-:W3:Y:S01]  /*bc60*/  LDL.LU.64 R14, [R1+0x258] ;  /* 0x00025800010e7983 */ /* 0x000ee20000300a00 */
[----:B----4-:R-:W-:Y:S03]  /*bc70*/  HMMA.16816.F32.BF16 R16, R8, R16, R20 ;  /* 0x000000100810723c */ /* 0x010fe60000041814 */
[----:B---3--:R-:W-:Y:S04]  /*bc80*/  STL.64 [R1+0x1160], R14 ;  /* 0x0011600e01007387 */ /* 0x008fe80000100a00 */
[----:B--2---:R0:W-:Y:S04]  /*bc90*/  STL.64 [R1+0x1158], R12 ;  /* 0x0011580c01007387 */ /* 0x0041e80000100a00 */
[----:B0-----:R-:W2:Y:S04]  /*bca0*/  LDL.LU.64 R12, [R1+0x260] ;  /* 0x00026000010c7983 */ /* 0x001ea80000300a00 */
[----:B------:R-:W2:Y:S01]  /*bcb0*/  LDL.LU.64 R14, [R1+0x268] ;  /* 0x00026800010e7983 */ /* 0x000ea20000300a00 */
[----:B------:R-:W-:-:S02]  /*bcc0*/  IMAD.MOV.U32 R24, RZ, RZ, R7 ;  /* 0x000000ffff187224 */ /* 0x000fc400078e0007 */
[----:B------:R-:W-:Y:S02]  /*bcd0*/  IMAD.MOV.U32 R25, RZ, RZ, R6 ;  /* 0x000000ffff197224 */ /* 0x000fe400078e0006 */
[----:B------:R-:W-:Y:S02]  /*bce0*/  IMAD.MOV.U32 R26, RZ, RZ, R3 ;  /* 0x000000ffff1a7224 */ /* 0x000fe400078e0003 */
[----:B------:R-:W-:Y:S02]  /*bcf0*/  IMAD.MOV.U32 R27, RZ, RZ, R2 ;  /* 0x000000ffff1b7224 */ /* 0x000fe400078e0002 */
[----:B------:R-:W-:Y:S02]  /*bd00*/  IMAD.MOV.U32 R22, RZ, RZ, R18 ;  /* 0x000000ffff167224 */ /* 0x000fe400078e0012 */
[----:B------:R-:W-:Y:S01]  /*bd10*/  IMAD.MOV.U32 R23, RZ, RZ, R19 ;  /* 0x000000ffff177224 */ /* 0x000fe200078e0013 */
[----:B------:R-:W-:Y:S01]  /*bd20*/  STL.64 [R1+0x1118], R26 ;  /* 0x0011181a01007387 */ /* 0x000fe20000100a00 */
[----:B------:R-:W-:-:S02]  /*bd30*/  IMAD.MOV.U32 R20, RZ, RZ, R16 ;  /* 0x000000ffff147224 */ /* 0x000fc400078e0010 */
[----:B------:R-:W-:Y:S01]  /*bd40*/  IMAD.MOV.U32 R21, RZ, RZ, R17 ;  /* 0x000000ffff157224 */ /* 0x000fe200078e0011 */
[----:B------:R0:W-:Y:S04]  /*bd50*/  STL.64 [R1+0x1110], R24 ;  /* 0x0011101801007387 */ /* 0x0001e80000100a00 */
[----:B0-----:R-:W3:Y:S04]  /*bd60*/  LDL.LU.64 R24, [R1+0xe0] ;  /* 0x0000e00001187983 */ /* 0x001ee80000300a00 */
[----:B------:R-:W4:Y:S04]  /*bd70*/  LDL.LU.64 R16, [R1+0x280] ;  /* 0x0002800001107983 */ /* 0x000f280000300a00 */
[----:B------:R-:W4:Y:S04]  /*bd80*/  LDL.LU.64 R18, [R1+0x288] ;  /* 0x0002880001127983 */ /* 0x000f280000300a00 */
[----:B------:R-:W-:Y:S04]  /*bd90*/  STL.64 [R1+0x1000], R22 ;  /* 0x0010001601007387 */ /* 0x000fe80000100a00 */
[----:B------:R0:W-:Y:S04]  /*bda0*/  STL.64 [R1+0xff8], R20 ;  /* 0x000ff81401007387 */ /* 0x0001e80000100a00 */
[----:B0-----:R-:W3:Y:S04]  /*bdb0*/  LDL.LU.64 R20, [R1+0x2a0] ;  /* 0x0002a00001147983 */ /* 0x001ee80000300a00 */
[----:B------:R-:W3:Y:S01]  /*bdc0*/  LDL.LU.64 R22, [R1+0x2a8] ;  /* 0x0002a80001167983 */ /* 0x000ee20000300a00 */
[C---:B--2---:R-:W-:Y:S03]  /*bdd0*/  HMMA.16816.F32.BF16 R4, R8.reuse, R4, R12 ;  /* 0x000000040804723c */ /* 0x044fe6000004180c */
[----:B------:R-:W2:Y:S04]  /*bde0*/  LDL.LU.64 R14, [R1+0x1160] ;  /* 0x00116000010e7983 */ /* 0x000ea80000300a00 */
[----:B------:R-:W2:Y:S11]  /*bdf0*/  LDL.LU.64 R12, [R1+0x1158] ;  /* 0x00115800010c7983 */ /* 0x000eb60000300a00 */
[----:B------:R-:W-:Y:S05]  /*be00*/  @!UPT UIADD3 URZ, URZ, URZ, URZ ;  /* 0x0000003f3f3ff290 */ /* 0x000fea000fffe03f */
[----:B------:R0:W-:Y:S04]  /*be10*/  STL.64 [R1+0x180], R4 ;  /* 0x0001800401007387 */ /* 0x0001e80000100a00 */
[----:B------:R2:W-:Y:S04]  /*be20*/  STL.64 [R1+0x188], R6 ;  /* 0x0001880601007387 */ /* 0x0005e80000100a00 */
[----:B0-----:R-:W2:Y:S02]  /*be30*/  LDL.LU.64 R4, [R1+0x1150] ;  /* 0x0011500001047983 */ /* 0x001ea40000300a00 */
[C---:B--2---:R-:W-:Y:S02]  /*be40*/  HMMA.16816.F32.BF16 R4, R8.reuse, R4, R12 ;  /* 0x000000040804723c */ /* 0x044fe4000004180c */
[----:B------:R-:W2:Y:S04]  /*be50*/  LDL.LU.64 R14, [R1+0x1148] ;  /* 0x00114800010e7983 */ /* 0x000ea80000300a00 */
[----:B------:R-:W2:Y:S11]  /*be60*/  LDL.LU.64 R12, [R1+0x1140] ;  /* 0x00114000010c7983 */ /* 0x000eb60000300a00 */
[----:B------:R-:W-:Y:S06]  /*be70*/  @!UPT UIADD3 URZ, URZ, URZ, URZ ;  /* 0x0000003f3f3ff290 */ /* 0x000fec000fffe03f */
[----:B------:R-:W-:Y:S04]  /*be80*/  STL.64 [R1+0x230], R4 ;  /* 0x0002300401007387 */ /* 0x000fe80000100a00 */
[----:B------:R0:W-:Y:S04]  /*be90*/  STL.64 [R1+0x238], R6 ;  /* 0x0002380601007387 */ /* 0x0001e80000100a00 */
[----:B0-----:R-:W2:Y:S04]  /*bea0*/  LDL.LU.64 R6, [R1+0x1138] ;  /* 0x0011380001067983 */ /* 0x001ea80000300a00 */
[----:B------:R-:W2:Y:S02]  /*beb0*/  LDL.LU.64 R4, [R1+0x1130] ;  /* 0x0011300001047983 */ /* 0x000ea40000300a00 */
[----:B--2---:R-:W-:Y:S02]  /*bec0*/  HMMA.16816.F32.BF16 R8, R8, R4, R12 ;  /* 0x000000040808723c */ /* 0x004fe4000004180c */
[----:B------:R-:W3:Y:S04]  /*bed0*/  LDL.LU.64 R14, [R1+0x1128] ;  /* 0x00112800010e7983 */ /* 0x000ee80000300a00 */
[----:B------:R-:W3:Y:S11]  /*bee0*/  LDL.LU.64 R12, [R1+0x1120] ;  /* 0x00112000010c7983 */ /* 0x000ef60000300a00 */
[----:B------:R-:W-:Y:S06]  /*bef0*/  @!UPT UIADD3 URZ, URZ, URZ, URZ ;  /* 0x0000003f3f3ff290 */ /* 0x000fec000fffe03f */
[----:B------:R0:W-:Y:S04]  /*bf00*/  STL.64 [R1+0x250], R8 ;  /* 0x0002500801007387 */ /* 0x0001e80000100a00 */
[----:B------:R1:W-:Y:S04]  /*bf10*/  STL.64 [R1+0x258], R10 ;  /* 0x0002580a01007387 */ /* 0x0003e80000100a00 */
[----:B0-----:R-:W3:Y:S04]  /*bf20*/  LDL.LU.64 R8, [R1+0x2d0] ;  /* 0x0002d00001087983 */ /* 0x001ee80000300a00 */
[----:B-1----:R-:W3:Y:S04]  /*bf30*/  LDL.LU.64 R10, [R1+0x2d8] ;  /* 0x0002d800010a7983 */ /* 0x002ee80000300a00 */
[----:B------:R-:W-:Y:S04]  /*bf40*/  STL.64 [R1+0x10c0], R6 ;  /* 0x0010c00601007387 */ /* 0x000fe80000100a00 */
[----:B------:R0:W-:Y:S04]  /*bf50*/  STL.64 [R1+0x10b8], R4 ;  /* 0x0010b80401007387 */ /* 0x0001e80000100a00 */
[----:B0-----:R-:W2:Y:S01]  /*bf60*/  LDL.LU.64 R4, [R1+0xd0] ;  /* 0x0000d00001047983 */ /* 0x001ea20000300a00 */
[----:B---3--:R-:W-:Y:S11]  /*bf70*/  HMMA.16816.F32.BF16 R8, R12, R24, R8 ;  /* 0x000000180c08723c */ /* 0x008ff60000041808 */
[----:B------:R-:W-:Y:S11]  /*bf80*/  @!UPT UIADD3 URZ, URZ, URZ, URZ ;  /* 0x0000003f3f3ff290 */ /* 0x000ff6000fffe03f */
[----:B------:R-:W-:Y:S01]  /*bf90*/  @!UPT UIADD3 URZ, URZ, URZ, URZ ;  /* 0x0000003f3f3ff290 */ /* 0x000fe2000fffe03f */
[----:B------:R-:W-:Y:S04]  /*bfa0*/  STL.64 [R1+0x260], R8 ;  /* 0x0002600801007387 */ /* 0x000fe80000100a00 */
[----:B------:R0:W-:Y:S04]  /*bfb0*/  STL.64 [R1+0x268], R10 ;  /* 0x0002680a01007387 */ /* 0x0001e80000100a00 */
[----:B------:R-:W3:Y:S01]  /*bfc0*/  LDL.LU.64 R26, [R1+0x1118] ;  /* 0x00111800011a7983 */ /* 0x000ee20000300a00 */
[----:B0-----:R-:W-:Y:S02]  /*bfd0*/  IMAD.MOV.U32 R11, RZ, RZ, R24 ;  /* 0x000000ffff0b7224 */ /* 0x001fe400078e0018 */
[----:B------:R-:W-:-:S02]  /*bfe0*/  IMAD.MOV.U32 R10, RZ, RZ, R25 ;  /* 0x000000ffff0a7224 */ /* 0x000fc400078e0019 */
[----:B------:R-:W4:Y:S04]  /*bff0*/  LDL.LU.64 R24, [R1+0x1110] ;  /* 0x0011100001187983 */ /* 0x000f280000300a00 */
[----:B------:R2:W-:Y:S02]  /*c000*/  STL.64 [R1+0x1108], R10 ;  /* 0x0011080a01007387 */ /* 0x0005e40000100a00 */
[----:B--2---:R-:W-:Y:S07]  /*c010*/  HMMA.16816.F32.BF16 R8, R12, R4, R20 ;  /* 0x000000040c08723c */ /* 0x004fee0000041814 */
[----:B------:R-:W-:-:S02]  /*c020*/  IMAD.MOV.U32 R21, RZ, RZ, R4 ;  /* 0x000000ffff157224 */ /* 0x000fc400078e0004 */
[----:B------:R-:W-:Y:S11]  /*c030*/  IMAD.MOV.U32 R20, RZ, RZ, R5 ;  /* 0x000000ffff147224 */ /* 0x000ff600078e0005 */
[----:B------:R-:W-:Y:S03]  /*c040*/  @!UPT UIADD3 URZ, URZ, URZ, URZ ;  /* 0x0000003f3f3ff290 */ /* 0x000fe6000fffe03f */
[----:B------:R0:W-:Y:S04]  /*c050*/  STL.64 [R1+0x270], R8 ;  /* 0x0002700801007387 */ /* 0x0001e80000100a00 */
[----:B------:R1:W-:Y:S04]  /*c060*/  STL.64 [R1+0x278], R10 ;  /* 0x0002780a01007387 */ /* 0x0003e80000100a00 */
[----:B------:R2:W-:Y:S04]  /*c070*/  STL.64 [R1+0x10e8], R20 ;  /* 0x0010e81401007387 */ /* 0x0005e80000100a00 */
[----:B0-----:R-:W3:Y:S04]  /*c080*/  LDL.LU.64 R8, [R1+0x290] ;  /* 0x0002900001087983 */ /* 0x001ee80000300a00 */
[----:B-1----:R-:W3:Y:S01]  /*c090*/  LDL.LU.64 R10, [R1+0x298] ;  /* 0x00029800010a7983 */ /* 0x002ee20000300a00 */
[C---:B----4-:R-:W-:Y:S11]  /*c0a0*/  HMMA.16816.F32.BF16 R4, R12.reuse, R24, R16 ;  /* 0x000000180c04723c */ /* 0x050ff60000041810 */
[----:B------:R-:W-:Y:S11]  /*c0b0*/  @!UPT UIADD3 URZ, URZ, URZ, URZ ;  /* 0x0000003f3f3ff290 */ /* 0x000ff6000fffe03f */
[----:B------:R-:W-:Y:S01]  /*c0c0*/  @!UPT UIADD3 URZ, URZ, URZ, URZ ;  /* 0x0000003f3f3ff290 */ /* 0x000fe2000fffe03f */
[----:B------:R-:W-:Y:S04]  /*c0d0*/  STL.64 [R1+0x280], R4 ;  /* 0x0002800401007387 */ /* 0x000fe80000100a00 */
[----:B------:R-:W-:Y:S04]  /*c0e0*/  STL.64 [R1+0x288], R6 ;  /* 0x0002880601007387 */ /* 0x000fe80000100a00 */
[----:B--2---:R-:W2:Y:S04]  /*c0f0*/  LDL.LU.64 R20, [R1+0x1f0] ;  /* 0x0001f00001147983 */ /* 0x004ea80000300a00 */
[----:B------:R-:W4:Y:S04]  /*c100*/  LDL.LU.64 R22, [R1+0x1f8] ;  /* 0x0001f80001167983 */ /* 0x000f280000300a00 */
[----:B----4-:R-:W-:Y:S04]  /*c110*/  STL.64 [R1+0x10f8], R22 ;  /* 0x0010f81601007387 */ /* 0x010fe80000100a00 */
[----:B--2---:R0:W-:Y:S04]  /*c120*/  STL.64 [R1+0x10f0], R20 ;  /* 0x0010f01401007387 */ /* 0x0041e80000100a00 */
[----:B0-----:R-:W2:Y:S04]  /*c130*/  LDL.LU.64 R20, [R1+0xa0] ;  /* 0x0000a00001147983 */ /* 0x001ea80000300a00 */
[----:B--2---:R0:W-:Y:S04]  /*c140*/  STL.64 [R1+0x1100], R20 ;  /* 0x0011001401007387 */ /* 0x0041e80000100a00 */
[----:B0-----:R-:W3:Y:S04]  /*c150*/  LDL.LU.64 R20, [R1+0xb0] ;  /* 0x0000b00001147983 */ /* 0x001ee80000300a00 */
[----:B------:R-:W2:Y:S04]  /*c160*/  LDL.LU.64 R4, [R1+0x1e0] ;  /* 0x0001e00001047983 */ /* 0x000ea80000300a00 */
[----:B------:R-:W4:Y:S04]  /*c170*/  LDL.LU.64 R6, [R1+0x1e8] ;  /* 0x0001e80001067983 */ /* 0x000f280000300a00 */
[----:B----4-:R-:W-:Y:S04]  /*c180*/  STL.64 [R1+0x10e0], R6 ;  /* 0x0010e00601007387 */ /* 0x010fe80000100a00 */
[----:B--2---:R0:W-:Y:S04]  /*c190*/  STL.64 [R1+0x10d8], R4 ;  /* 0x0010d80401007387 */ /* 0x0041e80000100a00 */
[----:B0-----:R-:W2:Y:S04]  /*c1a0*/  LDL.LU.64 R4, [R1+0x90] ;  /* 0x0000900001047983 */ /* 0x001ea80000300a00 */
[----:B------:R-:W4:Y:S04]  /*c1b0*/  LDL.LU.64 R16, [R1+0x1c0] ;  /* 0x0001c00001107983 */ /* 0x000f280000300a00 */
[----:B------:R-:W2:Y:S01]  /*c1c0*/  LDL.LU.64 R18, [R1+0x1c8] ;  /* 0x0001c80001127983 */ /* 0x000ea20000300a00 */
[----:B---3--:R-:W-:Y:S03]  /*c1d0*/  HMMA.16816.F32.BF16 R8, R12, R20, R8 ;  /* 0x000000140c08723c */ /* 0x008fe60000041808 */
[----:B--2---:R-:W-:Y:S04]  /*c1e0*/  STL.64 [R1+0x10d0], R18 ;  /* 0x0010d01201007387 */ /* 0x004fe80000100a00 */
[----:B----4-:R0:W-:Y:S04]  /*c1f0*/  STL.64 [R1+0x10c8], R16 ;  /* 0x0010c81001007387 */ /* 0x0101e80000100a00 */
[----:B0-----:R-:W2:Y:S04]  /*c200*/  LDL.LU.64 R16, [R1+0x80] ;  /* 0x0000800001107983 */ /* 0x001ea80000300a00 */
[----:B------:R-:W-:Y:S04]  /*c210*/  STL.64 [R1+0x1078], R26 ;  /* 0x0010781a01007387 */ /* 0x000fe80000100a00 */
[----:B------:R0:W-:Y:S04]  /*c220*/  STL.64 [R1+0x1070], R24 ;  /* 0x0010701801007387 */ /* 0x0001e80000100a00 */
[----:B0-----:R-:W3:Y:S04]  /*c230*/  LDL.LU.64 R24, [R1+0x200] ;  /* 0x0002000001187983 */ /* 0x001ee80000300a00 */
[----:B------:R-:W3:Y:S04]  /*c240*/  LDL.LU.64 R26, [R1+0x208] ;  /* 0x00020800011a7983 */ /* 0x000ee80000300a00 */
[----:B------:R0:W-:Y:S04]  /*c250*/  STL.64 [R1+0x290], R8 ;  /* 0x0002900801007387 */ /* 0x0001e80000100a00 */
[----:B------:R1:W-:Y:S01]  /*c260*/  STL.64 [R1+0x298], R10 ;  /* 0x0002980a01007387 */ /* 0x0003e20000100a00 */
[----:B0-----:R-:W-:-:S02]  /*c270*/  IMAD.MOV.U32 R9, RZ, RZ, R20 ;  /* 0x000000ffff097224 */ /* 0x001fc400078e0014 */
[----:B------:R-:W-:Y:S01]  /*c280*/  IMAD.MOV.U32 R8, RZ, RZ, R21 ;  /* 0x000000ffff087224 */ /* 0x000fe200078e0015 */
[----:B-1----:R-:W4:Y:S04]  /*c290*/  LDL.LU.64 R10, [R1+0x1108] ;  /* 0x00110800010a7983 */ /* 0x002f280000300a00 */
[----:B------:R-:W3:Y:S02]  /*c2a0*/  LDL.LU.64 R20, [R1+0x1100] ;  /* 0x0011000001147983 */ /* 0x000ee40000300a00 */
        /* <DEDUP_REMOVED lines=8> */
[----:B------:R-:W3:Y:S02]  /*c330*/  LDL.LU.64 R20, [R1+0x10f0] ;  /* 0x0010f00001147983 */ /* 0x000ee40000300a00 */
[----:B---3--:R-:W-:Y:S11]  /*c340*/  HMMA.16816.F32.BF16 R20, R12, R4, R20 ;  /* 0x000000040c14723c */ /* 0x008ff60000041814 */
[----:B------:R-:W-:Y:S11]  /*c350*/  @!UPT UIADD3 URZ, URZ, URZ, URZ ;  /* 0x0000003f3f3ff290 */ /* 0x000ff6000fffe03f */
[----:B------:R-:W-:Y:S01]  /*c360*/  @!UPT UIADD3 URZ, URZ, URZ, URZ ;  /* 0x0000003f3f3ff290 */ /* 0x000fe2000fffe03f */
[----:B------:R0:W-:Y:S04]  /*c370*/  STL.64 [R1+0x2e0], R20 ;  /* 0x0002e01401007387 */ /* 0x0001e80000100a00 */
[----:B------:R1:W-:Y:S04]  /*c380*/  STL.64 [R1+0x2e8], R22 ;  /* 0x0002e81601007387 */ /* 0x0003e80000100a00 */
[----:B0-----:R-:W3:Y:S01]  /*c390*/  LDL.LU.64 R20, [R1+0x10e8] ;  /* 0x0010e80001147983 */ /* 0x001ee20000300a00 */
[----:B-1----:R-:W-:-:S03]  /*c3a0*/  IMAD.MOV.U32 R23, RZ, RZ, R4 ;  /* 0x000000ffff177224 */ /* 0x002fc600078e0004 */
[----:B------:R-:W3:Y:S01]  /*c3b0*/  LDL.LU.64 R6, [R1+0x10e0] ;  /* 0x0010e00001067983 */ /* 0x000ee20000300a00 */
[----:B------:R-:W-:-:S03]  /*c3c0*/  IMAD.MOV.U32 R22, RZ, RZ, R5 ;  /* 0x000000ffff167224 */ /* 0x000fc600078e0005 */
[----:B------:R-:W3:Y:S01]  /*c3d0*/  LDL.LU.64 R4, [R1+0x10d8] ;  /* 0x0010d80001047983 */ /* 0x000ee20000300a00 */
[----:B--2---:R-:W-:Y:S02]  /*c3e0*/  IMAD.MOV.U32 R25, RZ, RZ, R16 ;  /* 0x000000ffff197224 */ /* 0x004fe400078e0010 */
[----:B------:R-:W-:Y:S01]  /*c3f0*/  IMAD.MOV.U32 R24, RZ, RZ, R17 ;  /* 0x000000ffff187224 */ /* 0x000fe200078e0011 */
[----:B------:R-:W2:Y:S01]  /*c400*/  LDL.LU.64 R18, [R1+0x10d0] ;  /* 0x0010d00001127983 */ /* 0x000ea20000300a00 */
[C---:B---3--:R-:W-:Y:S03]  /*c410*/  HMMA.16816.F32.BF16 R4, R12.reuse, R16, R4 ;  /* 0x000000100c04723c */ /* 0x048fe60000041804 */
[----:B------:R-:W2:Y:S11]  /*c420*/  LDL.LU.64 R16, [R1+0x10c8] ;  /* 0x0010c80001107983 */ /* 0x000eb60000300a00 */
[----:B------:R-:W-:Y:S09]  /*c430*/  @!UPT UIADD3 URZ, URZ, URZ, URZ ;  /* 0x0000003f3f3ff290 */ /* 0x000ff2000fffe03f */
[----:B------:R0:W-:Y:S01]  /*c440*/  STL.64 [R1+0x2f0], R4 ;  /* 0x0002f00401007387 */ /* 0x0001e20000100a00 */
[----:B------:R-:W-:Y:S02]  /*c450*/  IMAD.MOV.U32 R3, RZ, RZ, R6 ;  /* 0x000000ffff037224 */ /* 0x000fe400078e0006 */
[----:B------:R-:W-:Y:S02]  /*c460*/  IMAD.MOV.U32 R2, RZ, RZ, R7 ;  /* 0x000000ffff027224 */ /* 0x000fe400078e0007 */
[----:B------:R-:W3:Y:S04]  /*c470*/  LDL.LU.64 R6, [R1+0x10c0] ;  /* 0x0010c00001067983 */ /* 0x000ee80000300a00 */
[----:B0-----:R-:W2:Y:S04]  /*c480*/  LDL.LU.64 R4, [R1+0x10b8] ;  /* 0x0010b80001047983 */ /* 0x001ea80000300a00 */
[----:B------:R-:W-:Y:S04]  /*c490*/  STL [R1+0xf14], R2 ;  /* 0x000f140201007387 */ /* 0x000fe80000100800 */
[----:B------:R-:W-:Y:S01]  /*c4a0*/  STL [R1+0xf10], R3 ;  /* 0x000f100301007387 */ /* 0x000fe20000100800 */
[----:B--2---:R-:W-:Y:S03]  /*c4b0*/  HMMA.16816.F32.BF16 R12, R12, R4, R16 ;  /* 0x000000040c0c723c */ /* 0x004fe60000041810 */
[----:B------:R-:W2:Y:S04]  /*c4c0*/  LDL.LU.64 R18, [R1+0x10b0] ;  /* 0x0010b00001127983 */ /* 0x000ea80000300a00 */
[----:B------:R-:W2:Y:S04]  /*c4d0*/  LDL.LU.64 R16, [R1+0x10a8] ;  /* 0x0010a80001107983 */ /* 0x000ea80000300a00 */
[----:B---3--:R-:W-:Y:S04]  /*c4e0*/  STL.64 [R1+0x1010], R6 ;  /* 0x0010100601007387 */ /* 0x008fe80000100a00 */
[----:B------:R0:W-:Y:S02]  /*c4f0*/  STL.64 [R1+0x1008], R4 ;  /* 0x0010080401007387 */ /* 0x0001e40000100a00 */
[----:B0-----:R-:W-:-:S02]  /*c500*/  IMAD.MOV.U32 R4, RZ, RZ, R25 ;  /* 0x000000ffff047224 */ /* 0x001fc400078e0019 */
[----:B------:R-:W-:-:S04]  /*c510*/  IMAD.MOV.U32 R5, RZ, RZ, R24 ;  /* 0x000000ffff057224 */ /* 0x000fc800078e0018 */
[----:B------:R-:W-:Y:S01]  /*c520*/  STL.64 [R1+0x2d0], R12 ;  /* 0x0002d00c01007387 */ /* 0x000fe20000100a00 */
[----:B------:R-:W-:Y:S02]  /*c530*/  IMAD.MOV.U32 R24, RZ, RZ, R21 ;  /* 0x000000ffff187224 */ /* 0x000fe400078e0015 */
[----:B------:R-:W-:Y:S01]  /*c540*/  IMAD.MOV.U32 R25, RZ, RZ, R20 ;  /* 0x000000ffff197224 */ /* 0x000fe200078e0014 */
[----:B------:R-:W-:Y:S04]  /*c550*/  STL.64 [R1+0x2d8], R14 ;  /* 0x0002d80e01007387 */ /* 0x000fe80000100a00 */
[----:B------:R0:W-:Y:S04]  /*c560*/  STL.64 [R1+0x1028], R4 ;  /* 0x0010280401007387 */ /* 0x0001e80000100a00 */
[----:B------:R-:W-:Y:S01]  /*c570*/  STL.64 [R1+0x1090], R24 ;  /* 0x0010901801007387 */ /* 0x000fe20000100a00 */
[----:B0-----:R-:W-:-:S02]  /*c580*/  IMAD.MOV.U32 R4, RZ, RZ, R23 ;  /* 0x000000ffff047224 */ /* 0x001fc400078e0017 */
[----:B------:R-:W-:-:S05]  /*c590*/  IMAD.MOV.U32 R5, RZ, RZ, R22 ;  /* 0x000000ffff057224 */ /* 0x000fca00078e0016 */
[----:B------:R0:W-:Y:S04]  /*c5a0*/  STL.64 [R1+0x1040], R4 ;  /* 0x0010400401007387 */ /* 0x0001e80000100a00 */
[----:B0-----:R-:W3:Y:S04]  /*c5b0*/  LDL.LU.64 R4, [R1+0x170] ;  /* 0x0001700001047983 */ /* 0x001ee80000300a00 */
[----:B------:R-:W2:Y:S04]  /*c5c0*/  LDL.LU.64 R6, [R1+0x178] ;  /* 0x0001780001067983 */ /* 0x000ea80000300a00 */
[----:B--2---:R-:W-:Y:S04]  /*c5d0*/  STL.64 [R1+0x1050], R6 ;  /* 0x0010500601007387 */ /* 0x004fe80000100a00 */
[----:B---3--:R0:W-:Y:S02]  /*c5e0*/  STL.64 [R1+0x1048], R4 ;  /* 0x0010480401007387 */ /* 0x0081e40000100a00 */
[----:B0-----:R-:W-:-:S02]  /*c5f0*/  IMAD.MOV.U32 R4, RZ, RZ, R9 ;  /* 0x000000ffff047224 */ /* 0x001fc400078e0009 */
[----:B------:R-:W-:-:S05]  /*c600*/  IMAD.MOV.U32 R5, RZ, RZ, R8 ;  /* 0x000000ffff057224 */ /* 0x000fca00078e0008 */
[----:B------:R0:W-:Y:S04]  /*c610*/  STL.64 [R1+0x1068], R4 ;  /* 0x0010680401007387 */ /* 0x0001e80000100a00 */
[----:B0-----:R-:W2:Y:S04]  /*c620*/  LDL.LU.64 R4, [R1+0x1a0] ;  /* 0x0001a00001047983 */ /* 0x001ea80000300a00 */
[----:B------:R-:W3:Y:S04]  /*c630*/  LDL.LU.64 R6, [R1+0x1a8] ;  /* 0x0001a80001067983 */ /* 0x000ee80000300a00 */
[----:B---3--:R-:W-:Y:S04]  /*c640*/  STL.64 [R1+0x1088], R6 ;  /* 0x0010880601007387 */ /* 0x008fe80000100a00 */
[----:B--2---:R0:W-:Y:S04]  /*c650*/  STL.64 [R1+0x1080], R4 ;  /* 0x0010800401007387 */ /* 0x0041e80000100a00 */
[----:B0-----:R-:W2:Y:S04]  /*c660*/  LDL.LU.64 R4, [R1+0x1b0] ;  /* 0x0001b00001047983 */ /* 0x001ea80000300a00 */
[----:B------:R-:W3:Y:S04]  /*c670*/  LDL.LU.64 R6, [R1+0x1b8] ;  /* 0x0001b80001067983 */ /* 0x000ee80000300a00 */
[----:B---3--:R-:W-:Y:S04]  /*c680*/  STL.64 [R1+0x10a0], R6 ;  /* 0x0010a00601007387 */ /* 0x008fe80000100a00 */
[----:B--2---:R0:W-:Y:S04]  /*c690*/  STL.64 [R1+0x1098], R4 ;  /* 0x0010980401007387 */ /* 0x0041e80000100a00 */
[----:B0-----:R-:W2:Y:S04]  /*c6a0*/  LDL.LU.64 R4, [R1+0x1d0] ;  /* 0x0001d00001047983 */ /* 0x001ea80000300a00 */
[----:B------:R-:W2:Y:S04]  /*c6b0*/  LDL.LU.64 R6, [R1+0x1d8] ;  /* 0x0001d80001067983 */ /* 0x000ea80000300a00 */
[----:B------:R-:W3:Y:S04]  /*c6c0*/  LDL.LU.64 R20, [R1+0x30] ;  /* 0x0000300001147983 */ /* 0x000ee80000300a00 */
[----:B------:R-:W2:Y:S04]  /*c6d0*/  LDL.LU.64 R22, [R1+0x38] ;  /* 0x0000380001167983 */ /* 0x000ea80000300a00 */
[----:B--2---:R-:W-:Y:S04]  /*c6e0*/  STL.64 [R1+0x1020], R22 ;  /* 0x0010201601007387 */ /* 0x004fe80000100a00 */
[----:B---3--:R0:W-:Y:S04]  /*c6f0*/  STL.64 [R1+0x1018], R20 ;  /* 0x0010181401007387 */ /* 0x0081e80000100a00 */
[----:B0-----:R-:W2:Y:S04]  /*c700*/  LDL.LU.64 R20, [R1+0x150] ;  /* 0x0001500001147983 */ /* 0x001ea80000300a00 */
[----:B------:R-:W3:Y:S01]  /*c710*/  LDL.LU.64 R22, [R1+0x158] ;  /* 0x0001580001167983 */ /* 0x000ee20000300a00 */
[----:B----4-:R-:W-:-:S02]  /*c720*/  IMAD.MOV.U32 R24, RZ, RZ, R11 ;  /* 0x000000ffff187224 */ /* 0x010fc400078e000b */
[----:B------:R-:W-:Y:S02]  /*c730*/  IMAD.MOV.U32 R25, RZ, RZ, R10 ;  /* 0x000000ffff197224 */ /* 0x000fe400078e000a */
[----:B------:R-:W-:Y:S02]  /*c740*/  IMAD.MOV.U32 R12, RZ, RZ, R27 ;  /* 0x000000ffff0c7224 */ /* 0x000fe400078e001b */
[----:B------:R-:W-:Y:S01]  /*c750*/  IMAD.MOV.U32 R13, RZ, RZ, R26 ;  /* 0x000000ffff0d7224 */ /* 0x000fe200078e001a */
[----:B---3--:R-:W-:Y:S04]  /*c760*/  STL.64 [R1+0x1038], R22 ;  /* 0x0010381601007387 */ /* 0x008fe80000100a00 */
[----:B--2---:R0:W-:Y:S04]  /*c770*/  STL.64 [R1+0x1030], R20 ;  /* 0x0010301401007387 */ /* 0x0041e80000100a00 */
[----:B0-----:R-:W2:Y:S04]  /*c780*/  LDL.LU.64 R20, [R1+0x160] ;  /* 0x0001600001147983 */ /* 0x001ea80000300a00 */
[----:B------:R-:W3:Y:S01]  /*c790*/  LDL.LU.64 R22, [R1+0x168] ;  /* 0x0001680001167983 */ /* 0x000ee20000300a00 */
[C---:B------:R-:W-:Y:S03]  /*c7a0*/  HMMA.16816.F32.BF16 R24, R16.reuse, R24, R4 ;  /* 0x000000181018723c */ /* 0x040fe60000041804 */
[----:B---3--:R-:W-:Y:S04]  /*c7b0*/  STL.64 [R1+0x1060], R22 ;  /* 0x0010601601007387 */ /* 0x008fe80000100a00 */
[----:B--2---:R0:W-:Y:S04]  /*c7c0*/  STL.64 [R1+0x1058], R20 ;  /* 0x0010581401007387 */ /* 0x0041e80000100a00 */
[----:B0-----:R-:W2:Y:S04]  /*c7d0*/  LDL.LU.64 R20, [R1+0x190] ;  /* 0x0001900001147983 */ /* 0x001ea80000300a00 */
[----:B------:R-:W2:Y:S04]  /*c7e0*/  LDL.LU.64 R22, [R1+0x198] ;  /* 0x0001980001167983 */ /* 0x000ea80000300a00 */
[----:B------:R-:W3:Y:S04]  /*c7f0*/  LDL.LU R8, [R1+0x130] ;  /* 0x0001300001087983 */ /* 0x000ee80000300800 */
[----:B------:R-:W3:Y:S04]  /*c800*/  LDL.LU R9, [R1+0x134] ;  /* 0x0001340001097983 */ /* 0x000ee80000300800 */
[----:B------:R-:W3:Y:S04]  /*c810*/  LDL.LU R10, [R1+0x138] ;  /* 0x00013800010a7983 */ /* 0x000ee80000300800 */
[----:B------:R-:W3:Y:S04]  /*c820*/  LDL.LU R11, [R1+0x13c] ;  /* 0x00013c00010b7983 */ /* 0x000ee80000300800 */
[----:B------:R-:W4:Y:S04]  /*c830*/  LDL R14, [R1+0xa8] ;  /* 0x0000a800010e7983 */ /* 0x000f280000100800 */
[----:B------:R-:W4:Y:S04]  /*c840*/  LDL R15, [R1+0xac] ;  /* 0x0000ac00010f7983 */ /* 0x000f280000100800 */
[----:B------:R-:W2:Y:S04]  /*c850*/  LDL.LU.64 R6, [R1+0x10a0] ;  /* 0x0010a00001067983 */ /* 0x000ea80000300a00 */
[----:B------:R-:W2:Y:S04]  /*c860*/  LDL.LU.64 R4, [R1+0x1098] ;  /* 0x0010980001047983 */ /* 0x000ea80000300a00 */
        /* <DEDUP_REMOVED lines=11> */
[C---:B--2---:R-:W-:Y:S11]  /*c920*/  HMMA.16816.F32.BF16 R4, R16.reuse, R24, R4 ;  /* 0x000000181004723c */ /* 0x044ff60000041804 */
[----:B------:R-:W-:Y:S11]  /*c930*/  @!UPT UIADD3 URZ, URZ, URZ, URZ ;  /* 0x0000003f3f3ff290 */ /* 0x000ff6000fffe03f */
[----:B------:R-:W-:Y:S01]  /*c940*/  @!UPT UIADD3 URZ, URZ, URZ, URZ ;  /* 0x0000003f3f3ff290 */ /* 0x000fe2000fffe03f */
[----:B------:R0:W-:Y:S04]  /*c950*/  STL.64 [R1+0x370], R4 ;  /* 0x0003700401007387 */ /* 0x0001e80000100a00 */
[----:B------:R1:W-:Y:S04]  /*c960*/  STL.64 [R1+0x378], R6 ;  /* 0x0003780601007387 */ /* 0x0003e80000100a00 */
[----:B0-----:R-:W1:Y:S02]  /*c970*/  LDL.LU.64 R4, [R1+0x1068] ;  /* 0x0010680001047983 */ /* 0x001e640000300a00 */
[C---:B-1----:R-:W-:Y:S02]  /*c980*/  HMMA.16816.F32.BF16 R4, R16.reuse, R4, R20 ;  /* 0x000000041004723c */ /* 0x042fe40000041814 */
        /* <DEDUP_REMOVED lines=11> */
[----:B------:R-:W-:Y:S04]  /*ca40*/  STL.64 [R1+0x358], R6 ;  /* 0x0003580601007387 */ /* 0x000fe80000100a00 */
[----:B0-----:R-:W2:Y:S04]  /*ca50*/  LDL.LU.64 R4, [R1+0x1040] ;  /* 0x0010400001047983 */ /* 0x001ea80000300a00 */
[----:B----4-:R0:W-:Y:S04]  /*ca60*/  STL.64 [R1+0xfc0], R14 ;  /* 0x000fc00e01007387 */ /* 0x0101e80000100a00 */
[----:B0-----:R-:W4:Y:S01]  /*ca70*/  LDL.64 R14, [R1+0xe8] ;  /* 0x0000e800010e7983 */ /* 0x001f220000100a00 */
        /* <DEDUP_REMOVED lines=16> */
[----:B------:R-:W2:Y:S04]  /*cb80*/  LDL.LU.64 R22, [R1+0x1000] ;  /* 0x0010000001167983 */ /* 0x000ea80000300a00 */
[----:B------:R-:W3:Y:S04]  /*cb90*/  LDL.LU.64 R20, [R1+0xff8] ;  /* 0x000ff80001147983 */ /* 0x000ee80000300a00 */
[----:B------:R0:W-:Y:S04]  /*cba0*/  STL.64 [R1+0xf80], R6 ;  /* 0x000f800601007387 */ /* 0x0001e80000100a00 */
[----:B------:R-:W4:Y:S09]  /*cbb0*/  LDL.LU R4, [R1+0x140] ;  /* 0x0001400001047983 */ /* 0x000f320000300800 */
[----:B------:R-:W-:Y:S04]  /*cbc0*/  STL.64 [R1+0x240], R16 ;  /* 0x0002401001007387 */ /* 0x000fe80000100a00 */
[----:B------:R2:W-:Y:S04]  /*cbd0*/  STL.64 [R1+0x248], R18 ;  /* 0x0002481201007387 */ /* 0x0005e80000100a00 */
[----:B------:R-:W4:Y:S04]  /*cbe0*/  LDL.LU R5, [R1+0x144] ;  /* 0x0001440001057983 */ /* 0x000f280000300800 */
[----:B0-----:R-:W4:Y:S04]  /*cbf0*/  LDL.LU R6, [R1+0x148] ;  /* 0x0001480001067983 */ /* 0x001f280000300800 */
[----:B------:R-:W4:Y:S01]  /*cc00*/  LDL.LU R7, [R1+0x14c] ;  /* 0x00014c0001077983 */ /* 0x000f220000300800 */
[----:B--2---:R-:W-:-:S02]  /*cc10*/  IMAD.MOV.U32 R18, RZ, RZ, R22 ;  /* 0x000000ffff127224 */ /* 0x004fc400078e0016 */
[----:B------:R-:W-:Y:S02]  /*cc20*/  IMAD.MOV.U32 R19, RZ, RZ, R23 ;  /* 0x000000ffff137224 */ /* 0x000fe400078e0017 */
[----:B---3--:R-:W-:Y:S02]  /*cc30*/  IMAD.MOV.U32 R16, RZ, RZ, R20 ;  /* 0x000000ffff107224 */ /* 0x008fe400078e0014 */
[----:B------:R-:W4:Y:S01]  /*cc40*/  LDL.LU R20, [R1+0xff4] ;  /* 0x000ff40001147983 */ /* 0x000f220000300800 */
[----:B------:R-:W-:-:S03]  /*cc50*/  IMAD.MOV.U32 R17, RZ, RZ, R21 ;  /* 0x000000ffff117224 */ /* 0x000fc600078e0015 */
[----:B------:R-:W4:Y:S04]  /*cc60*/  LDL.LU R21, [R1+0xff0] ;  /* 0x000ff00001157983 */ /* 0x000f280000300800 */
[----:B------:R-:W4:Y:S04]  /*cc70*/  LDL.LU R22, [R1+0xfec] ;  /* 0x000fec0001167983 */ /* 0x000f280000300800 */
[----:B------:R-:W4:Y:S04]  /*cc80*/  LDL.LU R23, [R1+0xfe8] ;  /* 0x000fe80001177983 */ /* 0x000f280000300800 */
[----:B------:R-:W-:Y:S04]  /*cc90*/  STL.64 [R1+0xf30], R18 ;  /* 0x000f301201007387 */ /* 0x000fe80000100a00 */
[----:B------:R0:W-:Y:S04]  /*cca0*/  STL.64 [R1+0xf28], R16 ;  /* 0x000f281001007387 */ /* 0x0001e80000100a00 */
[----:B0-----:R-:W2:Y:S04]  /*ccb0*/  LDL.LU R16, [R1] ;  /* 0x0000000001107983 */ /* 0x001ea80000300800 */
[----:B------:R-:W2:Y:S01]  /*ccc0*/  LDL.LU R17, [R1+0x4] ;  /* 0x0000040001117983 */ /* 0x000ea20000300800 */
[----:B------:R-:W-:-:S02]  /*ccd0*/  IMAD.MOV.U32 R18, RZ, RZ, R0 ;  /* 0x000000ffff127224 */ /* 0x000fc400078e0000 */
[----:B------:R-:W-:Y:S01]  /*cce0*/  IMAD.MOV.U32 R19, RZ, RZ, R28 ;  /* 0x000000ffff137224 */ /* 0x000fe200078e001c */
[----:B------:R-:W3:Y:S04]  /*ccf0*/  LDL.LU R0, [R1+0xfe4] ;  /* 0x000fe40001007983 */ /* 0x000ee80000300800 */
[----:B------:R-:W3:Y:S04]  /*cd00*/  LDL.LU R28, [R1+0xfe0] ;  /* 0x000fe000011c7983 */ /* 0x000ee80000300800 */
[----:B------:R0:W-:Y:S01]  /*cd10*/  STL.64 [R1+0xf40], R18 ;  /* 0x000f401201007387 */ /* 0x0001e20000100a00 */
[C---:B----4-:R-:W-:Y:S03]  /*cd20*/  HMMA.16816.F32.BF16 R4, R20.reuse, R14, R4 ;  /* 0x0000000e1404723c */ /* 0x050fe60000041804 */
[----:B--2---:R-:W-:Y:S04]  /*cd30*/  STL.64 [R1+0xf38], R16 ;  /* 0x000f381001007387 */ /* 0x004fe80000100a00 */
[----:B0-----:R-:W2:Y:S11]  /*cd40*/  LDL.LU.64 R18, [R1+0xd8] ;  /* 0x0000d80001127983 */ /* 0x001eb60000300a00 */
[----:B------:R-:W-:Y:S05]  /*cd50*/  @!UPT UIADD3 URZ, URZ, URZ, URZ ;  /* 0x0000003f3f3ff290 */ /* 0x000fea000fffe03f */
[----:B------:R-:W-:Y:S04]  /*cd60*/  STL.64 [R1+0x220], R4 ;  /* 0x0002200401007387 */ /* 0x000fe80000100a00 */
[----:B------:R0:W-:Y:S04]  /*cd70*/  STL.64 [R1+0x228], R6 ;  /* 0x0002280601007387 */ /* 0x0001e80000100a00 */
[----:B0-----:R-:W4:Y:S01]  /*cd80*/  LDL.64 R6, [R1+0x88] ;  /* 0x0000880001067983 */ /* 0x001f220000100a00 */
[----:B------:R-:W-:Y:S02]  /*cd90*/  IMAD.MOV.U32 R3, RZ, RZ, R14 ;  /* 0x000000ffff037224 */ /* 0x000fe400078e000e */
[----:B------:R-:W-:Y:S01]  /*cda0*/  IMAD.MOV.U32 R2, RZ, RZ, R15 ;  /* 0x000000ffff027224 */ /* 0x000fe200078e000f */
[----:B--2---:R-:W-:Y:S01]  /*cdb0*/  HMMA.16816.F32.BF16 R8, R20, R18, R8 ;  /* 0x000000121408723c */ /* 0x004fe20000041808 */
[----:B----4-:R-:W-:Y:S11]  /*cdc0*/  STL.64 [R1+0xf98], R6 ;  /* 0x000f980601007387 */ /* 0x010ff60000100a00 */
[----:B------:R-:W-:Y:S11]  /*cdd0*/  @!UPT UIADD3 URZ, URZ, URZ, URZ ;  /* 0x0000003f3f3ff290 */ /* 0x000ff6000fffe03f */
[----:B------:R0:W-:Y:S04]  /*cde0*/  STL.64 [R1+0x210], R8 ;  /* 0x0002100801007387 */ /* 0x0001e80000100a00 */
[----:B------:R1:W-:Y:S04]  /*cdf0*/  STL.64 [R1+0x218], R10 ;  /* 0x0002180a01007387 */ /* 0x0003e80000100a00 */
[----:B------:R-:W-:Y:S04]  /*ce00*/  STL.64 [R1+0xf50], R18 ;  /* 0x000f501201007387 */ /* 0x000fe80000100a00 */
[----:B0-----:R-:W2:Y:S04]  /*ce10*/  LDL.LU R8, [R1+0xf0] ;  /* 0x0000f00001087983 */ /* 0x001ea80000300800 */
[----:B------:R-:W2:Y:S04]  /*ce20*/  LDL.LU R9, [R1+0xf4] ;  /* 0x0000f40001097983 */ /* 0x000ea80000300800 */
[----:B-1----:R-:W4:Y:S04]  /*ce30*/  LDL.LU R10, [R1+0xf8] ;  /* 0x0000f800010a7983 */ /* 0x002f280000300800 */
[----:B------:R-:W4:Y:S04]  /*ce40*/  LDL.LU R11, [R1+0xfc] ;  /* 0x0000fc00010b7983 */ /* 0x000f280000300800 */
[----:B------:R-:W2:Y:S04]  /*ce50*/  LDL.LU R12, [R1+0x110] ;  /* 0x00011000010c7983 */ /* 0x000ea80000300800 */
[----:B------:R-:W2:Y:S04]  /*ce60*/  LDL.LU R13, [R1+0x114] ;  /* 0x00011400010d7983 */ /* 0x000ea80000300800 */
[----:B------:R-:W2:Y:S04]  /*ce70*/  LDL.LU R14, [R1+0x118] ;  /* 0x00011800010e7983 */ /* 0x000ea80000300800 */
[----:B------:R-:W2:Y:S04]  /*ce80*/  LDL.LU R15, [R1+0x11c] ;  /* 0x00011c00010f7983 */ /* 0x000ea80000300800 */
[----:B--2---:R-:W-:Y:S04]  /*ce90*/  STL.64 [R1+0xfd8], R14 ;  /* 0x000fd80e01007387 */ /* 0x004fe80000100a00 */
[----:B------:R0:W-:Y:S04]  /*cea0*/  STL.64 [R1+0xfd0], R12 ;  /* 0x000fd00c01007387 */ /* 0x0001e80000100a00 */
[----:B0-----:R-:W2:Y:S04]  /*ceb0*/  LDL.LU R12, [R1+0x120] ;  /* 0x00012000010c7983 */ /* 0x001ea80000300800 */
[----:B------:R-:W2:Y:S04]  /*cec0*/  LDL.LU R13, [R1+0x124] ;  /* 0x00012400010d7983 */ /* 0x000ea80000300800 */
[----:B------:R-:W2:Y:S04]  /*ced0*/  LDL.LU R14, [R1+0x128] ;  /* 0x00012800010e7983 */ /* 0x000ea80000300800 */
[----:B------:R-:W2:Y:S04]  /*cee0*/  LDL.LU R15, [R1+0x12c] ;  /* 0x00012c00010f7983 */ /* 0x000ea80000300800 */
[----:B----4-:R-:W-:Y:S04]  /*cef0*/  STL.64 [R1+0xfa8], R10 ;  /* 0x000fa80a01007387 */ /* 0x010fe80000100a00 */
[----:B------:R0:W-:Y:S04]  /*cf00*/  STL.64 [R1+0xfa0], R8 ;  /* 0x000fa00801007387 */ /* 0x0001e80000100a00 */
[----:B0-----:R-:W4:Y:S04]  /*cf10*/  LDL.LU R8, [R1+0x100] ;  /* 0x0001000001087983 */ /* 0x001f280000300800 */
[----:B------:R-:W4:Y:S04]  /*cf20*/  LDL.LU R9, [R1+0x104] ;  /* 0x0001040001097983 */ /* 0x000f280000300800 */
[----:B------:R-:W2:Y:S04]  /*cf30*/  LDL.LU R10, [R1+0x108] ;  /* 0x00010800010a7983 */ /* 0x000ea80000300800 */
[----:B------:R-:W2:Y:S01]  /*cf40*/  LDL.LU R11, [R1+0x10c] ;  /* 0x00010c00010b7983 */ /* 0x000ea20000300800 */
[----:B------:R-:W-:-:S02]  /*cf50*/  IMAD.MOV.U32 R18, RZ, RZ, R3 ;  /* 0x000000ffff127224 */ /* 0x000fc400078e0003 */
[----:B------:R-:W-:Y:S01]  /*cf60*/  IMAD.MOV.U32 R19, RZ, RZ, R2 ;  /* 0x000000ffff137224 */ /* 0x000fe200078e0002 */
[----:B--2---:R0:W-:Y:S04]  /*cf70*/  STL.64 [R1+0xfb8], R10 ;  /* 0x000fb80a01007387 */ /* 0x0041e80000100a00 */
[----:B----4-:R-:W-:Y:S04]  /*cf80*/  STL.64 [R1+0xfb0], R8 ;  /* 0x000fb00801007387 */ /* 0x010fe80000100a00 */
[----:B------:R-:W2:Y:S04]  /*cf90*/  LDL.64 R6, [R1+0x98] ;  /* 0x0000980001067983 */ /* 0x000ea80000100a00 */
[----:B0-----:R-:W4:Y:S04]  /*cfa0*/  LDL.64 R10, [R1+0xb8] ;  /* 0x0000b800010a7983 */ /* 0x001f280000100a00 */
[----:B------:R0:W-:Y:S04]  /*cfb0*/  STL.64 [R1+0xf78], R18 ;  /* 0x000f781201007387 */ /* 0x0001e80000100a00 */
[----:B------:R-:W2:Y:S04]  /*cfc0*/  LDL.LU R16, [R1+0x40] ;  /* 0x0000400001107983 */ /* 0x000ea80000300800 */
[----:B------:R-:W2:Y:S04]  /*cfd0*/  LDL.LU R17, [R1+0x44] ;  /* 0x0000440001117983 */ /* 0x000ea80000300800 */
[----:B0-----:R-:W2:Y:S04]  /*cfe0*/  LDL.LU R18, [R1+0x48] ;  /* 0x0000480001127983 */ /* 0x001ea80000300800 */
[----:B------:R-:W2:Y:S01]  /*cff0*/  LDL.LU R19, [R1+0x4c] ;  /* 0x00004c0001137983 */ /* 0x000ea20000300800 */
[----:B------:R-:W-:Y:S03]  /*d000*/  HMMA.16816.F32.BF16 R12, R20, R26, R12 ;  /* 0x0000001a140c723c */ /* 0x000fe6000004180c */
[----:B--2---:R-:W-:Y:S04]  /*d010*/  STL.64 [R1+0xf90], R18 ;  /* 0x000f901201007387 */ /* 0x004fe80000100a00 */
[----:B------:R0:W-:Y:S04]  /*d020*/  STL.64 [R1+0xf88], R16 ;  /* 0x000f881001007387 */ /* 0x0001e80000100a00 */
[----:B0-----:R-:W2:Y:S04]  /*d030*/  LDL.LU R16, [R1+0x60] ;  /* 0x0000600001107983 */ /* 0x001ea80000300800 */
[----:B------:R-:W2:Y:S04]  /*d040*/  LDL.LU R17, [R1+0x64] ;  /* 0x0000640001117983 */ /* 0x000ea80000300800 */
[----:B------:R-:W2:Y:S04]  /*d050*/  LDL.LU R18, [R1+0x68] ;  /* 0x0000680001127983 */ /* 0x000ea80000300800 */
[----:B------:R-:W2:Y:S04]  /*d060*/  LDL.LU R19, [R1+0x6c] ;  /* 0x00006c0001137983 */ /* 0x000ea80000300800 */
[----:B------:R-:W-:Y:S04]  /*d070*/  STL.64 [R1+0x200], R12 ;  /* 0x0002000c01007387 */ /* 0x000fe80000100a00 */
[----:B------:R0:W-:Y:S04]  /*d080*/  STL.64 [R1+0x208], R14 ;  /* 0x0002080e01007387 */ /* 0x0001e80000100a00 */
[----:B0-----:R-:W4:Y:S04]  /*d090*/  LDL.LU.64 R14, [R1+0xfd8] ;  /* 0x000fd800010e7983 */ /* 0x001f280000300a00 */
[----:B------:R-:W4:Y:S04]  /*d0a0*/  LDL.LU.64 R12, [R1+0xfd0] ;  /* 0x000fd000010c7983 */ /* 0x000f280000300a00 */
[----:B------:R0:W-:Y:S04]  /*d0b0*/  STL.64 [R1+0xf48], R26 ;  /* 0x000f481a01007387 */ /* 0x0001e80000100a00 */
[----:B------:R-:W2:Y:S04]  /*d0c0*/  LDL.LU R24, [R1+0x10] ;  /* 0x0000100001187983 */ /* 0x000ea80000300800 */
[----:B------:R-:W2:Y:S04]  /*d0d0*/  LDL.LU R25, [R1+0x14] ;  /* 0x0000140001197983 */ /* 0x000ea80000300800 */
[----:B0-----:R-:W2:Y:S01]  /*d0e0*/  LDL.LU R26, [R1+0x18] ;  /* 0x00001800011a7983 */ /* 0x001ea20000300800 */
[----:B------:R-:W-:-:S03]  /*d0f0*/  IMAD.MOV.U32 R27, RZ, RZ, R29 ;  /* 0x000000ffff1b7224 */ /* 0x000fc600078e001d */
[----:B------:R-:W3:Y:S01]  /*d100*/  LDL.LU R29, [R1+0xfc8] ;  /* 0x000fc800011d7983 */ /* 0x000ee20000300800 */
[----:B----4-:R-:W-:Y:S03]  /*d110*/  HMMA.16816.F32.BF16 R12, R20, R10, R12 ;  /* 0x0000000a140c723c */ /* 0x010fe6000004180c */
[----:B--2---:R-:W-:Y:S04]  /*d120*/  STL.64 [R1+0xf60], R26 ;  /* 0x000f601a01007387 */ /* 0x004fe80000100a00 */
[----:B------:R0:W-:Y:S04]  /*d130*/  STL.64 [R1+0xf58], R24 ;  /* 0x000f581801007387 */ /* 0x0001e80000100a00 */
[----:B0-----:R-:W2:Y:S04]  /*d140*/  LDL.LU R24, [R1+0x20] ;  /* 0x0000200001187983 */ /* 0x001ea80000300800 */
[----:B------:R-:W2:Y:S08]  /*d150*/  LDL.LU R25, [R1+0x24] ;  /* 0x0000240001197983 */ /* 0x000eb00000300800 */
[----:B------:R0:W-:Y:S04]  /*d160*/  STL.64 [R1+0x1f0], R12 ;  /* 0x0001f00c01007387 */ /* 0x0001e80000100a00 */
[----:B------:R1:W-:Y:S01]  /*d170*/  STL.64 [R1+0x1f8], R14 ;  /* 0x0001f80e01007387 */ /* 0x0003e20000100a00 */
[----:B0-----:R-:W-:-:S02]  /*d180*/  IMAD.MOV.U32 R13, RZ, RZ, R10 ;  /* 0x000000ffff0d7224 */ /* 0x001fc400078e000a */
[----:B------:R-:W-:Y:S01]  /*d190*/  IMAD.MOV.U32 R12, RZ, RZ, R11 ;  /* 0x000000ffff0c7224 */ /* 0x000fe200078e000b */
[----:B-1----:R-:W4:Y:S04]  /*d1a0*/  LDL.LU.64 R14, [R1+0xfc0] ;  /* 0x000fc000010e7983 */ /* 0x002f280000300a00 */
[----:B------:R-:W4:Y:S04]  /*d1b0*/  LDL.LU.64 R10, [R1+0xfb8] ;  /* 0x000fb800010a7983 */ /* 0x000f280000300a00 */
[----:B------:R-:W4:Y:S01]  /*d1c0*/  LDL.LU.64 R8, [R1+0xfb0] ;  /* 0x000fb00001087983 */ /* 0x000f220000300a00 */
[----:B---3--:R-:W-:-:S02]  /*d1d0*/  IMAD.MOV.U32 R26, RZ, RZ, R28 ;  /* 0x000000ffff1a7224 */ /* 0x008fc400078e001c */
[----:B------:R-:W-:Y:S01]  /*d1e0*/  IMAD.MOV.U32 R27, RZ, RZ, R0 ;  /* 0x000000ffff1b7224 */ /* 0x000fe200078e0000 */
[C---:B----4-:R-:W-:Y:S11]  /*d1f0*/  HMMA.16816.F32.BF16 R8, R20.reuse, R14, R8 ;  /* 0x0000000e1408723c */ /* 0x050ff60000041808 */
[----:B------:R-:W-:Y:S11]  /*d200*/  @!UPT UIADD3 URZ, URZ, URZ, URZ ;  /* 0x0000003f3f3ff290 */ /* 0x000ff6000fffe03f */
[----:B------:R-:W-:Y:S01]  /*d210*/  @!UPT UIADD3 URZ, URZ, URZ, URZ ;  /* 0x0000003f3f3ff290 */ /* 0x000fe2000fffe03f */
[----:B------:R0:W-:Y:S01]  /*d220*/  STL.64 [R1+0x1e0], R8 ;  /* 0x0001e00801007387 */ /* 0x0001e20000100a00 */
[----:B------:R-:W-:Y:S02]  /*d230*/  IMAD.MOV.U32 R28, RZ, RZ, R10 ;  /* 0x000000ffff1c7224 */ /* 0x000fe400078e000a */
[----:B------:R-:W-:Y:S02]  /*d240*/  IMAD.MOV.U32 R0, RZ, RZ, R11 ;  /* 0x000000ffff007224 */ /* 0x000fe400078e000b */
[----:B------:R-:W3:Y:S04]  /*d250*/  LDL.LU.64 R10, [R1+0xfa8] ;  /* 0x000fa800010a7983 */ /* 0x000ee80000300a00 */
[----:B0-----:R-:W3:Y:S04]  /*d260*/  LDL.LU.64 R8, [R1+0xfa0] ;  /* 0x000fa00001087983 */ /* 0x001ee80000300a00 */
[----:B------:R-:W-:Y:S04]  /*d270*/  STL [R1+0xe54], R0 ;  /* 0x000e540001007387 */ /* 0x000fe80000100800 */
[----:B------:R-:W-:Y:S01]  /*d280*/  STL [R1+0xe50], R28 ;  /* 0x000e501c01007387 */ /* 0x000fe20000100800 */
[C---:B---3--:R-:W-:Y:S11]  /*d290*/  HMMA.16816.F32.BF16 R8, R20.reuse, R6, R8 ;  /* 0x000000061408723c */ /* 0x048ff60000041808 */
[----:B------:R-:W-:Y:S11]  /*d2a0*/  @!UPT UIADD3 URZ, URZ, URZ, URZ ;  /* 0x0000003f3f3ff290 */ /* 0x000ff6000fffe03f */
[----:B------:R-:W-:Y:S01]  /*d2b0*/  @!UPT UIADD3 URZ, URZ, URZ, URZ ;  /* 0x0000003f3f3ff290 */ /* 0x000fe2000fffe03f */
[----:B------:R-:W-:Y:S04]  /*d2c0*/  STL.64 [R1+0x1d0], R8 ;  /* 0x0001d00801007387 */ /* 0x000fe80000100a00 */
[----:B------:R0:W-:Y:S02]  /*d2d0*/  STL.64 [R1+0x1d8], R10 ;  /* 0x0001d80a01007387 */ /* 0x0001e40000100a00 */
[----:B0-----:R-:W-:Y:S02]  /*d2e0*/  IMAD.MOV.U32 R11, RZ, RZ, R6 ;  /* 0x000000ffff0b7224 */ /* 0x001fe400078e0006 */
[----:B------:R-:W-:Y:S02]  /*d2f0*/  IMAD.MOV.U32 R10, RZ, RZ, R7 ;  /* 0x000000ffff0a7224 */ /* 0x000fe400078e0007 */
[----:B------:R-:W3:Y:S02]  /*d300*/  LDL.LU.64 R6, [R1+0xf98] ;  /* 0x000f980001067983 */ /* 0x000ee40000300a00 */
[----:B---3--:R-:W-:Y:S01]  /*d310*/  HMMA.16816.F32.BF16 R16, R20, R6, R16 ;  /* 0x000000061410723c */ /* 0x008fe20000041810 */
[----:B------:R-:W-:-:S02]  /*d320*/  IMAD.MOV.U32 R9, RZ, RZ, R6 ;  /* 0x000000ffff097224 */ /* 0x000fc400078e0006 */
[----:B------:R-:W-:Y:S11]  /*d330*/  IMAD.MOV.U32 R8, RZ, RZ, R7 ;  /* 0x000000ffff087224 */ /* 0x000ff600078e0007 */
[----:B------:R-:W-:Y:S09]  /*d340*/  @!UPT UIADD3 URZ, URZ, URZ, URZ ;  /* 0x0000003f3f3ff290 */ /* 0x000ff2000fffe03f */
[----:B------:R-:W-:Y:S04]  /*d350*/  STL.64 [R1+0x1c0], R16 ;  /* 0x0001c01001007387 */ /* 0x000fe80000100a00 */
[----:B------:R0:W-:Y:S04]  /*d360*/  STL.64 [R1+0x1c8], R18 ;  /* 0x0001c81201007387 */ /* 0x0001e80000100a00 */
[----:B0-----:R-:W3:Y:S04]  /*d370*/  LDL.LU.64 R18, [R1+0xf90] ;  /* 0x000f900001127983 */ /* 0x001ee80000300a00 */
[----:B------:R-:W3:Y:S04]  /*d380*/  LDL.LU.64 R16, [R1+0xf88] ;  /* 0x000f880001107983 */ /* 0x000ee80000300a00 */
[----:B------:R-:W3:Y:S02]  /*d390*/  LDL.LU.64 R6, [R1+0xf80] ;  /* 0x000f800001067983 */ /* 0x000ee40000300a00 */
[----:B---3--:R-:W-:Y:S02]  /*d3a0*/  HMMA.16816.F32.BF16 R20, R20, R6, R16 ;  /* 0x000000061414723c */ /* 0x008fe40000041810 */
[----:B------:R-:W2:Y:S01]  /*d3b0*/  LDL.LU.64 R18, [R1+0xf78] ;  /* 0x000f780001127983 */ /* 0x000ea20000300a00 */
[----:B------:R-:W-:-:S02]  /*d3c0*/  IMAD.MOV.U32 R2, RZ, RZ, R6 ;  /* 0x000000ffff027224 */ /* 0x000fc400078e0006 */
[----:B------:R-:W-:Y:S11]  /*d3d0*/  IMAD.MOV.U32 R3, RZ, RZ, R7 ;  /* 0x000000ffff037224 */ /* 0x000ff600078e0007 */
[----:B------:R-:W-:Y:S07]  /*d3e0*/  @!UPT UIADD3 URZ, URZ, URZ, URZ ;  /* 0x0000003f3f3ff290 */ /* 0x000fee000fffe03f */
[----:B------:R-:W-:Y:S04]  /*d3f0*/  STL.64 [R1+0x1b0], R20 ;  /* 0x0001b01401007387 */ /* 0x000fe80000100a00 */
[----:B------:R-:W-:Y:S04]  /*d400*/  STL.64 [R1+0x1b8], R22 ;  /* 0x0001b81601007387 */ /* 0x000fe80000100a00 */
[----:B------:R-:W2:Y:S04]  /*d410*/  LDL.LU.64 R6, [R1+0xf70] ;  /* 0x000f700001067983 */ /* 0x000ea80000300a00 */
[----:B------:R-:W2:Y:S02]  /*d420*/  LDL.LU.64 R4, [R1+0xf68] ;  /* 0x000f680001047983 */ /* 0x000ea40000300a00 */
[C---:B--2---:R-:W-:Y:S02]  /*d430*/  HMMA.16816.F32.BF16 R16, R4.reuse, R18, R24 ;  /* 0x000000120410723c */ /* 0x044fe40000041818 */
[----:B------:R-:W2:Y:S04]  /*d440*/  LDL.LU.64 R26, [R1+0xf60] ;  /* 0x000f6000011a7983 */ /* 0x000ea80000300a00 */
[----:B------:R-:W2:Y:S11]  /*d450*/  LDL.LU.64 R24, [R1+0xf58] ;  /* 0x000f580001187983 */ /* 0x000eb60000300a00 */
[----:B------:R-:W-:Y:S06]  /*d460*/  @!UPT UIADD3 URZ, URZ, URZ, URZ ;  /* 0x0000003f3f3ff290 */ /* 0x000fec000fffe03f */
[----:B------:R-:W-:Y:S04]  /*d470*/  STL.64 [R1+0x1a0], R16 ;  /* 0x0001a01001007387 */ /* 0x000fe80000100a00 */
[----:B------:R0:W-:Y:S04]  /*d480*/  STL.64 [R1+0x1a8], R18 ;  /* 0x0001a81201007387 */ /* 0x0001e80000100a00 */
[----:B0-----:R-:W2:Y:S02]  /*d490*/  LDL.LU.64 R18, [R1+0xf50] ;  /* 0x000f500001127983 */ /* 0x001ea40000300a00 */
[----:B--2---:R-:W-:Y:S01]  /*d4a0*/  HMMA.16816.F32.BF16 R24, R4, R18, R24 ;  /* 0x000000120418723c */ /* 0x004fe20000041818 */
[----:B------:R-:W-:-:S02]  /*d4b0*/  IMAD.MOV.U32 R28, RZ, RZ, R18 ;  /* 0x000000ffff1c7224 */ /* 0x000fc400078e0012 */
[----:B------:R-:W-:Y:S11]  /*d4c0*/  IMAD.MOV.U32 R0, RZ, RZ, R19 ;  /* 0x000000ffff007224 */ /* 0x000ff600078e0013 */
[----:B------:R-:W-:Y:S09]  /*d4d0*/  @!UPT UIADD3 URZ, URZ, URZ, URZ ;  /* 0x0000003f3f3ff290 */ /* 0x000ff2000fffe03f */
[----:B------:R-:W-:Y:S04]  /*d4e0*/  STL.64 [R1+0x190], R24 ;  /* 0x0001901801007387 */ /* 0x000fe80000100a00 */
[----:B------:R0:W-:Y:S04]  /*d4f0*/  STL.64 [R1+0x198], R26 ;  /* 0x0001981a01007387 */ /* 0x0001e80000100a00 */
[----:B0-----:R-:W2:Y:S04]  /*d500*/  LDL.LU.64 R26, [R1+0xf48] ;  /* 0x000f4800011a7983 */ /* 0x001ea80000300a00 */
[----:B------:R-:W2:Y:S04]  /*d510*/  LDL.LU.64 R18, [R1+0xf40] ;  /* 0x000f400001127983 */ /* 0x000ea80000300a00 */
[----:B------:R-:W2:Y:S02]  /*d520*/  LDL.LU.64 R16, [R1+0xf38] ;  /* 0x000f380001107983 */ /* 0x000ea40000300a00 */
[----:B--2---:R-:W-:Y:S02]  /*d530*/  HMMA.16816.F32.BF16 R24, R4, R26, R16 ;  /* 0x0000001a0418723c */ /* 0x004fe40000041810 */
[----:B------:R-:W2:Y:S04]  /*d540*/  LDL.LU.64 R18, [R1+0xf30] ;  /* 0x000f300001127983 */ /* 0x000ea80000300a00 */
[----:B------:R-:W2:Y:S11]  /*d550*/  LDL.LU.64 R16, [R1+0xf28] ;  /* 0x000f280001107983 */ /* 0x000eb60000300a00 */
[----:B------:R-:W-:Y:S06]  /*d560*/  @!UPT UIADD3 URZ, URZ, URZ, URZ ;  /* 0x0000003f3f3ff290 */ /* 0x000fec000fffe03f */
[----:B------:R-:W-:Y:S04]  /*d570*/  STL.64 [R1+0x170], R24 ;  /* 0x0001701801007387 */ /* 0x000fe80000100a00 */
[----:B------:R0:W-:Y:S04]  /*d580*/  STL.64 [R1+0x178], R26 ;  /* 0x0001781a01007387 */ /* 0x0001e80000100a00 */
[----:B0-----:R-:W3:Y:S04]  /*d590*/  LDL.LU.64 R26, [R1+0xf20] ;  /* 0x000f2000011a7983 */ /* 0x001ee80000300a00 */
[----:B------:R-:W3:Y:S01]  /*d5a0*/  LDL.LU.64 R24, [R1+0xf18] ;  /* 0x000f180001187983 */ /* 0x000ee20000300a00 */
[----:B------:R-:W-:-:S02]  /*d5b0*/  IMAD.MOV.U32 R22, RZ, RZ, R13 ;  /* 0x000000ffff167224 */ /* 0x000fc400078e000d */
[----:B------:R-:W-:-:S07]  /*d5c0*/  IMAD.MOV.U32 R23, RZ, RZ, R12 ;  /* 0x000000ffff177224 */ /* 0x000fce00078e000c */
[C---:B---3--:R-:W-:Y:S07]  /*d5d0*/  HMMA.16816.F32.BF16 R20, R4.reuse, R22, R24 ;  /* 0x000000160414723c */ /* 0x048fee0000041818 */
[----:B------:R-:W-:Y:S02]  /*d5e0*/  IMAD.MOV.U32 R26, RZ, RZ, R11 ;  /* 0x000000ffff1a7224 */ /* 0x000fe400078e000b */
[----:B------:R-:W-:Y:S11]  /*d5f0*/  IMAD.MOV.U32 R27, RZ, RZ, R10 ;  /* 0x000000ffff1b7224 */ /* 0x000ff600078e000a */
[----:B------:R-:W-:Y:S03]  /*d600*/  @!UPT UIADD3 URZ, URZ, URZ, URZ ;  /* 0x0000003f3f3ff290 */ /* 0x000fe6000fffe03f */
[----:B------:R-:W-:Y:S04]  /*d610*/  STL.64 [R1+0x160], R20 ;  /* 0x0001601401007387 */ /* 0x000fe80000100a00 */
[----:B------:R0:W-:Y:S02]  /*d620*/  STL.64 [R1+0x168], R22 ;  /* 0x0001681601007387 */ /* 0x0001e40000100a00 */
[----:B0-----:R-:W-:Y:S02]  /*d630*/  IMAD.MOV.U32 R22, RZ, RZ, R9 ;  /* 0x000000ffff167224 */ /* 0x001fe400078e0009 */
[----:B------:R-:W-:Y:S02]  /*d640*/  IMAD.MOV.U32 R23, RZ, RZ, R8 ;  /* 0x000000ffff177224 */ /* 0x000fe400078e0008 */
[----:B------:R-:W0:Y:S01]  /*d650*/  LDSM.16.MT88.4 R8, [R29+0x4200] ;  /* 0x004200001d08783b */ /* 0x000e220000004200 */
[----:B--2---:R-:W-:Y:S03]  /*d660*/  HMMA.16816.F32.BF16 R12, R4, R14, R16 ;  /* 0x0000000e040c723c */ /* 0x004fe60000041810 */
[----:B------:R-:W-:Y:S04]  /*d670*/  STL.64 [R1+0xf08], R26 ;  /* 0x000f081a01007387 */ /* 0x000fe80000100a00 */
[----:B------:R-:W1:Y:S04]  /*d680*/  S2R R20, SR_TID.X ;  /* 0x0000000000147919 */ /* 0x000e680000002100 */
[----:B------:R-:W-:Y:S04]  /*d690*/  LDSM.16.MT88.4 R16, [R29+0x8000] ;  /* 0x008000001d10783b */ /* 0x000fe80000004200 */
[----:B0-----:R-:W-:Y:S04]  /*d6a0*/  STL.64 [R1+0xee0], R10 ;  /* 0x000ee00a01007387 */ /* 0x001fe80000100a00 */
[----:B------:R0:W-:Y:S04]  /*d6b0*/  STL.64 [R1+0xed8], R8 ;  /* 0x000ed80801007387 */ /* 0x0001e80000100a00 */
[----:B0-----:R-:W2:Y:S04]  /*d6c0*/  LDL.LU R8, [R1+0x250] ;  /* 0x0002500001087983 */ /* 0x001ea80000300800 */
[----:B------:R-:W-:Y:S04]  /*d6d0*/  STL.64 [R1+0x150], R12 ;  /* 0x0001500c01007387 */ /* 0x000fe80000100a00 */
[----:B------:R-:W-:Y:S04]  /*d6e0*/  STL.64 [R1+0x158], R14 ;  /* 0x0001580e01007387 */ /* 0x000fe80000100a00 */
[----:B------:R-:W2:Y:S04]  /*d6f0*/  LDL.LU R9, [R1+0x254] ;  /* 0x0002540001097983 */ /* 0x000ea80000300800 */
[----:B------:R-:W3:Y:S04]  /*d700*/  LDL.LU R10, [R1+0x258] ;  /* 0x00025800010a7983 */ /* 0x000ee80000300800 */
[----:B------:R-:W3:Y:S01]  /*d710*/  LDL.LU R11, [R1+0x25c] ;  /* 0x00025c00010b7983 */ /* 0x000ee20000300800 */
[C---:B-1----:R-:W-:Y:S01]  /*d720*/  IMAD.SHL.U32 R21, R20.reuse, 0x2, RZ ;  /* 0x0000000214157824 */ /* 0x042fe200078e00ff */
[----:B------:R-:W-:-:S02]  /*d730*/  LOP3.LUT R20, R20, 0x7, RZ, 0xc0, !PT ;  /* 0x0000000714147812 */ /* 0x000fc400078ec0ff */
[----:B------:R-:W0:Y:S03]  /*d740*/  LDSM.16.MT88.4 R12, [R29+0x4300] ;  /* 0x004300001d0c783b */ /* 0x000e260000004200 */
[----:B------:R-:W-:-:S05]  /*d750*/  IMAD R20, R20, 0x90, RZ ;  /* 0x0000009014147824 */ /* 0x000fca00078e02ff */
[----:B------:R-:W-:-:S04]  /*d760*/  LOP3.LUT R20, R20, 0x30, R21, 0x78, !PT ;  /* 0x0000003014147812 */ /* 0x000fc800078e7815 */
[----:B------:R-:W-:-:S05]  /*d770*/  LOP3.LUT R20, R20, 0x40, RZ, 0x3c, !PT ;  /* 0x0000004014147812 */ /* 0x000fca00078e3cff */
[----:B------:R-:W1:Y:S04]  /*d780*/  LDSM.16.M88.4 R24, [R20+0x10000] ;  /* 0x010000001418783b */ /* 0x000e680000000200 */
[----:B---3--:R-:W-:Y:S04]  /*d790*/  STL.64 [R1+0xef0], R10 ;  /* 0x000ef00a01007387 */ /* 0x008fe80000100a00 */
[----:B--2---:R2:W-:Y:S04]  /*d7a0*/  STL.64 [R1+0xee8], R8 ;  /* 0x000ee80801007387 */ /* 0x0045e80000100a00 */
[----:B--2---:R-:W2:Y:S04]  /*d7b0*/  LDL.LU R8, [R1+0x230] ;  /* 0x0002300001087983 */ /* 0x004ea80000300800 */
[----:B------:R-:W2:Y:S04]  /*d7c0*/  LDL.LU R9, [R1+0x234] ;  /* 0x0002340001097983 */ /* 0x000ea80000300800 */
[----:B------:R-:W3:Y:S04]  /*d7d0*/  LDL.LU R10, [R1+0x238] ;  /* 0x00023800010a7983 */ /* 0x000ee80000300800 */
[----:B------:R-:W3:Y:S04]  /*d7e0*/  LDL.LU R11, [R1+0x23c] ;  /* 0x00023c00010b7983 */ /* 0x000ee80000300800 */
[----:B---3--:R-:W-:Y:S01]  /*d7f0*/  STL.64 [R1+0xf00], R10 ;  /* 0x000f000a01007387 */ /* 0x008fe20000100a00 */
[----:B--2---:R2:W-:Y:S03]  /*d800*/  STL.64 [R1+0xef8], R8 ;  /* 0x000ef80801007387 */ /* 0x0045e60000100a00 */
[----:B--2---:R-:W2:Y:S01]  /*d810*/  LDL.LU R8, [R1+0x180] ;  /* 0x0001800001087983 */ /* 0x004ea20000300800 */
[----:B------:R-:W2:Y:S02]  /*d820*/  LDL.LU R9, [R1+0x184] ;  /* 0x0001840001097983 */ /* 0x000ea40000300800 */
[----:B------:R-:W2:Y:S02]  /*d830*/  LDL.LU R10, [R1+0x188] ;  /* 0x00018800010a7983 */ /* 0x000ea40000300800 */
[----:B------:R-:W2:Y:S01]  /*d840*/  LDL.LU R11, [R1+0x18c] ;  /* 0x00018c00010b7983 */ /* 0x000ea20000300800 */
[----:B0-----:R-:W-:Y:S01]  /*d850*/  STL.64 [R1+0xe78], R14 ;  /* 0x000e780e01007387 */ /* 0x001fe20000100a00 */
[----:B------:R-:W-:Y:S02]  /*d860*/  STL.64 [R1+0xe70], R12 ;  /* 0x000e700c01007387 */ /* 0x000fe40000100a00 */
[----:B------:R0:W-:Y:S02]  /*d870*/  STL.64 [R1+0xdd0], R18 ;  /* 0x000dd01201007387 */ /* 0x0001e40000100a00 */
[----:B------:R-:W-:Y:S02]  /*d880*/  STL.64 [R1+0xdc8], R16 ;  /* 0x000dc81001007387 */ /* 0x000fe40000100a00 */
[----:B0-----:R-:W-:-:S02]  /*d890*/  IMAD.MOV.U32 R18, RZ, RZ, R2 ;  /* 0x000000ffff127224 */ /* 0x001fc400078e0002 */
[----:B------:R-:W-:Y:S01]  /*d8a0*/  IMAD.MOV.U32 R19, RZ, RZ, R3 ;  /* 0x000000ffff137224 */ /* 0x000fe200078e0003 */
[----:B------:R-:W3:Y:S01]  /*d8b0*/  LDL.LU R2, [R1+0xf14] ;  /* 0x000f140001027983 */ /* 0x000ee20000300800 */
[----:B------:R-:W4:Y:S02]  /*d8c0*/  LDL.LU R3, [R1+0xf10] ;  /* 0x000f100001037983 */ /* 0x000f240000300800 */
[----:B------:R-:W2:Y:S02]  /*d8d0*/  LDL.LU.64 R14, [R1+0xe8] ;  /* 0x0000e800010e7983 */ /* 0x000ea40000300a00 */
[----:B-1----:R-:W-:Y:S01]  /*d8e0*/  STL.64 [R1+0x60], R24 ;  /* 0x0000601801007387 */ /* 0x002fe20000100a00 */
[----:B------:R0:W-:Y:S04]  /*d8f0*/  STL.64 [R1+0x68], R26 ;  /* 0x0000681a01007387 */ /* 0x0001e80000100a00 */
[----:B0-----:R-:W2:Y:S02]  /*d900*/  LDL.LU.64 R26, [R1+0xf08] ;  /* 0x000f0800011a7983 */ /* 0x001ea40000300a00 */
[C---:B--2---:R-:W-:Y:S02]  /*d910*/  HMMA.16816.F32.BF16 R24, R4.reuse, R26, R8 ;  /* 0x0000001a0418723c */ /* 0x044fe40000041808 */
[----:B------:R-:W2:Y:S01]  /*d920*/  LDL.LU.64 R10, [R1+0xf00] ;  /* 0x000f0000010a7983 */ /* 0x000ea20000300a00 */
[----:B------:R-:W2:Y:S11]  /*d930*/  LDL.LU.64 R8, [R1+0xef8] ;  /* 0x000ef80001087983 */ /* 0x000eb60000300a00 */
[----:B------:R-:W-:Y:S09]  /*d940*/  @!UPT UIADD3 URZ, URZ, URZ, URZ ;  /* 0x0000003f3f3ff290 */ /* 0x000ff2000fffe03f */
[----:B------:R-:W-:Y:S01]  /*d950*/  STL.64 [R1+0x140], R24 ;  /* 0x0001401801007387 */ /* 0x000fe20000100a00 */
[----:B------:R-:W-:Y:S02]  /*d960*/  STL.64 [R1+0x148], R26 ;  /* 0x0001481a01007387 */ /* 0x000fe40000100a00 */
[----:B------:R-:W0:Y:S02]  /*d970*/  LDSM.16.M88.4 R24, [R20+0x10400] ;  /* 0x010400001418783b */ /* 0x000e240000000200 */
[----:B0-----:R-:W-:Y:S02]  /*d980*/  STL.64 [R1+0x50], R24 ;  /* 0x0000501801007387 */ /* 0x001fe40000100a00 */
        /* <DEDUP_REMOVED lines=14> */
[----:B0-----:R-:W-:Y:S02]  /*da70*/  STL.64 [R1], R24 ;  /* 0x0000001801007387 */ /* 0x001fe40000100a00 */
[----:B------:R-:W-:Y:S02]  /*da80*/  STL.64 [R1+0x8], R26 ;  /* 0x0000081a01007387 */ /* 0x000fe40000100a00 */
[----:B------:R2:W0:Y:S02]  /*da90*/  LDSM.16.M88.4 R24, [R20+0x11c00] ;  /* 0x011c00001418783b */ /* 0x0004240000000200 */
[C---:B--2---:R-:W-:Y:S01]  /*daa0*/  HMMA.16816.F32.BF16 R20, R4.reuse, R22, R8 ;  /* 0x000000160414723c */ /* 0x044fe20000041808 */
[----:B0-----:R-:W-:Y:S01]  /*dab0*/  STL [R1+0xb64], R26 ;  /* 0x000b641a01007387 */ /* 0x001fe20000100800 */
[----:B------:R-:W-:Y:S02]  /*dac0*/  STL [R1+0xb60], R27 ;  /* 0x000b601b01007387 */ /* 0x000fe40000100800 */
[----:B------:R0:W-:Y:S02]  /*dad0*/  STL.64 [R1+0xd88], R24 ;  /* 0x000d881801007387 */ /* 0x0001e40000100a00 */
[----:B0-----:R-:W2:Y:S01]  /*dae0*/  LDL.LU R24, [R1+0x260] ;  /* 0x0002600001187983 */ /* 0x001ea20000300800 */
[----:B------:R-:W2:Y:S02]  /*daf0*/  LDL.LU R25, [R1+0x264] ;  /* 0x0002640001197983 */ /* 0x000ea40000300800 */
[----:B------:R-:W2:Y:S02]  /*db00*/  LDL.LU R26, [R1+0x268] ;  /* 0x00026800011a7983 */ /* 0x000ea40000300800 */
[----:B------:R-:W2:Y:S01]  /*db10*/  LDL.LU R27, [R1+0x26c] ;  /* 0x00026c00011b7983 */ /* 0x000ea20000300800 */
[----:B------:R-:W2:Y:S01]  /*db20*/  LDL.LU.64 R10, [R1+0xef0] ;  /* 0x000ef000010a7983 */ /* 0x000ea20000300a00 */
[----:B------:R-:W2:Y:S10]  /*db30*/  LDL.LU.64 R8, [R1+0xee8] ;  /* 0x000ee80001087983 */ /* 0x000eb40000300a00 */
[----:B------:R-:W-:Y:S02]  /*db40*/  STL.64 [R1+0x130], R20 ;  /* 0x0001301401007387 */ /* 0x000fe40000100a00 */
[----:B------:R-:W-:Y:S02]  /*db50*/  STL.64 [R1+0x138], R22 ;  /* 0x0001381601007387 */ /* 0x000fe40000100a00 */
[----:B------:R-:W0:Y:S04]  /*db60*/  LDSM.16.MT88.4 R20, [R29+0x8100] ;  /* 0x008100001d14783b */ /* 0x000e280000004200 */
[----:B0-----:R0:W-:Y:S01]  /*db70*/  STL.64 [R1+0xd60], R22 ;  /* 0x000d601601007387 */ /* 0x0011e20000100a00 */
[----:B------:R1:W-:Y:S01]  /*db80*/  STL.64 [R1+0xd58], R20 ;  /* 0x000d581401007387 */ /* 0x0003e20000100a00 */
[----:B--2---:R-:W-:Y:S02]  /*db90*/  HMMA.16816.F32.BF16 R4, R4, R18, R8 ;  /* 0x000000120404723c */ /* 0x004fe40000041808 */
[----:B------:R-:W2:Y:S01]  /*dba0*/  LDL.LU.64 R10, [R1+0xee0] ;  /* 0x000ee000010a7983 */ /* 0x000ea20000300a00 */
[----:B------:R-:W2:Y:S02]  /*dbb0*/  LDL.LU.64 R8, [R1+0xed8] ;  /* 0x000ed80001087983 */ /* 0x000ea40000300a00 */
[----:B------:R-:W-:Y:S11]  /*dbc0*/  STL.64 [R1+0xec0], R18 ;  /* 0x000ec01201007387 */ /* 0x000ff60000100a00 */
[----:B------:R-:W-:Y:S07]  /*dbd0*/  @!UPT UIADD3 URZ, URZ, URZ, URZ ;  /* 0x0000003f3f3ff290 */ /* 0x000fee000fffe03f */
[----:B------:R-:W-:Y:S01]  /*dbe0*/  STL.64 [R1+0x120], R4 ;  /* 0x0001200401007387 */ /* 0x000fe20000100a00 */
[----:B------:R-:W-:Y:S02]  /*dbf0*/  STL.64 [R1+0x128], R6 ;  /* 0x0001280601007387 */ /* 0x000fe40000100a00 */
[----:B------:R-:W3:Y:S04]  /*dc00*/  LDSM.16.MT88.4 R4, [R29+0x8200] ;  /* 0x008200001d04783b */ /* 0x000ee80000004200 */
[----:B0-----:R-:W-:Y:S02]  /*dc10*/  IMAD.MOV.U32 R23, RZ, RZ, R0 ;  /* 0x000000ffff177224 */ /* 0x001fe400078e0000 */
[----:B-1----:R-:W-:Y:S02]  /*dc20*/  IMAD.MOV.U32 R20, RZ, RZ, R14 ;  /* 0x000000ffff147224 */ /* 0x002fe400078e000e */
[----:B------:R-:W-:Y:S01]  /*dc30*/  IMAD.MOV.U32 R0, RZ, RZ, R15 ;  /* 0x000000ffff007224 */ /* 0x000fe200078e000f */
[----:B---3--:R0:W-:Y:S01]  /*dc40*/  STL [R1+0xcc0], R4 ;  /* 0x000cc00401007387 */ /* 0x0081e20000100800 */
[----:B------:R1:W-:Y:S02]  /*dc50*/  STL [R1+0xcbc], R5 ;  /* 0x000cbc0501007387 */ /* 0x0003e40000100800 */
[----:B------:R3:W-:Y:S02]  /*dc60*/  STL [R1+0xcb8], R6 ;  /* 0x000cb80601007387 */ /* 0x0007e40000100800 */
[----:B------:R4:W-:Y:S01]  /*dc70*/  STL [R1+0xcb4], R7 ;  /* 0x000cb40701007387 */ /* 0x0009e20000100800 */
[----:B0-----:R-:W2:Y:S01]  /*dc80*/  LDL.LU R4, [R1+0x270] ;  /* 0x0002700001047983 */ /* 0x001ea20000300800 */
[----:B-1----:R-:W2:Y:S02]  /*dc90*/  LDL.LU R5, [R1+0x274] ;  /* 0x0002740001057983 */ /* 0x002ea40000300800 */
[----:B---3--:R-:W3:Y:S02]  /*dca0*/  LDL.LU R6, [R1+0x278] ;  /* 0x0002780001067983 */ /* 0x008ee40000300800 */
[----:B----4-:R-:W3:Y:S01]  /*dcb0*/  LDL.LU R7, [R1+0x27c] ;  /* 0x00027c0001077983 */ /* 0x010ee20000300800 */
[----:B------:R-:W-:Y:S01]  /*dcc0*/  STL [R1+0xcb0], R29 ;  /* 0x000cb01d01007387 */ /* 0x000fe20000100800 */
[----:B--2---:R-:W-:Y:S11]  /*dcd0*/  HMMA.16816.F32.BF16 R16, R8, R14, R24 ;  /* 0x0000000e0810723c */ /* 0x004ff60000041818 */
[----:B------:R-:W-:Y:S11]  /*dce0*/  @!UPT UIADD3 URZ, URZ, URZ, URZ ;  /* 0x0000003f3f3ff290 */ /* 0x000ff6000fffe03f */
[----:B------:R-:W-:Y:S01]  /*dcf0*/  @!UPT UIADD3 URZ, URZ, URZ, URZ ;  /* 0x0000003f3f3ff290 */ /* 0x000fe2000fffe03f */
[----:B------:R0:W-:Y:S01]  /*dd00*/  STL.64 [R1+0x110], R16 ;  /* 0x0001101001007387 */ /* 0x0001e20000100a00 */
[----:B------:R1:W-:Y:S02]  /*dd10*/  STL.64 [R1+0x118], R18 ;  /* 0x0001181201007387 */ /* 0x0003e40000100a00 */
[----:B------:R-:W2:Y:S02]  /*dd20*/  LDL.LU R12, [R1+0x2d0] ;  /* 0x0002d000010c7983 */ /* 0x000ea40000300800 */
[----:B------:R-:W2:Y:S01]  /*dd30*/  LDL.LU R13, [R1+0x2d4] ;  /* 0x0002d400010d7983 */ /* 0x000ea20000300800 */
[----:B------:R-:W4:Y:S01]  /*dd40*/  LDL.LU R14, [R1+0x2d8] ;  /* 0x0002d800010e7983 */ /* 0x000f220000300800 */
[----:B------:R-:W4:Y:S02]  /*dd50*/  LDL.LU R15, [R1+0x2dc] ;  /* 0x0002dc00010f7983 */ /* 0x000f240000300800 */
[----:B------:R-:W2:Y:S02]  /*dd60*/  LDL.LU R24, [R1+0x290] ;  /* 0x0002900001187983 */ /* 0x000ea40000300800 */
[----:B------:R-:W2:Y:S01]  /*dd70*/  LDL.LU R25, [R1+0x294] ;  /* 0x0002940001197983 */ /* 0x000ea20000300800 */
[----:B------:R-:W2:Y:S01]  /*dd80*/  LDL.LU R26, [R1+0x298] ;  /* 0x00029800011a7983 */ /* 0x000ea20000300800 */
[----:B------:R-:W2:Y:S03]  /*dd90*/  LDL.LU R27, [R1+0x29c] ;  /* 0x00029c00011b7983 */ /* 0x000ea60000300800 */
[----:B--2---:R-:W-:Y:S01]  /*dda0*/  STL.64 [R1+0xed0], R26 ;  /* 0x000ed01a01007387 */ /* 0x004fe20000100a00 */
[----:B------:R-:W-:Y:S02]  /*ddb0*/  STL.64 [R1+0xec8], R24 ;  /* 0x000ec81801007387 */ /* 0x000fe40000100a00 */
[----:B0-----:R-:W2:Y:S02]  /*ddc0*/  LDL.LU R16, [R1+0x280] ;  /* 0x0002800001107983 */ /* 0x001ea40000300800 */
[----:B------:R-:W2:Y:S01]  /*ddd0*/  LDL.LU R17, [R1+0x284] ;  /* 0x0002840001117983 */ /* 0x000ea20000300800 */
[----:B-1----:R-:W2:Y:S01]  /*dde0*/  LDL.LU R18, [R1+0x288] ;  /* 0x0002880001127983 */ /* 0x002ea20000300800 */
[----:B------:R-:W2:Y:S02]  /*ddf0*/  LDL.LU R19, [R1+0x28c] ;  /* 0x00028c0001137983 */ /* 0x000ea40000300800 */
[----:B----4-:R0:W-:Y:S02]  /*de00*/  STL.64 [R1+0xe88], R14 ;  /* 0x000e880e01007387 */ /* 0x0101e40000100a00 */
[----:B------:R1:W-:Y:S01]  /*de10*/  STL.64 [R1+0xe80], R12 ;  /* 0x000e800c01007387 */ /* 0x0003e20000100a00 */
[----:B0-----:R-:W4:Y:S04]  /*de20*/  LDL.LU.64 R14, [R1+0x88] ;  /* 0x00008800010e7983 */ /* 0x001f280000300a00 */
[----:B----4-:R0:W-:Y:S01]  /*de30*/  STL.64 [R1+0xe90], R14 ;  /* 0x000e900e01007387 */ /* 0x0101e20000100a00 */
[----:B-1----:R-:W4:Y:S02]  /*de40*/  LDL.LU R12, [R1+0x2e0] ;  /* 0x0002e000010c7983 */ /* 0x002f240000300800 */
[----:B------:R-:W4:Y:S01]  /*de50*/  LDL.LU R13, [R1+0x2e4] ;  /* 0x0002e400010d7983 */ /* 0x000f220000300800 */
[----:B0-----:R-:W2:Y:S01]  /*de60*/  LDL.LU R14, [R1+0x2e8] ;  /* 0x0002e800010e7983 */ /* 0x001ea20000300800 */
[----:B------:R-:W2:Y:S02]  /*de70*/  LDL.LU R15, [R1+0x2ec] ;  /* 0x0002ec00010f7983 */ /* 0x000ea40000300800 */
[----:B------:R-:W-:-:S07]  /*de80*/  IMAD.MOV.U32 R22, RZ, RZ, R28 ;  /* 0x000000ffff167224 */ /* 0x000fce00078e001c */
[----:B---3--:R-:W-:Y:S01]  /*de90*/  HMMA.16816.F32.BF16 R24, R8, R22, R4 ;  /* 0x000000160818723c */ /* 0x008fe20000041804 */
[----:B--2---:R0:W-:Y:S01]  /*dea0*/  STL.64 [R1+0xea8], R14 ;  /* 0x000ea80e01007387 */ /* 0x0041e20000100a00 */
[----:B----4-:R-:W-:Y:S03]  /*deb0*/  STL.64 [R1+0xea0], R12 ;  /* 0x000ea00c01007387 */ /* 0x010fe60000100a00 */
[----:B0-----:R-:W2:Y:S11]  /*dec0*/  LDL.LU.64 R14, [R1+0xa8] ;  /* 0x0000a800010e7983 */ /* 0x001eb60000300a00 */
[----:B------:R-:W-:Y:S08]  /*ded0*/  @!UPT UIADD3 URZ, URZ, URZ, URZ ;  /* 0x0000003f3f3ff290 */ /* 0x000ff0000fffe03f */
[----:B------:R-:W-:Y:S02]  /*dee0*/  IMAD.MOV.U32 R6, RZ, RZ, R26 ;  /* 0x000000ffff067224 */ /* 0x000fe400078e001a */
[----:B------:R-:W-:Y:S02]  /*def0*/  IMAD.MOV.U32 R7, RZ, RZ, R27 ;  /* 0x000000ffff077224 */ /* 0x000fe400078e001b */
[----:B------:R-:W-:Y:S02]  /*df00*/  IMAD.MOV.U32 R4, RZ, RZ, R24 ;  /* 0x000000ffff047224 */ /* 0x000fe400078e0018 */
[----:B------:R-:W-:Y:S01]  /*df10*/  IMAD.MOV.U32 R5, RZ, RZ, R25 ;  /* 0x000000ffff057224 */ /* 0x000fe200078e0019 */
[----:B--2---:R0:W-:Y:S04]  /*df20*/  STL.64 [R1+0xeb8], R14 ;  /* 0x000eb80e01007387 */ /* 0x0041e80000100a00 */
[----:B0-----:R-:W2:Y:S01]  /*df30*/  LDL.LU.64 R14, [R1+0xc8] ;  /* 0x0000c800010e7983 */ /* 0x001ea20000300a00 */
[----:B------:R-:W3:Y:S02]  /*df40*/  LDL.LU.64 R26, [R1+0xed0] ;  /* 0x000ed000011a7983 */ /* 0x000ee40000300a00 */
[----:B------:R-:W3:Y:S02]  /*df50*/  LDL.LU.64 R24, [R1+0xec8] ;  /* 0x000ec80001187983 */ /* 0x000ee40000300a00 */
[----:B------:R0:W-:Y:S02]  /*df60*/  STL.64 [R1+0xe68], R22 ;  /* 0x000e681601007387 */ /* 0x0001e40000100a00 */
[----:B0-----:R-:W-:-:S02]  /*df70*/  IMAD.MOV.U32 R22, RZ, RZ, R20 ;  /* 0x000000ffff167224 */ /* 0x001fc400078e0014 */
[----:B------:R-:W-:-:S05]  /*df80*/  IMAD.MOV.U32 R23, RZ, RZ, R0 ;  /* 0x000000ffff177224 */ /* 0x000fca00078e0000 */
[----:B------:R0:W-:Y:S04]  /*df90*/  STL.64 [R1+0xe98], R22 ;  /* 0x000e981601007387 */ /* 0x0001e80000100a00 */
[----:B0-----:R-:W4:Y:S04]  /*dfa0*/  LDL.LU.64 R22, [R1+0x98] ;  /* 0x0000980001167983 */ /* 0x001f280000300a00 */
[----:B----4-:R0:W-:Y:S01]  /*dfb0*/  STL.64 [R1+0xeb0], R22 ;  /* 0x000eb01601007387 */ /* 0x0101e20000100a00 */
[----:B------:R-:W4:Y:S02]  /*dfc0*/  LDL.LU R20, [R1+0x2a0] ;  /* 0x0002a00001147983 */ /* 0x000f240000300800 */
[----:B------:R-:W4:Y:S01]  /*dfd0*/  LDL.LU R21, [R1+0x2a4] ;  /* 0x0002a40001157983 */ /* 0x000f220000300800 */
[----:B0-----:R-:W4:Y:S01]  /*dfe0*/  LDL.LU R22, [R1+0x2a8] ;  /* 0x0002a80001167983 */ /* 0x001f220000300800 */
[----:B------:R-:W4:Y:S02]  /*dff0*/  LDL.LU R23, [R1+0x2ac] ;  /* 0x0002ac0001177983 */ /* 0x000f240000300800 */
[----:B------:R0:W-:Y:S02]  /*e000*/  STL.64 [R1+0xcd0], R6 ;  /* 0x000cd00601007387 */ /* 0x0001e40000100a00 */
[----:B------:R-:W-:Y:S01]  /*e010*/  STL.64 [R1+0xcc8], R4 ;  /* 0x000cc80401007387 */ /* 0x000fe20000100a00 */
[----:B0-----:R-:W3:Y:S01]  /*e020*/  LDL.LU.64 R6, [R1+0xb8] ;  /* 0x0000b80001067983 */ /* 0x001ee20000300a00 */
[C---:B--2---:R-:W-:Y:S11]  /*e030*/  HMMA.16816.F32.BF16 R16, R8.reuse, R14, R16 ;  /* 0x0000000e0810723c */ /* 0x044ff60000041810 */
[----:B------:R-:W-:Y:S11]  /*e040*/  @!UPT UIADD3 URZ, URZ, URZ, URZ ;  /* 0x0000003f3f3ff290 */ /* 0x000ff6000fffe03f */
[----:B------:R-:W-:Y:S01]  /*e050*/  @!UPT UIADD3 URZ, URZ, URZ, URZ ;  /* 0x0000003f3f3ff290 */ /* 0x000fe2000fffe03f */
[----:B------:R0:W-:Y:S02]  /*e060*/  STL.64 [R1+0xf0], R16 ;  /* 0x0000f01001007387 */ /* 0x0001e40000100a00 */
[----:B0-----:R-:W-:Y:S02]  /*e070*/  IMAD.MOV.U32 R17, RZ, RZ, R14 ;  /* 0x000000ffff117224 */ /* 0x001fe400078e000e */
[----:B------:R-:W-:Y:S01]  /*e080*/  IMAD.MOV.U32 R16, RZ, RZ, R15 ;  /* 0x000000ffff107224 */ /* 0x000fe200078e000f */
[----:B------:R0:W-:Y:S04]  /*e090*/  STL.64 [R1+0xf8], R18 ;  /* 0x0000f81201007387 */ /* 0x0001e80000100a00 */
[----:B0-----:R-:W2:Y:S01]  /*e0a0*/  LDL.LU.64 R18, [R1+0xec0] ;  /* 0x000ec00001127983 */ /* 0x001ea20000300a00 */
[----:B------:R-:W-:Y:S02]  /*e0b0*/  STL [R1+0xe5c], R16 ;  /* 0x000e5c1001007387 */ /* 0x000fe40000100800 */
[----:B------:R-:W-:Y:S01]  /*e0c0*/  STL [R1+0xe58], R17 ;  /* 0x000e581101007387 */ /* 0x000fe20000100800 */
[----:B---3--:R-:W-:Y:S07]  /*e0d0*/  HMMA.16816.F32.BF16 R12, R8, R6, R24 ;  /* 0x00000006080c723c */ /* 0x008fee0000041818 */
[----:B------:R-:W-:-:S02]  /*e0e0*/  IMAD.MOV.U32 R27, RZ, RZ, R6 ;  /* 0x000000ffff1b7224 */ /* 0x000fc400078e0006 */
[----:B------:R-:W-:Y:S11]  /*e0f0*/  IMAD.MOV.U32 R26, RZ, RZ, R7 ;  /* 0x000000ffff1a7224 */ /* 0x000ff600078e0007 */
[----:B------:R-:W-:Y:S03]  /*e100*/  @!UPT UIADD3 URZ, URZ, URZ, URZ ;  /* 0x0000003f3f3ff290 */ /* 0x000fe6000fffe03f */
[----:B------:R-:W-:Y:S01]  /*e110*/  STL.64 [R1+0x180], R12 ;  /* 0x0001800c01007387 */ /* 0x000fe20000100a00 */
[----:B------:R-:W-:Y:S02]  /*e120*/  IMAD.MOV.U32 R7, RZ, RZ, R14 ;  /* 0x000000ffff077224 */ /* 0x000fe400078e000e */
[----:B------:R-:W-:Y:S02]  /*e130*/  IMAD.MOV.U32 R6, RZ, RZ, R15 ;  /* 0x000000ffff067224 */ /* 0x000fe400078e000f */
[----:B------:R-:W4:Y:S01]  /*e140*/  LDL.LU.64 R14, [R1+0xeb8] ;  /* 0x000eb800010e7983 */ /* 0x000f220000300a00 */
[----:B------:R-:W-:Y:S02]  /*e150*/  STL [R1+0xe64], R26 ;  /* 0x000e641a01007387 */ /* 0x000fe40000100800 */
[----:B------:R-:W-:Y:S02]  /*e160*/  STL [R1+0xe60], R27 ;  /* 0x000e601b01007387 */ /* 0x000fe40000100800 */
[----:B------:R-:W3:Y:S01]  /*e170*/  LDL.LU R24, [R1+0x2f0] ;  /* 0x0002f00001187983 */ /* 0x000ee20000300800 */
[----:B------:R-:W3:Y:S01]  /*e180*/  LDL.LU R25, [R1+0x2f4] ;  /* 0x0002f40001197983 */ /* 0x000ee20000300800 */
[----:B----4-:R-:W-:Y:S01]  /*e190*/  HMMA.16816.F32.BF16 R20, R8, R14, R20 ;  /* 0x0000000e0814723c */ /* 0x010fe20000041814 */
[----:B------:R-:W-:-:S02]  /*e1a0*/  IMAD.MOV.U32 R0, RZ, RZ, R14 ;  /* 0x000000ffff007224 */ /* 0x000fc400078e000e */
[----:B------:R-:W-:Y:S11]  /*e1b0*/  IMAD.MOV.U32 R28, RZ, RZ, R15 ;  /* 0x000000ffff1c7224 */ /* 0x000ff600078e000f */
[----:B------:R-:W-:Y:S09]  /*e1c0*/  @!UPT UIADD3 URZ, URZ, URZ, URZ ;  /* 0x0000003f3f3ff290 */ /* 0x000ff2000fffe03f */
[----:B------:R-:W-:Y:S01]  /*e1d0*/  STL.64 [R1+0x230], R20 ;  /* 0x0002301401007387 */ /* 0x000fe20000100a00 */
[----:B------:R0:W-:Y:S03]  /*e1e0*/  STL.64 [R1+0x238], R22 ;  /* 0x0002381601007387 */ /* 0x0001e60000100a00 */
[----:B0-----:R-:W4:Y:S01]  /*e1f0*/  LDL.LU.64 R22, [R1+0xeb0] ;  /* 0x000eb00001167983 */ /* 0x001f220000300a00 */
[----:B------:R-:W4:Y:S02]  /*e200*/  LDL.LU.64 R14, [R1+0xea8] ;  /* 0x000ea800010e7983 */ /* 0x000f240000300a00 */
[----:B------:R-:W4:Y:S02]  /*e210*/  LDL.LU.64 R12, [R1+0xea0] ;  /* 0x000ea000010c7983 */ /* 0x000f240000300a00 */
[----:B------:R-:W-:Y:S02]  /*e220*/  IMAD.MOV.U32 R26, RZ, RZ, R3 ;  /* 0x000000ffff1a7224 */ /* 0x000fe400078e0003 */
[----:B------:R-:W-:Y:S01]  /*e230*/  IMAD.MOV.U32 R27, RZ, RZ, R2 ;  /* 0x000000ffff1b7224 */ /* 0x000fe200078e0002 */
[----:B----4-:R-:W-:Y:S01]  /*e240*/  HMMA.16816.F32.BF16 R12, R8, R22, R12 ;  /* 0x00000016080c723c */ /* 0x010fe2000004180c */
[----:B------:R-:W-:-:S02]  /*e250*/  IMAD.MOV.U32 R16, RZ, RZ, R22 ;  /* 0x000000ffff107224 */ /* 0x000fc400078e0016 */
[----:B------:R-:W-:Y:S02]  /*e260*/  IMAD.MOV.U32 R17, RZ, RZ, R23 ;  /* 0x000000ffff117224 */ /* 0x000fe400078e0017 */
[----:B------:R-:W4:Y:S11]  /*e270*/  LDL.LU.64 R22, [R1+0xe98] ;  /* 0x000e980001167983 */ /* 0x000f360000300a00 */
[----:B------:R-:W-:Y:S07]  /*e280*/  @!UPT UIADD3 URZ, URZ, URZ, URZ ;  /* 0x0000003f3f3ff290 */ /* 0x000fee000fffe03f */
[----:B------:R-:W-:Y:S01]  /*e290*/  STL [R1+0x260], R12 ;  /* 0x0002600c01007387 */ /* 0x000fe20000100800 */
[----:B------:R-:W-:Y:S02]  /*e2a0*/  IMAD.MOV.U32 R3, RZ, RZ, R14 ;  /* 0x000000ffff037224 */ /* 0x000fe400078e000e */
[----:B------:R-:W-:Y:S02]  /*e2b0*/  IMAD.MOV.U32 R2, RZ, RZ, R15 ;  /* 0x000000ffff027224 */ /* 0x000fe400078e000f */
[----:B------:R-:W3:Y:S01]  /*e2c0*/  LDL.LU.64 R14, [R1+0xe90] ;  /* 0x000e9000010e7983 */ /* 0x000ee20000300a00 */
[----:B------:R-:W-:Y:S01]  /*e2d0*/  IMAD.MOV.U32 R29, RZ, RZ, R13 ;  /* 0x000000ffff1d7224 */ /* 0x000fe200078e000d */
[C---:B---3--:R-:W-:Y:S11]  /*e2e0*/  HMMA.16816.F32.BF16 R24, R8.reuse, R14, R24 ;  /* 0x0000000e0818723c */ /* 0x048ff60000041818 */
[----:B------:R-:W-:Y:S11]  /*e2f0*/  @!UPT UIADD3 URZ, URZ, URZ, URZ ;  /* 0x0000003f3f3ff290 */ /* 0x000ff6000fffe03f */
[----:B------:R-:W-:Y:S01]  /*e300*/  @!UPT UIADD3 URZ, URZ, URZ, URZ ;  /* 0x0000003f3f3ff290 */ /* 0x000fe2000fffe03f */
[----:B------:R-:W-:Y:S01]  /*e310*/  STL.64 [R1+0x320], R24 ;  /* 0x0003201801007387 */ /* 0x000fe20000100a00 */
[----:B------:R0:W-:Y:S02]  /*e320*/  STL.64 [R1+0x328], R26 ;  /* 0x0003281a01007387 */ /* 0x0001e40000100a00 */
[----:B0-----:R-:W-:Y:S02]  /*e330*/  IMAD.MOV.U32 R26, RZ, RZ, R14 ;  /* 0x000000ffff1a7224 */ /* 0x001fe400078e000e */
[----:B------:R-:W-:Y:S02]  /*e340*/  IMAD.MOV.U32 R27, RZ, RZ, R15 ;  /* 0x000000ffff1b7224 */ /* 0x000fe400078e000f */
[----:B------:R-:W2:Y:S01]  /*e350*/  LDL.LU.64 R14, [R1+0xe88] ;  /* 0x000e8800010e7983 */ /* 0x000ea20000300a00 */
[----:B------:R-:W2:Y:S02]  /*e360*/  LDL.LU.64 R12, [R1+0xe80] ;  /* 0x000e8000010c7983 */ /* 0x000ea40000300a00 */
[----:B--2---:R-:W-:Y:S01]  /*e370*/  HMMA.16816.F32.BF16 R8, R8, R18, R12 ;  /* 0x000000120808723c */ /* 0x004fe2000004180c */
[----:B------:R-:W4:Y:S01]  /*e380*/  LDL.LU.64 R14, [R1+0xe78] ;  /* 0x000e7800010e7983 */ /* 0x000f220000300a00 */
[----:B------:R-:W4:Y:S11]  /*e390*/  LDL.LU.64 R12, [R1+0xe70] ;  /* 0x000e7000010c7983 */ /* 0x000f360000300a00 */
[----:B------:R-:W-:Y:S10]  /*e3a0*/  @!UPT UIADD3 URZ, URZ, URZ, URZ ;  /* 0x0000003f3f3ff290 */ /* 0x000ff4000fffe03f */
[----:B------:R0:W-:Y:S01]  /*e3b0*/  STL.64 [R1+0x310], R8 ;  /* 0x0003100801007387 */ /* 0x0001e20000100a00 */
[----:B------:R1:W-:Y:S03]  /*e3c0*/  STL.64 [R1+0x318], R10 ;  /* 0x0003180a01007387 */ /* 0x0003e60000100a00 */
[----:B0-----:R-:W4:Y:S01]  /*e3d0*/  LDL.LU R8, [R1+0x2c0] ;  /* 0x0002c00001087983 */ /* 0x001f220000300800 */
[----:B------:R-:W4:Y:S02]  /*e3e0*/  LDL.LU R9, [R1+0x2c4] ;  /* 0x0002c40001097983 */ /* 0x000f240000300800 */
[----:B-1----:R-:W4:Y:S02]  /*e3f0*/  LDL.LU R10, [R1+0x2c8] ;  /* 0x0002c800010a7983 */ /* 0x002f240000300800 */
[----:B------:R-:W4:Y:S01]  /*e400*/  LDL.LU R11, [R1+0x2cc] ;  /* 0x0002cc00010b7983 */ /* 0x000f220000300800 */
[----:B------:R-:W-:Y:S01]  /*e410*/  STL.64 [R1+0xde8], R18 ;  /* 0x000de81201007387 */ /* 0x000fe20000100a00 */
[C---:B----4-:R-:W-:Y:S11]  /*e420*/  HMMA.16816.F32.BF16 R20, R12.reuse, R22, R8 ;  /* 0x000000160c14723c */ /* 0x050ff60000041808 */
[----:B------:R-:W-:Y:S11]  /*e430*/  @!UPT UIADD3 URZ, URZ, URZ, URZ ;  /* 0x0000003f3f3ff290 */ /* 0x000ff6000fffe03f */
[----:B------:R-:W-:Y:S02]  /*e440*/  @!UPT UIADD3 URZ, URZ, URZ, URZ ;  /* 0x0000003f3f3ff290 */ /* 0x000fe4000fffe03f */
[----:B------:R-:W-:Y:S02]  /*e450*/  IMAD.MOV.U32 R9, RZ, RZ, R22 ;  /* 0x000000ffff097224 */ /* 0x000fe400078e0016 */
[----:B------:R-:W-:Y:S02]  /*e460*/  IMAD.MOV.U32 R8, RZ, RZ, R23 ;  /* 0x000000ffff087224 */ /* 0x000fe400078e0017 */
[----:B------:R-:W2:Y:S01]  /*e470*/  LDL.LU.64 R22, [R1+0xe68] ;  /* 0x000e680001167983 */ /* 0x000ea20000300a00 */
[----:B------:R-:W3:Y:S02]  /*e480*/  LDL.LU.64 R4, [R1] ;  /* 0x0000000001047983 */ /* 0x000ee40000300a00 */
[----:B------:R-:W-:Y:S02]  /*e490*/  STL.64 [R1+0xd78], R6 ;  /* 0x000d780601007387 */ /* 0x000fe40000100a00 */
[----:B------:R-:W-:Y:S02]  /*e4a0*/  IMAD.MOV.U32 R10, RZ, RZ, R21 ;  /* 0x000000ffff0a7224 */ /* 0x000fe400078e0015 */
[----:B------:R-:W-:Y:S01]  /*e4b0*/  IMAD.MOV.U32 R11, RZ, RZ, R20 ;  /* 0x000000ffff0b7224 */ /* 0x000fe200078e0014 */
[----:B---3--:R0:W-:Y:S04]  /*e4c0*/  STL.64 [R1+0xd70], R4 ;  /* 0x000d700401007387 */ /* 0x0081e80000100a00 */
[----:B0-----:R-:W2:Y:S01]  /*e4d0*/  LDL.LU R4, [R1+0x2b0] ;  /* 0x0002b00001047983 */ /* 0x001ea20000300800 */
[----:B------:R-:W2:Y:S02]  /*e4e0*/  LDL.LU R5, [R1+0x2b4] ;  /* 0x0002b40001057983 */ /* 0x000ea40000300800 */
[----:B------:R-:W2:Y:S02]  /*e4f0*/  LDL.LU R6, [R1+0x2b8] ;  /* 0x0002b80001067983 */ /* 0x000ea40000300800 */
[----:B------:R-:W2:Y:S01]  /*e500*/  LDL.LU R7, [R1+0x2bc] ;  /* 0x0002bc0001077983 */ /* 0x000ea20000300800 */
[----:B------:R-:W-:Y:S01]  /*e510*/  STL [R1+0xc34], R8 ;  /* 0x000c340801007387 */ /* 0x000fe20000100800 */
[----:B------:R-:W-:Y:S02]  /*e520*/  STL [R1+0xc30], R10 ;  /* 0x000c300a01007387 */ /* 0x000fe40000100800 */
[----:B------:R-:W-:Y:S02]  /*e530*/  STL [R1+0xc2c], R11 ;  /* 0x000c2c0b01007387 */ /* 0x000fe40000100800 */
[----:B------:R-:W-:Y:S01]  /*e540*/  STL [R1+0xc28], R9 ;  /* 0x000c280901007387 */ /* 0x000fe20000100800 */
[----:B------:R-:W3:Y:S01]  /*e550*/  LDL.64 R24, [R1+0x30] ;  /* 0x0000300001187983 */ /* 0x000ee20000100a00 */
[----:B--2---:R-:W-:Y:S03]  /*e560*/  HMMA.16816.F32.BF16 R4, R12, R22, R4 ;  /* 0x000000160c04723c */ /* 0x004fe60000041804 */
[----:B---3--:R-:W-:Y:S11]  /*e570*/  STL.64 [R1+0xd90], R24 ;  /* 0x000d901801007387 */ /* 0x008ff60000100a00 */
[----:B------:R-:W-:Y:S09]  /*e580*/  @!UPT UIADD3 URZ, URZ, URZ, URZ ;  /* 0x0000003f3f3ff290 */ /* 0x000ff2000fffe03f */
[----:B------:R0:W-:Y:S01]  /*e590*/  STL.64 [R1+0x2f0], R4 ;  /* 0x0002f00401007387 */ /* 0x0001e20000100a00 */
[----:B------:R-:W-:Y:S03]  /*e5a0*/  STL.64 [R1+0x2f8], R6 ;  /* 0x0002f80601007387 */ /* 0x000fe60000100a00 */
[----:B0-----:R-:W2:Y:S04]  /*e5b0*/  LDL R4, [R1+0x20] ;  /* 0x0000200001047983 */ /* 0x001ea80000100800 */
[----:B------:R-:W2:Y:S01]  /*e5c0*/  LDL R5, [R1+0x24] ;  /* 0x0000240001057983 */ /* 0x000ea20000100800 */
[----:B------:R-:W3:Y:S02]  /*e5d0*/  LDL.LU R20, [R1+0x200] ;  /* 0x0002000001147983 */ /* 0x000ee40000300800 */
[----:B------:R-:W3:Y:S02]  /*e5e0*/  LDL.LU R21, [R1+0x204] ;  /* 0x0002040001157983 */ /* 0x000ee40000300800 */
[----:B------:R-:W4:Y:S01]  /*e5f0*/  LDL.LU R22, [R1+0x208] ;  /* 0x0002080001167983 */ /* 0x000f220000300800 */
[----:B------:R-:W4:Y:S04]  /*e600*/  LDL.LU R23, [R1+0x20c] ;  /* 0x00020c0001177983 */ /* 0x000f280000300800 */
[----:B----4-:R-:W-:Y:S01]  /*e610*/  STL.64 [R1+0xda0], R22 ;  /* 0x000da01601007387 */ /* 0x010fe20000100a00 */
[----:B---3--:R0:W-:Y:S03]  /*e620*/  STL.64 [R1+0xd98], R20 ;  /* 0x000d981401007387 */ /* 0x0081e60000100a00 */
[----:B0-----:R-:W3:Y:S01]  /*e630*/  LDL.64 R20, [R1+0x50] ;  /* 0x0000500001147983 */ /* 0x001ee20000100a00 */
[----:B------:R-:W-:-:S02]  /*e640*/  IMAD.MOV.U32 R18, RZ, RZ, R26 ;  /* 0x000000ffff127224 */ /* 0x000fc400078e001a */
[----:B------:R-:W-:Y:S01]  /*e650*/  IMAD.MOV.U32 R19, RZ, RZ, R27 ;  /* 0x000000ffff137224 */ /* 0x000fe200078e001b */
[----:B---3--:R0:W-:Y:S04]  /*e660*/  STL.64 [R1+0xdb0], R20 ;  /* 0x000db01401007387 */ /* 0x0081e80000100a00 */
[----:B0-----:R-:W3:Y:S01]  /*e670*/  LDL.LU R20, [R1+0x220] ;  /* 0x0002200001147983 */ /* 0x001ee20000300800 */
[----:B------:R-:W3:Y:S02]  /*e680*/  LDL.LU R21, [R1+0x224] ;  /* 0x0002240001157983 */ /* 0x000ee40000300800 */
[----:B------:R-:W4:Y:S02]  /*e690*/  LDL.LU R22, [R1+0x228] ;  /* 0x0002280001167983 */ /* 0x000f240000300800 */
[----:B------:R-:W4:Y:S01]  /*e6a0*/  LDL.LU R23, [R1+0x22c] ;  /* 0x00022c0001177983 */ /* 0x000f220000300800 */
[----:B------:R-:W2:Y:S01]  /*e6b0*/  LDL.LU R26, [R1+0xe64] ;  /* 0x000e6400011a7983 */ /* 0x000ea20000300800 */
[----:B------:R-:W2:Y:S02]  /*e6c0*/  LDL.LU R27, [R1+0xe60] ;  /* 0x000e6000011b7983 */ /* 0x000ea40000300800 */
[----:B------:R-:W-:Y:S01]  /*e6d0*/  STL.64 [R1+0xe00], R18 ;  /* 0x000e001201007387 */ /* 0x000fe20000100a00 */
[----:B----4-:R-:W-:Y:S01]  /*e6e0*/  STL.64 [R1+0xde0], R22 ;  /* 0x000de01601007387 */ /* 0x010fe20000100a00 */
[----:B---3--:R0:W-:Y:S03]  /*e6f0*/  STL.64 [R1+0xdd8], R20 ;  /* 0x000dd81401007387 */ /* 0x0081e60000100a00 */
[----:B0-----:R-:W3:Y:S01]  /*e700*/  LDL.LU R20, [R1+0x240] ;  /* 0x0002400001147983 */ /* 0x001ee20000300800 */
[----:B------:R-:W3:Y:S02]  /*e710*/  LDL.LU R21, [R1+0x244] ;  /* 0x0002440001157983 */ /* 0x000ee40000300800 */
[----:B------:R-:W4:Y:S02]  /*e720*/  LDL.LU R22, [R1+0x248] ;  /* 0x0002480001167983 */ /* 0x000f240000300800 */
[----:B------:R-:W4:Y:S02]  /*e730*/  LDL.LU R23, [R1+0x24c] ;  /* 0x00024c0001177983 */ /* 0x000f240000300800 */
[----:B------:R-:W-:-:S02]  /*e740*/  IMAD.MOV.U32 R18, RZ, RZ, R16 ;  /* 0x000000ffff127224 */ /* 0x000fc400078e0010 */
[----:B------:R-:W-:Y:S01]  /*e750*/  IMAD.MOV.U32 R19, RZ, RZ, R17 ;  /* 0x000000ffff137224 */ /* 0x000fe200078e0011 */
[----:B------:R-:W2:Y:S01]  /*e760*/  LDL.LU R16, [R1+0xe5c] ;  /* 0x000e5c0001107983 */ /* 0x000ea20000300800 */
[----:B------:R-:W2:Y:S03]  /*e770*/  LDL.LU R17, [R1+0xe58] ;  /* 0x000e580001117983 */ /* 0x000ea60000300800 */
[----:B------:R-:W-:Y:S04]  /*e780*/  STL.64 [R1+0xe18], R18 ;  /* 0x000e181201007387 */ /* 0x000fe80000100a00 */
        /* <DEDUP_REMOVED lines=8> */
[----:B------:R-:W3:Y:S01]  /*e810*/  LDL.LU R0, [R1+0xe54] ;  /* 0x000e540001007983 */ /* 0x000ee20000300800 */
[----:B------:R-:W3:Y:S03]  /*e820*/  LDL.LU R28, [R1+0xe50] ;  /* 0x000e5000011c7983 */ /* 0x000ee60000300800 */
[----:B------:R0:W-:Y:S01]  /*e830*/  STL.64 [R1+0xe30], R18 ;  /* 0x000e301201007387 */ /* 0x0001e20000100a00 */
[----:B--2---:R-:W-:Y:S02]  /*e840*/  IMAD.MOV.U32 R11, RZ, RZ, R16 ;  /* 0x000000ffff0b7224 */ /* 0x004fe400078e0010 */
[----:B------:R-:W-:Y:S02]  /*e850*/  IMAD.MOV.U32 R10, RZ, RZ, R17 ;  /* 0x000000ffff0a7224 */ /* 0x000fe400078e0011 */
[----:B0-----:R-:W-:-:S02]  /*e860*/  IMAD.MOV.U32 R18, RZ, RZ, R27 ;  /* 0x000000ffff127224 */ /* 0x001fc400078e001b */
[----:B------:R-:W-:-:S05]  /*e870*/  IMAD.MOV.U32 R19, RZ, RZ, R26 ;  /* 0x000000ffff137224 */ /* 0x000fca00078e001a */
[----:B------:R0:W-:Y:S01]  /*e880*/  STL.64 [R1+0xe48], R18 ;  /* 0x000e481201007387 */ /* 0x0001e20000100a00 */
[----:B------:R-:W2:Y:S02]  /*e890*/  LDL.LU R16, [R1+0x370] ;  /* 0x0003700001107983 */ /* 0x000ea40000300800 */
[----:B------:R-:W2:Y:S01]  /*e8a0*/  LDL.LU R17, [R1+0x374] ;  /* 0x0003740001117983 */ /* 0x000ea20000300800 */
[----:B0-----:R-:W2:Y:S01]  /*e8b0*/  LDL.LU R18, [R1+0x378] ;  /* 0x0003780001127983 */ /* 0x001ea20000300800 */
[----:B------:R-:W2:Y:S03]  /*e8c0*/  LDL.LU R19, [R1+0x37c] ;  /* 0x00037c0001137983 */ /* 0x000ea60000300800 */
[----:B----4-:R-:W-:Y:S01]  /*e8d0*/  STL.64 [R1+0xe10], R22 ;  /* 0x000e101601007387 */ /* 0x010fe20000100a00 */
[----:B---3--:R0:W-:Y:S03]  /*e8e0*/  STL.64 [R1+0xe08], R20 ;  /* 0x000e081401007387 */ /* 0x0081e60000100a00 */
[----:B0-----:R-:W3:Y:S01]  /*e8f0*/  LDL.LU R20, [R1+0x340] ;  /* 0x0003400001147983 */ /* 0x001ee20000300800 */
[----:B------:R-:W3:Y:S02]  /*e900*/  LDL.LU R21, [R1+0x344] ;  /* 0x0003440001157983 */ /* 0x000ee40000300800 */
[----:B------:R-:W4:Y:S02]  /*e910*/  LDL.LU R22, [R1+0x348] ;  /* 0x0003480001167983 */ /* 0x000f240000300800 */
[----:B------:R-:W4:Y:S02]  /*e920*/  LDL.LU R23, [R1+0x34c] ;  /* 0x00034c0001177983 */ /* 0x000f240000300800 */
        /* <DEDUP_REMOVED lines=10> */
[----:B------:R-:W3:Y:S02]  /*e9d0*/  LDL.LU R22, [R1+0x368] ;  /* 0x0003680001167983 */ /* 0x000ee40000300800 */
[----:B------:R-:W3:Y:S01]  /*e9e0*/  LDL.LU R23, [R1+0x36c] ;  /* 0x00036c0001177983 */ /* 0x000ee20000300800 */
[----:B------:R-:W4:Y:S01]  /*e9f0*/  LDL.64 R24, [R1+0x40] ;  /* 0x0000400001187983 */ /* 0x000f220000100a00 */
[C---:B--2---:R-:W-:Y:S03]  /*ea00*/  HMMA.16816.F32.BF16 R16, R12.reuse, R10, R16 ;  /* 0x0000000a0c10723c */ /* 0x044fe60000041810 */
[----:B----4-:R0:W-:Y:S04]  /*ea10*/  STL.64 [R1+0xda8], R24 ;  /* 0x000da81801007387 */ /* 0x0101e80000100a00 */
[----:B0-----:R-:W2:Y:S01]  /*ea20*/  LDL.LU R24, [R1+0x210] ;  /* 0x0002100001187983 */ /* 0x001ea20000300800 */
[----:B------:R-:W2:Y:S02]  /*ea30*/  LDL.LU R25, [R1+0x214] ;  /* 0x0002140001197983 */ /* 0x000ea40000300800 */
[----:B------:R-:W4:Y:S02]  /*ea40*/  LDL.LU R26, [R1+0x218] ;  /* 0x00021800011a7983 */ /* 0x000f240000300800 */
[----:B------:R-:W4:Y:S11]  /*ea50*/  LDL.LU R27, [R1+0x21c] ;  /* 0x00021c00011b7983 */ /* 0x000f360000300800 */
[----:B------:R-:W-:Y:S01]  /*ea60*/  @!UPT UIADD3 URZ, URZ, URZ, URZ ;  /* 0x0000003f3f3ff290 */ /* 0x000fe2000fffe03f */
[----:B------:R-:W-:Y:S02]  /*ea70*/  IMAD.MOV.U32 R8, RZ, RZ, R18 ;  /* 0x000000ffff087224 */ /* 0x000fe400078e0012 */
[----:B------:R-:W-:Y:S01]  /*ea80*/  IMAD.MOV.U32 R10, RZ, RZ, R19 ;  /* 0x000000ffff0a7224 */ /* 0x000fe200078e0013 */
[----:B----4-:R-:W-:Y:S01]  /*ea90*/  STL.64 [R1+0xdc0], R26 ;  /* 0x000dc01a01007387 */ /* 0x010fe20000100a00 */
[----:B--2---:R0:W-:Y:S03]  /*eaa0*/  STL.64 [R1+0xdb8], R24 ;  /* 0x000db81801007387 */ /* 0x0041e60000100a00 */
[----:B0-----:R-:W2:Y:S01]  /*eab0*/  LDL.64 R24, [R1+0x60] ;  /* 0x0000600001187983 */ /* 0x001ea20000100a00 */
[----:B------:R0:W-:Y:S03]  /*eac0*/  STL.64 [R1+0xd80], R4 ;  /* 0x000d800401007387 */ /* 0x0001e60000100a00 */
[----:B0-----:R-:W4:Y:S01]  /*ead0*/  LDL.LU R4, [R1+0x1f0] ;  /* 0x0001f00001047983 */ /* 0x001f220000300800 */
[----:B------:R-:W4:Y:S02]  /*eae0*/  LDL.LU R5, [R1+0x1f4] ;  /* 0x0001f40001057983 */ /* 0x000f240000300800 */
[----:B------:R-:W4:Y:S02]  /*eaf0*/  LDL.LU R6, [R1+0x1f8] ;  /* 0x0001f80001067983 */ /* 0x000f240000300800 */
[----:B------:R-:W4:Y:S01]  /*eb00*/  LDL.LU R7, [R1+0x1fc] ;  /* 0x0001fc0001077983 */ /* 0x000f220000300800 */
[----:B------:R-:W-:Y:S01]  /*eb10*/  STL.64 [R1+0x2e0], R16 ;  /* 0x0002e01001007387 */ /* 0x000fe20000100a00 */
[----:B------:R-:W3:Y:S02]  /*eb20*/  LDL.LU.64 R18, [R1+0xe48] ;  /* 0x000e480001127983 */ /* 0x000ee40000300a00 */
[----:B------:R-:W-:Y:S02]  /*eb30*/  STL [R1+0xc44], R10 ;  /* 0x000c440a01007387 */ /* 0x000fe40000100800 */
[----:B------:R0:W-:Y:S02]  /*eb40*/  STL [R1+0xc40], R8 ;  /* 0x000c400801007387 */ /* 0x0001e40000100800 */
[----:B0-----:R-:W2:Y:S01]  /*eb50*/  LDL.LU R8, [R1+0x1e0] ;  /* 0x0001e00001087983 */ /* 0x001ea20000300800 */
[----:B------:R-:W2:Y:S01]  /*eb60*/  LDL.LU R9, [R1+0x1e4] ;  /* 0x0001e40001097983 */ /* 0x000ea20000300800 */
[C---:B---3--:R-:W-:Y:S02]  /*eb70*/  HMMA.16816.F32.BF16 R16, R12.reuse, R18, R20 ;  /* 0x000000120c10723c */ /* 0x048fe40000041814 */
[----:B------:R-:W3:Y:S01]  /*eb80*/  LDL.LU.64 R22, [R1+0xe40] ;  /* 0x000e400001167983 */ /* 0x000ee20000300a00 */
[----:B------:R-:W3:Y:S11]  /*eb90*/  LDL.LU.64 R20, [R1+0xe38] ;  /* 0x000e380001147983 */ /* 0x000ef60000300a00 */
[----:B------:R-:W-:Y:S09]  /*eba0*/  @!UPT UIADD3 URZ, URZ, URZ, URZ ;  /* 0x0000003f3f3ff290 */ /* 0x000ff2000fffe03f */
[----:B------:R-:W-:Y:S01]  /*ebb0*/  STL.64 [R1+0x2d0], R16 ;  /* 0x0002d01001007387 */ /* 0x000fe20000100a00 */
[----:B------:R0:W-:Y:S03]  /*ebc0*/  STL.64 [R1+0x2d8], R18 ;  /* 0x0002d81201007387 */ /* 0x0001e60000100a00 */
[----:B0-----:R-:W3:Y:S02]  /*ebd0*/  LDL.LU.64 R18, [R1+0xe30] ;  /* 0x000e300001127983 */ /* 0x001ee40000300a00 */
        /* <DEDUP_REMOVED lines=21> */
[----:B---3--:R-:W-:Y:S02]  /*ed30*/  HMMA.16816.F32.BF16 R12, R12, R18, R20 ;  /* 0x000000120c0c723c */ /* 0x008fe40000041814 */
[----:B------:R-:W3:Y:S01]  /*ed40*/  LDL.LU.64 R22, [R1+0xde0] ;  /* 0x000de00001167983 */ /* 0x000ee20000300a00 */
[----:B------:R-:W3:Y:S02]  /*ed50*/  LDL.LU.64 R20, [R1+0xdd8] ;  /* 0x000dd80001147983 */ /* 0x000ee40000300a00 */
[----:B------:R-:W3:Y:S02]  /*ed60*/  LDL.LU.64 R18, [R1+0xdd0] ;  /* 0x000dd00001127983 */ /* 0x000ee40000300a00 */
[----:B------:R-:W3:Y:S11]  /*ed70*/  LDL.LU.64 R16, [R1+0xdc8] ;  /* 0x000dc80001107983 */ /* 0x000ef60000300a00 */
[----:B------:R-:W-:Y:S05]  /*ed80*/  @!UPT UIADD3 URZ, URZ, URZ, URZ ;  /* 0x0000003f3f3ff290 */ /* 0x000fea000fffe03f */
[----:B------:R0:W-:Y:S01]  /*ed90*/  STL.64 [R1+0x290], R12 ;  /* 0x0002900c01007387 */ /* 0x0001e20000100a00 */
[----:B------:R2:W-:Y:S03]  /*eda0*/  STL.64 [R1+0x298], R14 ;  /* 0x0002980e01007387 */ /* 0x0005e60000100a00 */
[----:B0-----:R-:W4:Y:S01]  /*edb0*/  LDL.LU.64 R12, [R1+0x10] ;  /* 0x00001000010c7983 */ /* 0x001f220000300a00 */
[----:B--2---:R-:W-:Y:S02]  /*edc0*/  IMAD.MOV.U32 R15, RZ, RZ, R24 ;  /* 0x000000ffff0f7224 */ /* 0x004fe400078e0018 */
[----:B------:R-:W-:Y:S02]  /*edd0*/  IMAD.MOV.U32 R14, RZ, RZ, R25 ;  /* 0x000000ffff0e7224 */ /* 0x000fe400078e0019 */
[----:B------:R-:W2:Y:S01]  /*ede0*/  LDL.LU.64 R26, [R1+0xdc0] ;  /* 0x000dc000011a7983 */ /* 0x000ea20000300a00 */
[----:B---3--:R-:W-:Y:S01]  /*edf0*/  HMMA.16816.F32.BF16 R20, R16, R24, R20 ;  /* 0x000000181014723c */ /* 0x008fe20000041814 */
[----:B------:R-:W2:Y:S11]  /*ee00*/  LDL.LU.64 R24, [R1+0xdb8] ;  /* 0x000db80001187983 */ /* 0x000eb60000300a00 */
[----:B------:R-:W-:Y:S11]  /*ee10*/  @!UPT UIADD3 URZ, URZ, URZ, URZ ;  /* 0x0000003f3f3ff290 */ /* 0x000ff6000fffe03f */
[----:B------:R0:W-:Y:S04]  /*ee20*/  STL.64 [R1+0x280], R20 ;  /* 0x0002801401007387 */ /* 0x0001e80000100a00 */
[----:B0-----:R-:W2:Y:S01]  /*ee30*/  LDL.LU.64 R20, [R1+0xdb0] ;  /* 0x000db00001147983 */ /* 0x001ea20000300a00 */
[----:B------:R-:W-:Y:S02]  /*ee40*/  IMAD.MOV.U32 R11, RZ, RZ, R0 ;  /* 0x000000ffff0b7224 */ /* 0x000fe400078e0000 */
[----:B------:R-:W-:Y:S02]  /*ee50*/  IMAD.MOV.U32 R10, RZ, RZ, R28 ;  /* 0x000000ffff0a7224 */ /* 0x000fe400078e001c */
[----:B------:R-:W-:Y:S02]  /*ee60*/  IMAD.MOV.U32 R0, RZ, RZ, R23 ;  /* 0x000000ffff007224 */ /* 0x000fe400078e0017 */
[----:B------:R-:W-:-:S03]  /*ee70*/  IMAD.MOV.U32 R28, RZ, RZ, R22 ;  /* 0x000000ffff1c7224 */ /* 0x000fc600078e0016 */
[----:B------:R-:W-:Y:S02]  /*ee80*/  STL [R1+0xc3c], R0 ;  /* 0x000c3c0001007387 */ /* 0x000fe40000100800 */
[----:B------:R0:W-:Y:S01]  /*ee90*/  STL [R1+0xc38], R28 ;  /* 0x000c381c01007387 */ /* 0x0001e20000100800 */
[C---:B--2---:R-:W-:Y:S01]  /*eea0*/  HMMA.16816.F32.BF16 R24, R16.reuse, R20, R24 ;  /* 0x000000141018723c */ /* 0x044fe20000041818 */
[----:B0-----:R-:W-:Y:S02]  /*eeb0*/  IMAD.MOV.U32 R28, RZ, RZ, R20 ;  /* 0x000000ffff1c7224 */ /* 0x001fe400078e0014 */
[----:B------:R-:W-:Y:S11]  /*eec0*/  IMAD.MOV.U32 R0, RZ, RZ, R21 ;  /* 0x000000ffff007224 */ /* 0x000ff600078e0015 */
[----:B------:R-:W-:Y:S09]  /*eed0*/  @!UPT UIADD3 URZ, URZ, URZ, URZ ;  /* 0x0000003f3f3ff290 */ /* 0x000ff2000fffe03f */
[----:B------:R0:W-:Y:S01]  /*eee0*/  STL.64 [R1+0x270], R24 ;  /* 0x0002701801007387 */ /* 0x0001e20000100a00 */
[----:B------:R-:W-:Y:S03]  /*eef0*/  STL.64 [R1+0x278], R26 ;  /* 0x0002781a01007387 */ /* 0x000fe60000100a00 */
[----:B0-----:R-:W2:Y:S01]  /*ef00*/  LDL.LU.64 R24, [R1+0xda8] ;  /* 0x000da80001187983 */ /* 0x001ea20000300a00 */
[----:B------:R-:W2:Y:S02]  /*ef10*/  LDL.LU.64 R22, [R1+0xda0] ;  /* 0x000da00001167983 */ /* 0x000ea40000300a00 */
[----:B------:R-:W2:Y:S02]  /*ef20*/  LDL.LU.64 R20, [R1+0xd98] ;  /* 0x000d980001147983 */ /* 0x000ea40000300a00 */
[C---:B--2---:R-:W-:Y:S11]  /*ef30*/  HMMA.16816.F32.BF16 R20, R16.reuse, R24, R20 ;  /* 0x000000181014723c */ /* 0x044ff60000041814 */
[----:B------:R-:W-:Y:S11]  /*ef40*/  @!UPT UIADD3 URZ, URZ, URZ, URZ ;  /* 0x0000003f3f3ff290 */ /* 0x000ff6000fffe03f */
[----:B------:R-:W-:Y:S01]  /*ef50*/  @!UPT UIADD3 URZ, URZ, URZ, URZ ;  /* 0x0000003f3f3ff290 */ /* 0x000fe2000fffe03f */
[----:B------:R0:W-:Y:S01]  /*ef60*/  STL.64 [R1+0x250], R20 ;  /* 0x0002501401007387 */ /* 0x0001e20000100a00 */
[----:B------:R1:W-:Y:S02]  /*ef70*/  STL.64 [R1+0x258], R22 ;  /* 0x0002581601007387 */ /* 0x0003e40000100a00 */
[----:B0-----:R-:W-:Y:S02]  /*ef80*/  IMAD.MOV.U32 R21, RZ, RZ, R24 ;  /* 0x000000ffff157224 */ /* 0x001fe400078e0018 */
[----:B------:R-:W-:Y:S02]  /*ef90*/  IMAD.MOV.U32 R20, RZ, RZ, R25 ;  /* 0x000000ffff147224 */ /* 0x000fe400078e0019 */
[----:B------:R-:W4:Y:S02]  /*efa0*/  LDL.LU.64 R24, [R1+0xd90] ;  /* 0x000d900001187983 */ /* 0x000f240000300a00 */
[----:B----4-:R-:W-:Y:S01]  /*efb0*/  HMMA.16816.F32.BF16 R4, R16, R24, R4 ;  /* 0x000000181004723c */ /* 0x010fe20000041804 */
[----:B-1----:R-:W-:-:S02]  /*efc0*/  IMAD.MOV.U32 R23, RZ, RZ, R24 ;  /* 0x000000ffff177224 */ /* 0x002fc400078e0018 */
[----:B------:R-:W-:Y:S02]  /*efd0*/  IMAD.MOV.U32 R22, RZ, RZ, R25 ;  /* 0x000000ffff167224 */ /* 0x000fe400078e0019 */
[----:B------:R-:W2:Y:S11]  /*efe0*/  LDL.LU.64 R24, [R1+0xd88] ;  /* 0x000d880001187983 */ /* 0x000eb60000300a00 */
[----:B------:R-:W-:Y:S07]  /*eff0*/  @!UPT UIADD3 URZ, URZ, URZ, URZ ;  /* 0x0000003f3f3ff290 */ /* 0x000fee000fffe03f */
[----:B------:R0:W-:Y:S04]  /*f000*/  STL.64 [R1+0x240], R4 ;  /* 0x0002400401007387 */ /* 0x0001e80000100a00 */
[----:B0-----:R-:W3:Y:S01]  /*f010*/  LDL.LU.64 R4, [R1+0xd80] ;  /* 0x000d800001047983 */ /* 0x001ee20000300a00 */
[----:B------:R-:W-:Y:S02]  /*f020*/  IMAD.MOV.U32 R27, RZ, RZ, R7 ;  /* 0x000000ffff1b7224 */ /* 0x000fe400078e0007 */
[----:B------:R-:W-:-:S03]  /*f030*/  IMAD.MOV.U32 R26, RZ, RZ, R6 ;  /* 0x000000ffff1a7224 */ /* 0x000fc600078e0006 */
[----:B------:R-:W-:Y:S02]  /*f040*/  STL [R1+0xb6c], R27 ;  /* 0x000b6c1b01007387 */ /* 0x000fe40000100800 */
[----:B------:R-:W-:Y:S02]  /*f050*/  STL [R1+0xb68], R26 ;  /* 0x000b681a01007387 */ /* 0x000fe40000100800 */
[----:B--2---:R-:W-:Y:S01]  /*f060*/  STL.64 [R1+0xd68], R24 ;  /* 0x000d681801007387 */ /* 0x004fe20000100a00 */
[C---:B---3--:R-:W-:Y:S03]  /*f070*/  HMMA.16816.F32.BF16 R8, R16.reuse, R4, R8 ;  /* 0x000000041008723c */ /* 0x048fe60000041808 */
[----:B------:R-:W2:Y:S11]  /*f080*/  LDL.LU R4, [R1+0x1d0] ;  /* 0x0001d00001047983 */ /* 0x000eb60000300800 */
[----:B------:R-:W-:Y:S09]  /*f090*/  @!UPT UIADD3 URZ, URZ, URZ, URZ ;  /* 0x0000003f3f3ff290 */ /* 0x000ff2000fffe03f */
[----:B------:R0:W-:Y:S01]  /*f0a0*/  STL.64 [R1+0x220], R8 ;  /* 0x0002200801007387 */ /* 0x0001e20000100a00 */
[----:B------:R1:W-:Y:S02]  /*f0b0*/  STL.64 [R1+0x228], R10 ;  /* 0x0002280a01007387 */ /* 0x0003e40000100a00 */
[----:B------:R-:W2:Y:S02]  /*f0c0*/  LDL.LU R5, [R1+0x1d4] ;  /* 0x0001d40001057983 */ /* 0x000ea40000300800 */
[----:B------:R-:W2:Y:S01]  /*f0d0*/  LDL.LU R6, [R1+0x1d8] ;  /* 0x0001d80001067983 */ /* 0x000ea20000300800 */
[----:B------:R-:W2:Y:S04]  /*f0e0*/  LDL.LU R7, [R1+0x1dc] ;  /* 0x0001dc0001077983 */ /* 0x000ea80000300800 */
[----:B0-----:R-:W3:Y:S01]  /*f0f0*/  LDL.LU R8, [R1+0x140] ;  /* 0x0001400001087983 */ /* 0x001ee20000300800 */
[----:B------:R-:W3:Y:S02]  /*f100*/  LDL.LU R9, [R1+0x144] ;  /* 0x0001440001097983 */ /* 0x000ee40000300800 */
[----:B-1----:R-:W4:Y:S02]  /*f110*/  LDL.LU R10, [R1+0x148] ;  /* 0x00014800010a7983 */ /* 0x002f240000300800 */
[----:B------:R-:W4:Y:S02]  /*f120*/  LDL.LU R11, [R1+0x14c] ;  /* 0x00014c00010b7983 */ /* 0x000f240000300800 */
[----:B----4-:R-:W-:Y:S01]  /*f130*/  STL.64 [R1+0xcf0], R10 ;  /* 0x000cf00a01007387 */ /* 0x010fe20000100a00 */
[----:B---3--:R0:W-:Y:S03]  /*f140*/  STL.64 [R1+0xce8], R8 ;  /* 0x000ce80801007387 */ /* 0x0081e60000100a00 */
[----:B0-----:R-:W3:Y:S01]  /*f150*/  LDL.LU R8, [R1+0x150] ;  /* 0x0001500001087983 */ /* 0x001ee20000300800 */
[----:B------:R-:W3:Y:S02]  /*f160*/  LDL.LU R9, [R1+0x154] ;  /* 0x0001540001097983 */ /* 0x000ee40000300800 */
[----:B------:R-:W4:Y:S02]  /*f170*/  LDL.LU R10, [R1+0x158] ;  /* 0x00015800010a7983 */ /* 0x000f240000300800 */
[----:B------:R-:W4:Y:S01]  /*f180*/  LDL.LU R11, [R1+0x15c] ;  /* 0x00015c00010b7983 */ /* 0x000f220000300800 */
[----:B--2---:R-:W-:Y:S01]  /*f190*/  HMMA.16816.F32.BF16 R4, R16, R12, R4 ;  /* 0x0000000c1004723c */ /* 0x004fe20000041804 */
[----:B----4-:R-:W-:Y:S01]  /*f1a0*/  STL.64 [R1+0xd00], R10 ;  /* 0x000d000a01007387 */ /* 0x010fe20000100a00 */
[----:B---3--:R0:W-:Y:S02]  /*f1b0*/  STL.64 [R1+0xcf8], R8 ;  /* 0x000cf80801007387 */ /* 0x0081e40000100a00 */
[----:B0-----:R-:W-:-:S02]  /*f1c0*/  IMAD.MOV.U32 R8, RZ, RZ, R23 ;  /* 0x000000ffff087224 */ /* 0x001fc400078e0017 */
[----:B------:R-:W-:-:S05]  /*f1d0*/  IMAD.MOV.U32 R9, RZ, RZ, R22 ;  /* 0x000000ffff097224 */ /* 0x000fca00078e0016 */
[----:B------:R0:W-:Y:S02]  /*f1e0*/  STL.64 [R1+0xd10], R8 ;  /* 0x000d100801007387 */ /* 0x0001e40000100a00 */
[----:B0-----:R-:W-:Y:S02]  /*f1f0*/  IMAD.MOV.U32 R9, RZ, RZ, R20 ;  /* 0x000000ffff097224 */ /* 0x001fe400078e0014 */
[----:B------:R-:W-:Y:S01]  /*f200*/  IMAD.MOV.U32 R8, RZ, RZ, R21 ;  /* 0x000000ffff087224 */ /* 0x000fe200078e0015 */
[----:B------:R-:W2:Y:S01]  /*f210*/  LDL.LU R20, [R1+0x1b0] ;  /* 0x0001b00001147983 */ /* 0x000ea20000300800 */
[----:B------:R-:W2:Y:S02]  /*f220*/  LDL.LU R21, [R1+0x1b4] ;  /* 0x0001b40001157983 */ /* 0x000ea40000300800 */
[----:B------:R-:W2:Y:S02]  /*f230*/  LDL.LU R22, [R1+0x1b8] ;  /* 0x0001b80001167983 */ /* 0x000ea40000300800 */
[----:B------:R-:W2:Y:S01]  /*f240*/  LDL.LU R23, [R1+0x1bc] ;  /* 0x0001bc0001177983 */ /* 0x000ea20000300800 */
[----:B------:R-:W3:Y:S01]  /*f250*/  LDL.LU R24, [R1+0x1c0] ;  /* 0x0001c00001187983 */ /* 0x000ee20000300800 */
[----:B------:R-:W3:Y:S02]  /*f260*/  LDL.LU R25, [R1+0x1c4] ;  /* 0x0001c40001197983 */ /* 0x000ee40000300800 */
[----:B------:R-:W3:Y:S02]  /*f270*/  LDL.LU R26, [R1+0x1c8] ;  /* 0x0001c800011a7983 */ /* 0x000ee40000300800 */
[----:B------:R-:W3:Y:S01]  /*f280*/  LDL.LU R27, [R1+0x1cc] ;  /* 0x0001cc00011b7983 */ /* 0x000ee20000300800 */
[----:B------:R0:W-:Y:S02]  /*f290*/  STL.64 [R1+0xd28], R8 ;  /* 0x000d280801007387 */ /* 0x0001e40000100a00 */
[----:B0-----:R-:W-:-:S02]  /*f2a0*/  IMAD.MOV.U32 R8, RZ, RZ, R28 ;  /* 0x000000ffff087224 */ /* 0x001fc400078e001c */
[----:B------:R-:W-:-:S05]  /*f2b0*/  IMAD.MOV.U32 R9, RZ, RZ, R0 ;  /* 0x000000ffff097224 */ /* 0x000fca00078e0000 */
[----:B------:R-:W-:Y:S01]  /*f2c0*/  STL.64 [R1+0xd40], R8 ;  /* 0x000d400801007387 */ /* 0x000fe20000100a00 */
[----:B------:R-:W-:Y:S02]  /*f2d0*/  STL.64 [R1+0x210], R4 ;  /* 0x0002100401007387 */ /* 0x000fe40000100a00 */
[----:B------:R0:W-:Y:S02]  /*f2e0*/  STL.64 [R1+0x218], R6 ;  /* 0x0002180601007387 */ /* 0x0001e40000100a00 */
[----:B0-----:R-:W4:Y:S01]  /*f2f0*/  LDL.LU.64 R6, [R1+0xd78] ;  /* 0x000d780001067983 */ /* 0x001f220000300a00 */
[----:B------:R-:W3:Y:S02]  /*f300*/  LDL.LU.64 R4, [R1+0xd70] ;  /* 0x000d700001047983 */ /* 0x000ee40000300a00 */
[----:B------:R0:W-:Y:S02]  /*f310*/  STL.64 [R1+0xd08], R12 ;  /* 0x000d080c01007387 */ /* 0x0001e40000100a00 */
[----:B------:R-:W-:-:S02]  /*f320*/  IMAD.MOV.U32 R9, RZ, RZ, R14 ;  /* 0x000000ffff097224 */ /* 0x000fc400078e000e */
[----:B------:R-:W-:Y:S01]  /*f330*/  IMAD.MOV.U32 R8, RZ, RZ, R15 ;  /* 0x000000ffff087224 */ /* 0x000fe200078e000f */
[----:B0-----:R-:W2:Y:S01]  /*f340*/  LDL.LU R12, [R1+0x160] ;  /* 0x00016000010c7983 */ /* 0x001ea20000300800 */
[----:B------:R-:W2:Y:S02]  /*f350*/  LDL.LU R13, [R1+0x164] ;  /* 0x00016400010d7983 */ /* 0x000ea40000300800 */
[----:B------:R-:W2:Y:S02]  /*f360*/  LDL.LU R14, [R1+0x168] ;  /* 0x00016800010e7983 */ /* 0x000ea40000300800 */
[----:B------:R-:W2:Y:S02]  /*f370*/  LDL.LU R15, [R1+0x16c] ;  /* 0x00016c00010f7983 */ /* 0x000ea40000300800 */
[----:B--2---:R-:W-:Y:S01]  /*f380*/  STL.64 [R1+0xd20], R14 ;  /* 0x000d200e01007387 */ /* 0x004fe20000100a00 */
[----:B------:R0:W-:Y:S03]  /*f390*/  STL.64 [R1+0xd18], R12 ;  /* 0x000d180c01007387 */ /* 0x0001e60000100a00 */
[----:B0-----:R-:W2:Y:S01]  /*f3a0*/  LDL.LU R12, [R1+0x170] ;  /* 0x00017000010c7983 */ /* 0x001ea20000300800 */
[----:B------:R-:W2:Y:S02]  /*f3b0*/  LDL.LU R13, [R1+0x174] ;  /* 0x00017400010d7983 */ /* 0x000ea40000300800 */
[----:B------:R-:W2:Y:S02]  /*f3c0*/  LDL.LU R14, [R1+0x178] ;  /* 0x00017800010e7983 */ /* 0x000ea40000300800 */
[----:B------:R-:W2:Y:S01]  /*f3d0*/  LDL.LU R15, [R1+0x17c] ;  /* 0x00017c00010f7983 */ /* 0x000ea20000300800 */
[C---:B---3--:R-:W-:Y:S01]  /*f3e0*/  HMMA.16816.F32.BF16 R24, R16.reuse, R4, R24 ;  /* 0x000000041018723c */ /* 0x048fe20000041818 */
[----:B--2---:R-:W-:Y:S01]  /*f3f0*/  STL.64 [R1+0xd38], R14 ;  /* 0x000d380e01007387 */ /* 0x004fe20000100a00 */
[----:B------:R0:W-:Y:S03]  /*f400*/  STL.64 [R1+0xd30], R12 ;  /* 0x000d300c01007387 */ /* 0x0001e60000100a00 */
[----:B0-----:R-:W2:Y:S01]  /*f410*/  LDL.LU R12, [R1+0x190] ;  /* 0x00019000010c7983 */ /* 0x001ea20000300800 */
[----:B------:R-:W2:Y:S02]  /*f420*/  LDL.LU R13, [R1+0x194] ;  /* 0x00019400010d7983 */ /* 0x000ea40000300800 */
[----:B------:R-:W3:Y:S02]  /*f430*/  LDL.LU R14, [R1+0x198] ;  /* 0x00019800010e7983 */ /* 0x000ee40000300800 */
[----:B------:R-:W3:Y:S02]  /*f440*/  LDL.LU R15, [R1+0x19c] ;  /* 0x00019c00010f7983 */ /* 0x000ee40000300800 */
[----:B---3--:R-:W-:Y:S01]  /*f450*/  STL.64 [R1+0xd50], R14 ;  /* 0x000d500e01007387 */ /* 0x008fe20000100a00 */
[----:B--2---:R0:W-:Y:S03]  /*f460*/  STL.64 [R1+0xd48], R12 ;  /* 0x000d480c01007387 */ /* 0x0041e60000100a00 */
[----:B0-----:R-:W2:Y:S01]  /*f470*/  LDL.LU R12, [R1+0x1a0] ;  /* 0x0001a000010c7983 */ /* 0x001ea20000300800 */
[----:B------:R-:W2:Y:S02]  /*f480*/  LDL.LU R13, [R1+0x1a4] ;  /* 0x0001a400010d7983 */ /* 0x000ea40000300800 */
[----:B------:R-:W2:Y:S02]  /*f490*/  LDL.LU R14, [R1+0x1a8] ;  /* 0x0001a800010e7983 */ /* 0x000ea40000300800 */
[----:B------:R-:W2:Y:S02]  /*f4a0*/  LDL.LU R15, [R1+0x1ac] ;  /* 0x0001ac00010f7983 */ /* 0x000ea40000300800 */
[----:B------:R0:W-:Y:S01]  /*f4b0*/  STL.64 [R1+0x200], R24 ;  /* 0x0002001801007387 */ /* 0x0001e20000100a00 */
[----:B------:R-:W-:Y:S03]  /*f4c0*/  STL.64 [R1+0x208], R26 ;  /* 0x0002081a01007387 */ /* 0x000fe60000100a00 */
[----:B0-----:R-:W3:Y:S02]  /*f4d0*/  LDL.LU.64 R24, [R1+0xd68] ;  /* 0x000d680001187983 */ /* 0x001ee40000300a00 */
[----:B---3--:R-:W-:Y:S02]  /*f4e0*/  HMMA.16816.F32.BF16 R16, R16, R24, R20 ;  /* 0x000000181010723c */ /* 0x008fe40000041814 */
[----:B------:R-:W2:Y:S01]  /*f4f0*/  LDL.LU.64 R22, [R1+0xd60] ;  /* 0x000d600001167983 */ /* 0x000ea20000300a00 */
[----:B------:R-:W2:Y:S11]  /*f500*/  LDL.LU.64 R20, [R1+0xd58] ;  /* 0x000d580001147983 */ /* 0x000eb60000300a00 */
[----:B------:R-:W-:Y:S09]  /*f510*/  @!UPT UIADD3 URZ, URZ, URZ, URZ ;  /* 0x0000003f3f3ff290 */ /* 0x000ff2000fffe03f */
[----:B------:R0:W-:Y:S01]  /*f520*/  STL.64 [R1+0x1f0], R16 ;  /* 0x0001f01001007387 */ /* 0x0001e20000100a00 */
[----:B------:R-:W-:Y:S03]  /*f530*/  STL.64 [R1+0x1f8], R18 ;  /* 0x0001f81201007387 */ /* 0x000fe60000100a00 */
[----:B0-----:R-:W3:Y:S01]  /*f540*/  LDL.LU.64 R16, [R1+0x20] ;  /* 0x0000200001107983 */ /* 0x001ee20000300a00 */
[C---:B--2---:R-:W-:Y:S03]  /*f550*/  HMMA.16816.F32.BF16 R8, R20.reuse, R8, R12 ;  /* 0x000000081408723c */ /* 0x044fe6000004180c */
[----:B------:R-:W2:Y:S01]  /*f560*/  LDL.LU.64 R14, [R1+0xd50] ;  /* 0x000d5000010e7983 */ /* 0x000ea20000300a00 */
[----:B------:R-:W2:Y:S11]  /*f570*/  LDL.LU.64 R12, [R1+0xd48] ;  /* 0x000d4800010c7983 */ /* 0x000eb60000300a00 */
[----:B------:R-:W-:Y:S08]  /*f580*/  @!UPT UIADD3 URZ, URZ, URZ, URZ ;  /* 0x0000003f3f3ff290 */ /* 0x000ff0000fffe03f */
[----:B------:R0:W-:Y:S01]  /*f590*/  STL.64 [R1+0x1e0], R8 ;  /* 0x0001e00801007387 */ /* 0x0001e20000100a00 */
[----:B------:R2:W-:Y:S03]  /*f5a0*/  STL.64 [R1+0x1e8], R10 ;  /* 0x0001e80a01007387 */ /* 0x0005e60000100a00 */
[----:B0-----:R-:W2:Y:S02]  /*f5b0*/  LDL.LU.64 R8, [R1+0xd40] ;  /* 0x000d400001087983 */ /* 0x001ea40000300a00 */
[C---:B--2---:R-:W-:Y:S02]  /*f5c0*/  HMMA.16816.F32.BF16 R8, R20.reuse, R8, R12 ;  /* 0x000000081408723c */ /* 0x044fe4000004180c */
[----:B------:R-:W2:Y:S01]  /*f5d0*/  LDL.LU.64 R14, [R1+0xd38] ;  /* 0x000d3800010e7983 */ /* 0x000ea20000300a00 */
[----:B------:R-:W2:Y:S11]  /*f5e0*/  LDL.LU.64 R12, [R1+0xd30] ;  /* 0x000d3000010c7983 */ /* 0x000eb60000300a00 */
[----:B------:R-:W-:Y:S09]  /*f5f0*/  @!UPT UIADD3 URZ, URZ, URZ, URZ ;  /* 0x0000003f3f3ff290 */ /* 0x000ff2000fffe03f */
        /* <DEDUP_REMOVED lines=11> */
[----:B------:R-:W2:Y:S11]  /*f6b0*/  LDL.LU.64 R12, [R1+0xd08] ;  /* 0x000d0800010c7983 */ /* 0x000eb60000300a00 */
[----:B------:R-:W-:Y:S10]  /*f6c0*/  @!UPT UIADD3 URZ, URZ, URZ, URZ ;  /* 0x0000003f3f3ff290 */ /* 0x000ff4000fffe03f */
[----:B------:R-:W-:Y:S01]  /*f6d0*/  STL.64 [R1+0x1b0], R8 ;  /* 0x0001b00801007387 */ /* 0x000fe20000100a00 */
[----:B------:R0:W-:Y:S03]  /*f6e0*/  STL.64 [R1+0x1b8], R10 ;  /* 0x0001b80a01007387 */ /* 0x0001e60000100a00 */
[----:B0-----:R-:W3:Y:S01]  /*f6f0*/  LDL.LU.64 R10, [R1+0xd00] ;  /* 0x000d0000010a7983 */ /* 0x001ee20000300a00 */
[----:B------:R-:W3:Y:S02]  /*f700*/  LDL.LU.64 R8, [R1+0xcf8] ;  /* 0x000cf80001087983 */ /* 0x000ee40000300a00 */
[----:B---3--:R-:W-:Y:S11]  /*f710*/  HMMA.16816.F32.BF16 R8, R20, R16, R8 ;  /* 0x000000101408723c */ /* 0x008ff60000041808 */
[----:B------:R-:W-:Y:S11]  /*f720*/  @!UPT UIADD3 URZ, URZ, URZ, URZ ;  /* 0x0000003f3f3ff290 */ /* 0x000ff6000fffe03f */
[----:B------:R-:W-:Y:S01]  /*f730*/  @!UPT UIADD3 URZ, URZ, URZ, URZ ;  /* 0x0000003f3f3ff290 */ /* 0x000fe2000fffe03f */
[----:B------:R-:W-:Y:S01]  /*f740*/  STL.64 [R1+0x1a0], R8 ;  /* 0x0001a00801007387 */ /* 0x000fe20000100a00 */
[----:B------:R0:W-:Y:S03]  /*f750*/  STL.64 [R1+0x1a8], R10 ;  /* 0x0001a80a01007387 */ /* 0x0001e60000100a00 */
[----:B0-----:R-:W2:Y:S01]  /*f760*/  LDL.LU.64 R10, [R1+0xcf0] ;  /* 0x000cf000010a7983 */ /* 0x001ea20000300a00 */
[----:B------:R-:W2:Y:S02]  /*f770*/  LDL.LU.64 R8, [R1+0xce8] ;  /* 0x000ce80001087983 */ /* 0x000ea40000300a00 */
[----:B------:R0:W-:Y:S02]  /*f780*/  STL.64 [R1+0xc58], R16 ;  /* 0x000c581001007387 */ /* 0x0001e40000100a00 */
[----:B0-----:R-:W3:Y:S01]  /*f790*/  LDL.LU R16, [R1+0x180] ;  /* 0x0001800001107983 */ /* 0x001ee20000300800 */
[----:B------:R-:W3:Y:S02]  /*f7a0*/  LDL.LU R17, [R1+0x184] ;  /* 0x0001840001117983 */ /* 0x000ee40000300800 */
[----:B----4-:R-:W-:-:S02]  /*f7b0*/  IMAD.MOV.U32 R18, RZ, RZ, R7 ;  /* 0x000000ffff127224 */ /* 0x010fc400078e0007 */
[----:B------:R-:W-:-:S05]  /*f7c0*/  IMAD.MOV.U32 R19, RZ, RZ, R6 ;  /* 0x000000ffff137224 */ /* 0x000fca00078e0006 */
[----:B------:R-:W-:Y:S04]  /*f7d0*/  STL.64 [R1+0xc68], R18 ;  /* 0x000c681201007387 */ /* 0x000fe80000100a00 */
[----:B---3--:R0:W-:Y:S04]  /*f7e0*/  STL.64 [R1+0xc60], R16 ;  /* 0x000c601001007387 */ /* 0x0081e80000100a00 */
[----:B0-----:R-:W3:Y:S04]  /*f7f0*/  LDL.LU.64 R16, [R1+0x40] ;  /* 0x0000400001107983 */ /* 0x001ee80000300a00 */
[----:B---3--:R0:W-:Y:S04]  /*f800*/  STL.64 [R1+0xc80], R16 ;  /* 0x000c801001007387 */ /* 0x0081e80000100a00 */
[----:B0-----:R-:W3:Y:S04]  /*f810*/  LDL.LU.64 R16, [R1+0x50] ;  /* 0x0000500001107983 */ /* 0x001ee80000300a00 */
[----:B---3--:R0:W-:Y:S04]  /*f820*/  STL.64 [R1+0xc98], R16 ;  /* 0x000c981001007387 */ /* 0x0081e80000100a00 */
[----:B0-----:R-:W3:Y:S01]  /*f830*/  LDL.LU R16, [R1+0x120] ;  /* 0x0001200001107983 */ /* 0x001ee20000300800 */
[----:B------:R-:W3:Y:S02]  /*f840*/  LDL.LU R17, [R1+0x124] ;  /* 0x0001240001117983 */ /* 0x000ee40000300800 */
[----:B------:R-:W4:Y:S02]  /*f850*/  LDL.LU R18, [R1+0x128] ;  /* 0x0001280001127983 */ /* 0x000f240000300800 */
[----:B------:R-:W4:Y:S01]  /*f860*/  LDL.LU R19, [R1+0x12c] ;  /* 0x00012c0001137983 */ /* 0x000f220000300800 */
[C---:B--2---:R-:W-:Y:S01]  /*f870*/  HMMA.16816.F32.BF16 R8, R20.reuse, R12, R8 ;  /* 0x0000000c1408723c */ /* 0x044fe20000041808 */
[----:B----4-:R-:W-:Y:S01]  /*f880*/  STL.64 [R1+0xce0], R18 ;  /* 0x000ce01201007387 */ /* 0x010fe20000100a00 */
[----:B---3--:R0:W-:Y:S03]  /*f890*/  STL.64 [R1+0xcd8], R16 ;  /* 0x000cd81001007387 */ /* 0x0081e60000100a00 */
[----:B0-----:R-:W2:Y:S01]  /*f8a0*/  LDL.LU R16, [R1+0x130] ;  /* 0x0001300001107983 */ /* 0x001ea20000300800 */
[----:B------:R-:W2:Y:S02]  /*f8b0*/  LDL.LU R17, [R1+0x134] ;  /* 0x0001340001117983 */ /* 0x000ea40000300800 */
[----:B------:R-:W2:Y:S02]  /*f8c0*/  LDL.LU R18, [R1+0x138] ;  /* 0x0001380001127983 */ /* 0x000ea40000300800 */
[----:B------:R-:W2:Y:S11]  /*f8d0*/  LDL.LU R19, [R1+0x13c] ;  /* 0x00013c0001137983 */ /* 0x000eb60000300800 */
[----:B------:R-:W-:Y:S03]  /*f8e0*/  @!UPT UIADD3 URZ, URZ, URZ, URZ ;  /* 0x0000003f3f3ff290 */ /* 0x000fe6000fffe03f */
[----:B------:R-:W-:Y:S01]  /*f8f0*/  IMAD.MOV.U32 R27, RZ, RZ, R10 ;  /* 0x000000ffff1b7224 */ /* 0x000fe200078e000a */
[----:B------:R0:W-:Y:S01]  /*f900*/  STL.64 [R1+0x190], R8 ;  /* 0x0001900801007387 */ /* 0x0001e20000100a00 */
[----:B------:R-:W-:Y:S02]  /*f910*/  IMAD.MOV.U32 R26, RZ, RZ, R11 ;  /* 0x000000ffff1a7224 */ /* 0x000fe400078e000b */
[----:B------:R-:W-:Y:S02]  /*f920*/  IMAD.MOV.U32 R15, RZ, RZ, R4 ;  /* 0x000000ffff0f7224 */ /* 0x000fe400078e0004 */
[----:B------:R-:W-:Y:S01]  /*f930*/  IMAD.MOV.U32 R14, RZ, RZ, R5 ;  /* 0x000000ffff0e7224 */ /* 0x000fe200078e0005 */
[----:B0-----:R-:W3:Y:S01]  /*f940*/  LDL.LU R8, [R1+0x110] ;  /* 0x0001100001087983 */ /* 0x001ee20000300800 */
[----:B------:R-:W3:Y:S02]  /*f950*/  LDL.LU R9, [R1+0x114] ;  /* 0x0001140001097983 */ /* 0x000ee40000300800 */
[----:B------:R-:W3:Y:S02]  /*f960*/  LDL.LU R10, [R1+0x118] ;  /* 0x00011800010a7983 */ /* 0x000ee40000300800 */
[----:B------:R-:W3:Y:S01]  /*f970*/  LDL.LU R11, [R1+0x11c] ;  /* 0x00011c00010b7983 */ /* 0x000ee20000300800 */
[----:B------:R-:W-:Y:S01]  /*f980*/  STL [R1+0xb74], R27 ;  /* 0x000b741b01007387 */ /* 0x000fe20000100800 */
[----:B------:R-:W-:Y:S01]  /*f990*/  STL [R1+0xb70], R26 ;  /* 0x000b701a01007387 */ /* 0x000fe20000100800 */
[----:B--2---:R-:W-:Y:S11]  /*f9a0*/  HMMA.16816.F32.BF16 R16, R20, R4, R16 ;  /* 0x000000041410723c */ /* 0x004ff60000041810 */
[----:B------:R-:W-:Y:S11]  /*f9b0*/  @!UPT UIADD3 URZ, URZ, URZ, URZ ;  /* 0x0000003f3f3ff290 */ /* 0x000ff6000fffe03f */
[----:B------:R-:W-:Y:S01]  /*f9c0*/  @!UPT UIADD3 URZ, URZ, URZ, URZ ;  /* 0x0000003f3f3ff290 */ /* 0x000fe2000fffe03f */
[----:B------:R-:W-:Y:S01]  /*f9d0*/  STL.64 [R1+0x170], R16 ;  /* 0x0001701001007387 */ /* 0x000fe20000100a00 */
[----:B------:R0:W-:Y:S03]  /*f9e0*/  STL.64 [R1+0x178], R18 ;  /* 0x0001781201007387 */ /* 0x0001e60000100a00 */
[----:B0-----:R-:W2:Y:S01]  /*f9f0*/  LDL.LU.64 R18, [R1+0xce0] ;  /* 0x000ce00001127983 */ /* 0x001ea20000300a00 */
[----:B------:R-:W2:Y:S02]  /*fa00*/  LDL.LU.64 R16, [R1+0xcd8] ;  /* 0x000cd80001107983 */ /* 0x000ea40000300a00 */
[----:B------:R-:W4:Y:S02]  /*fa10*/  LDL.LU.64 R6, [R1+0xcd0] ;  /* 0x000cd00001067983 */ /* 0x000f240000300a00 */
[----:B------:R-:W2:Y:S01]  /*fa20*/  LDL.LU.64 R4, [R1+0xcc8] ;  /* 0x000cc80001047983 */ /* 0x000ea20000300a00 */
[----:B------:R-:W-:Y:S01]  /*fa30*/  STL.64 [R1+0xc78], R14 ;  /* 0x000c780e01007387 */ /* 0x000fe20000100a00 */
[----:B------:R0:W-:Y:S03]  /*fa40*/  STL.64 [R1+0xc70], R12 ;  /* 0x000c700c01007387 */ /* 0x0001e60000100a00 */
[----:B0-----:R-:W2:Y:S01]  /*fa50*/  LDL.LU R12, [R1+0xf0] ;  /* 0x0000f000010c7983 */ /* 0x001ea20000300800 */
[----:B------:R-:W2:Y:S02]  /*fa60*/  LDL.LU R13, [R1+0xf4] ;  /* 0x0000f400010d7983 */ /* 0x000ea40000300800 */
[----:B------:R-:W2:Y:S02]  /*fa70*/  LDL.LU R14, [R1+0xf8] ;  /* 0x0000f800010e7983 */ /* 0x000ea40000300800 */
[----:B------:R-:W2:Y:S02]  /*fa80*/  LDL.LU R15, [R1+0xfc] ;  /* 0x0000fc00010f7983 */ /* 0x000ea40000300800 */
[----:B--2---:R4:W-:Y:S01]  /*fa90*/  STL.64 [R1+0xc90], R14 ;  /* 0x000c900e01007387 */ /* 0x0049e20000100a00 */
[----:B------:R0:W-:Y:S02]  /*faa0*/  STL.64 [R1+0xc88], R12 ;  /* 0x000c880c01007387 */ /* 0x0001e40000100a00 */
[----:B----4-:R-:W-:-:S02]  /*fab0*/  IMAD.MOV.U32 R14, RZ, RZ, R6 ;  /* 0x000000ffff0e7224 */ /* 0x010fc400078e0006 */
[----:B0-----:R-:W-:Y:S02]  /*fac0*/  IMAD.MOV.U32 R12, RZ, RZ, R4 ;  /* 0x000000ffff0c7224 */ /* 0x001fe400078e0004 */
[----:B------:R-:W-:Y:S01]  /*fad0*/  IMAD.MOV.U32 R15, RZ, RZ, R7 ;  /* 0x000000ffff0f7224 */ /* 0x000fe200078e0007 */
[----:B------:R-:W3:Y:S01]  /*fae0*/  LDL.LU R4, [R1+0xcc0] ;  /* 0x000cc00001047983 */ /* 0x000ee20000300800 */
[----:B------:R-:W-:Y:S02]  /*faf0*/  IMAD.MOV.U32 R13, RZ, RZ, R5 ;  /* 0x000000ffff0d7224 */ /* 0x000fe400078e0005 */
[----:B------:R-:W3:Y:S02]  /*fb00*/  LDL.LU R5, [R1+0xcbc] ;  /* 0x000cbc0001057983 */ /* 0x000ee40000300800 */
[----:B------:R-:W3:Y:S01]  /*fb10*/  LDL.LU R6, [R1+0xcb8] ;  /* 0x000cb80001067983 */ /* 0x000ee20000300800 */
[----:B------:R-:W3:Y:S01]  /*fb20*/  LDL.LU R7, [R1+0xcb4] ;  /* 0x000cb40001077983 */ /* 0x000ee20000300800 */
[----:B------:R-:W-:Y:S02]  /*fb30*/  STL.64 [R1+0xca8], R14 ;  /* 0x000ca80e01007387 */ /* 0x000fe40000100a00 */
[----:B------:R0:W-:Y:S02]  /*fb40*/  STL.64 [R1+0xca0], R12 ;  /* 0x000ca00c01007387 */ /* 0x0001e40000100a00 */
[----:B0-----:R-:W3:Y:S01]  /*fb50*/  LDL.LU.64 R12, [R1+0x60] ;  /* 0x00006000010c7983 */ /* 0x001ee20000300a00 */
[----:B------:R-:W-:Y:S11]  /*fb60*/  HMMA.16816.F32.BF16 R16, R20, R24, R16 ;  /* 0x000000181410723c */ /* 0x000ff60000041810 */
[----:B------:R-:W-:Y:S11]  /*fb70*/  @!UPT UIADD3 URZ, URZ, URZ, URZ ;  /* 0x0000003f3f3ff290 */ /* 0x000ff6000fffe03f */
[----:B------:R-:W-:Y:S01]  /*fb80*/  @!UPT UIADD3 URZ, URZ, URZ, URZ ;  /* 0x0000003f3f3ff290 */ /* 0x000fe2000fffe03f */
[----:B------:R-:W-:Y:S01]  /*fb90*/  STL [R1+0x160], R16 ;  /* 0x0001601001007387 */ /* 0x000fe20000100800 */
[----:B------:R-:W-:Y:S02]  /*fba0*/  IMAD.MOV.U32 R27, RZ, RZ, R17 ;  /* 0x000000ffff1b7224 */ /* 0x000fe400078e0011 */
[----:B------:R-:W-:Y:S02]  /*fbb0*/  STL [R1+0x16c], R19 ;  /* 0x00016c1301007387 */ /* 0x000fe40000100800 */
[----:B------:R-:W-:Y:S01]  /*fbc0*/  IMAD.MOV.U32 R26, RZ, RZ, R18 ;  /* 0x000000ffff1a7224 */ /* 0x000fe200078e0012 */
[----:B------:R-:W2:Y:S04]  /*fbd0*/  LDL.LU.64 R20, [R1+0x30] ;  /* 0x0000300001147983 */ /* 0x000ea80000300a00 */
[----:B------:R-:W-:Y:S01]  /*fbe0*/  STL.64 [R1+0xc50], R26 ;  /* 0x000c501a01007387 */ /* 0x000fe20000100a00 */
[----:B------:R0:W-:Y:S03]  /*fbf0*/  STL.64 [R1+0xc48], R24 ;  /* 0x000c481801007387 */ /* 0x0001e60000100a00 */
[----:B0-----:R-:W4:Y:S01]  /*fc00*/  LDL.LU R24, [R1+0x260] ;  /* 0x0002600001187983 */ /* 0x001f220000300800 */
[----:B------:R-:W-:-:S02]  /*fc10*/  IMAD.MOV.U32 R25, RZ, RZ, R29 ;  /* 0x000000ffff197224 */ /* 0x000fc400078e001d */
[----:B------:R-:W2:Y:S02]  /*fc20*/  LDL.LU R29, [R1+0xcb0] ;  /* 0x000cb000011d7983 */ /* 0x000ea40000300800 */
[----:B------:R-:W2:Y:S01]  /*fc30*/  LDL.LU.64 R14, [R1+0xca8] ;  /* 0x000ca800010e7983 */ /* 0x000ea20000300a00 */
[----:B---3--:R-:W-:Y:S07]  /*fc40*/  HMMA.16816.F32.BF16 R16, R4, R12, R8 ;  /* 0x0000000c0410723c */ /* 0x008fee0000041808 */
[----:B------:R-:W-:-:S02]  /*fc50*/  IMAD.MOV.U32 R11, RZ, RZ, R12 ;  /* 0x000000ffff0b7224 */ /* 0x000fc400078e000c */
[----:B------:R-:W-:Y:S02]  /*fc60*/  IMAD.MOV.U32 R9, RZ, RZ, R13 ;  /* 0x000000ffff097224 */ /* 0x000fe400078e000d */
[----:B------:R-:W2:Y:S11]  /*fc70*/  LDL.LU.64 R12, [R1+0xca0] ;  /* 0x000ca000010c7983 */ /* 0x000eb60000300a00 */
[----:B------:R-:W-:Y:S01]  /*fc80*/  @!UPT UIADD3 URZ, URZ, URZ, URZ ;  /* 0x0000003f3f3ff290 */ /* 0x000fe2000fffe03f */
[----:B------:R0:W-:Y:S04]  /*fc90*/  STL.64 [R1+0x150], R16 ;  /* 0x0001501001007387 */ /* 0x0001e80000100a00 */
[----:B0-----:R-:W2:Y:S01]  /*fca0*/  LDL.LU.64 R16, [R1+0xc98] ;  /* 0x000c980001107983 */ /* 0x001ea20000300a00 */
[----:B------:R-:W-:Y:S02]  /*fcb0*/  IMAD.MOV.U32 R26, RZ, RZ, R3 ;  /* 0x000000ffff1a7224 */ /* 0x000fe400078e0003 */
[----:B------:R-:W-:Y:S02]  /*fcc0*/  IMAD.MOV.U32 R27, RZ, RZ, R2 ;  /* 0x000000ffff1b7224 */ /* 0x000fe400078e0002 */
[----:B------:R-:W-:Y:S02]  /*fcd0*/  IMAD.MOV.U32 R3, RZ, RZ, R18 ;  /* 0x000000ffff037224 */ /* 0x000fe400078e0012 */
[----:B------:R-:W-:-:S03]  /*fce0*/  IMAD.MOV.U32 R2, RZ, RZ, R19 ;  /* 0x000000ffff027224 */ /* 0x000fc600078e0013 */
[----:B------:R0:W-:Y:S02]  /*fcf0*/  STL [R1+0xa68], R3 ;  /* 0x000a680301007387 */ /* 0x0001e40000100800 */
[----:B------:R1:W-:Y:S01]  /*fd00*/  STL [R1+0xa64], R2 ;  /* 0x000a640201007387 */ /* 0x0003e20000100800 */
[C---:B--2---:R-:W-:Y:S01]  /*fd10*/  HMMA.16816.F32.BF16 R12, R4.reuse, R16, R12 ;  /* 0x00000010040c723c */ /* 0x044fe2000004180c */
[----:B0-----:R-:W-:Y:S02]  /*fd20*/  IMAD.MOV.U32 R3, RZ, RZ, R16 ;  /* 0x000000ffff037224 */ /* 0x001fe400078e0010 */
[----:B-1----:R-:W-:Y:S11]  /*fd30*/  IMAD.MOV.U32 R2, RZ, RZ, R17 ;  /* 0x000000ffff027224 */ /* 0x002ff600078e0011 */
[----:B------:R-:W-:Y:S09]  /*fd40*/  @!UPT UIADD3 URZ, URZ, URZ, URZ ;  /* 0x0000003f3f3ff290 */ /* 0x000ff2000fffe03f */
[----:B------:R-:W-:Y:S01]  /*fd50*/  STL.64 [R1+0x140], R12 ;  /* 0x0001400c01007387 */ /* 0x000fe20000100a00 */
[----:B------:R0:W-:Y:S03]  /*fd60*/  STL.64 [R1+0x148], R14 ;  /* 0x0001480e01007387 */ /* 0x0001e60000100a00 */
[----:B0-----:R-:W2:Y:S01]  /*fd70*/  LDL.LU.64 R14, [R1+0xc90] ;  /* 0x000c9000010e7983 */ /* 0x001ea20000300a00 */
[----:B------:R-:W2:Y:S02]  /*fd80*/  LDL.LU.64 R12, [R1+0xc88] ;  /* 0x000c8800010c7983 */ /* 0x000ea40000300a00 */
[----:B------:R-:W2:Y:S02]  /*fd90*/  LDL.LU.64 R16, [R1+0xc80] ;  /* 0x000c800001107983 */ /* 0x000ea40000300a00 */
[----:B--2---:R-:W-:Y:S01]  /*fda0*/  HMMA.16816.F32.BF16 R12, R4, R16, R12 ;  /* 0x00000010040c723c */ /* 0x004fe2000004180c */
[----:B------:R-:W-:-:S02]  /*fdb0*/  IMAD.MOV.U32 R10, RZ, RZ, R16 ;  /* 0x000000ffff0a7224 */ /* 0x000fc400078e0010 */
[----:B------:R-:W-:Y:S11]  /*fdc0*/  IMAD.MOV.U32 R8, RZ, RZ, R17 ;  /* 0x000000ffff087224 */ /* 0x000ff600078e0011 */
[----:B------:R-:W-:Y:S09]  /*fdd0*/  @!UPT UIADD3 URZ, URZ, URZ, URZ ;  /* 0x0000003f3f3ff290 */ /* 0x000ff2000fffe03f */
[----:B------:R-:W-:Y:S01]  /*fde0*/  STL.64 [R1+0x130], R12 ;  /* 0x0001300c01007387 */ /* 0x000fe20000100a00 */
[----:B------:R0:W-:Y:S03]  /*fdf0*/  STL.64 [R1+0x138], R14 ;  /* 0x0001380e01007387 */ /* 0x0001e60000100a00 */
[----:B0-----:R-:W2:Y:S01]  /*fe00*/  LDL.LU.64 R14, [R1+0xc78] ;  /* 0x000c7800010e7983 */ /* 0x001ea20000300a00 */
[----:B------:R-:W4:Y:S02]  /*fe10*/  LDL.LU.64 R12, [R1+0xc70] ;  /* 0x000c7000010c7983 */ /* 0x000f240000300a00 */
[----:B------:R-:W3:Y:S02]  /*fe20*/  LDL.LU.64 R18, [R1+0xc68] ;  /* 0x000c680001127983 */ /* 0x000ee40000300a00 */
[----:B------:R-:W3:Y:S02]  /*fe30*/  LDL.LU.64 R16, [R1+0xc60] ;  /* 0x000c600001107983 */ /* 0x000ee40000300a00 */
[----:B------:R-:W-:-:S02]  /*fe40*/  IMAD.MOV.U32 R0, RZ, RZ, R20 ;  /* 0x000000ffff007224 */ /* 0x000fc400078e0014 */
[----:B------:R-:W-:Y:S01]  /*fe50*/  IMAD.MOV.U32 R28, RZ, RZ, R21 ;  /* 0x000000ffff1c7224 */ /* 0x000fe200078e0015 */
[C---:B---3--:R-:W-:Y:S01]  /*fe60*/  HMMA.16816.F32.BF16 R16, R4.reuse, R20, R16 ;  /* 0x000000140410723c */ /* 0x048fe20000041810 */
[----:B------:R-:W0:Y:S11]  /*fe70*/  LDSM.16.MT88.4 R20, [R29+0x8300] ;  /* 0x008300001d14783b */ /* 0x000e360000004200 */
[----:B------:R-:W-:Y:S11]  /*fe80*/  @!UPT UIADD3 URZ, URZ, URZ, URZ ;  /* 0x0000003f3f3ff290 */ /* 0x000ff6000fffe03f */
[----:B------:R1:W-:Y:S01]  /*fe90*/  STL.64 [R1+0x120], R16 ;  /* 0x0001201001007387 */ /* 0x0003e20000100a00 */
[----:B------:R-:W-:Y:S03]  /*fea0*/  STL.64 [R1+0x128], R18 ;  /* 0x0001281201007387 */ /* 0x000fe60000100a00 */
[----:B-1----:R-:W3:Y:S04]  /*feb0*/  LDL.LU.64 R16, [R1+0xc58] ;  /* 0x000c580001107983 */ /* 0x002ee80000300a00 */
[----:B0-----:R-:W-:Y:S01]  /*fec0*/  STL.64 [R1+0xc20], R22 ;  /* 0x000c201601007387 */ /* 0x001fe20000100a00 */
[----:B------:R0:W-:Y:S03]  /*fed0*/  STL.64 [R1+0xc18], R20 ;  /* 0x000c181401007387 */ /* 0x0001e60000100a00 */
[----:B0-----:R-:W3:Y:S01]  /*fee0*/  LDL.LU R20, [R1+0x230] ;  /* 0x0002300001147983 */ /* 0x001ee20000300800 */
[----:B------:R-:W3:Y:S02]  /*fef0*/  LDL.LU R21, [R1+0x234] ;  /* 0x0002340001157983 */ /* 0x000ee40000300800 */
[----:B------:R-:W3:Y:S02]  /*ff00*/  LDL.LU R22, [R1+0x238] ;  /* 0x0002380001167983 */ /* 0x000ee40000300800 */
[----:B------:R-:W3:Y:S01]  /*ff10*/  LDL.LU R23, [R1+0x23c] ;  /* 0x00023c0001177983 */ /* 0x000ee20000300800 */
[C---:B----4-:R-:W-:Y:S08]  /*ff20*/  HMMA.16816.F32.BF16 R24, R4.reuse, R12, R24 ;  /* 0x0000000c0418723c */ /* 0x050ff00000041818 */
[----:B---3--:R-:W-:Y:S11]  /*ff30*/  HMMA.16816.F32.BF16 R20, R4, R16, R20 ;  /* 0x000000100414723c */ /* 0x008ff60000041814 */
[----:B------:R-:W-:Y:S11]  /*ff40*/  @!UPT UIADD3 URZ, URZ, URZ, URZ ;  /* 0x0000003f3f3ff290 */ /* 0x000ff6000fffe03f */
[----:B------:R-:W-:Y:S01]  /*ff50*/  @!UPT UIADD3 URZ, URZ, URZ, URZ ;  /* 0x0000003f3f3ff290 */ /* 0x000fe2000fffe03f */
[----:B------:R0:W-:Y:S02]  /*ff60*/  STL.64 [R1+0x110], R20 ;  /* 0x0001101401007387 */ /* 0x0001e40000100a00 */
[----:B0-----:R-:W-:Y:S02]  /*ff70*/  IMAD.MOV.U32 R21, RZ, RZ, R16 ;  /* 0x000000ffff157224 */ /* 0x001fe400078e0010 */
[----:B------:R-:W-:Y:S02]  /*ff80*/  IMAD.MOV.U32 R20, RZ, RZ, R17 ;  /* 0x000000ffff147224 */ /* 0x000fe400078e0011 */
[----:B------:R-:W0:Y:S04]  /*ff90*/  LDSM.16.MT88.4 R16, [R29+0xc000] ;  /* 0x00c000001d10783b */ /* 0x000e280000004200 */
[----:B------:R-:W-:Y:S04]  /*ffa0*/  STL.64 [R1+0x118], R22 ;  /* 0x0001181601007387 */ /* 0x000fe80000100a00 */
[----:B0-----:R0:W-:Y:S01]  /*ffb0*/  STL.64 [R1+0xb80], R18 ;  /* 0x000b801201007387 */ /* 0x0011e20000100a00 */
[----:B------:R2:W-:Y:S02]  /*ffc0*/  STL.64 [R1+0xb78], R16 ;  /* 0x000b781001007387 */ /* 0x0005e40000100a00 */
[----:B0-----:R-:W-:-:S02]  /*ffd0*/  IMAD.MOV.U32 R19, RZ, RZ, R12 ;  /* 0x000000ffff137224 */ /* 0x001fc400078e000c */
[----:B--2---:R-:W-:Y:S02]  /*ffe0*/  IMAD.MOV.U32 R16, RZ, RZ, R15 ;  /* 0x000000ffff107224 */ /* 0x004fe400078e000f */
[----:B------:R-:W-:Y:S02]  /*fff0*/  IMAD.MOV.U32 R17, RZ, RZ, R14 ;  /* 0x000000ffff117224 */ /* 0x000fe400078e000e */
[----:B------:R-:W-:Y:S02]  /*10000*/  IMAD.MOV.U32 R18, RZ, RZ, R13 ;  /* 0x000000ffff127224 */ /* 0x000fe400078e000d */
[----:B------:R-:W0:Y:S04]  /*10010*/  LDSM.16.MT88.4 R12, [R29+0xc100] ;  /* 0x00c100001d0c783b */ /* 0x000e280000004200 */
[----:B------:R-:W-:Y:S01]  /*10020*/  STL.64 [R1+0x100], R24 ;  /* 0x0001001801007387 */ /* 0x000fe20000100a00 */
[----:B------:R1:W-:Y:S03]  /*10030*/  STL.64 [R1+0x108], R26 ;  /* 0x0001081a01007387 */ /* 0x0003e60000100a00 */
[----:B-1----:R-:W2:Y:S01]  /*10040*/  LDL.LU.64 R26, [R1+0xc50] ;  /* 0x000c5000011a7983 */ /* 0x002ea20000300a00 */
[----:B------:R-:W3:Y:S03]  /*10050*/  LDL.LU.64 R24, [R1+0xc48] ;  /* 0x000c480001187983 */ /* 0x000ee60000300a00 */
[----:B0-----:R-:W-:Y:S01]  /*10060*/  STL.64 [R1+0xb00], R14 ;  /* 0x000b000e01007387 */ /* 0x001fe20000100a00 */
[----:B------:R0:W-:Y:S02]  /*10070*/  STL.64 [R1+0xaf8], R12 ;  /* 0x000af80c01007387 */ /* 0x0001e40000100a00 */
[----:B0-----:R-:W-:-:S02]  /*10080*/  IMAD.MOV.U32 R12, RZ, RZ, R10 ;  /* 0x000000ffff0c7224 */ /* 0x001fc400078e000a */
[----:B------:R-:W-:Y:S01]  /*10090*/  IMAD.MOV.U32 R13, RZ, RZ, R8 ;  /* 0x000000ffff0d7224 */ /* 0x000fe200078e0008 */
[----:B------:R-:W4:Y:S01]  /*100a0*/  LDL.LU R10, [R1+0xc44] ;  /* 0x000c4400010a7983 */ /* 0x000f220000300800 */
[----:B------:R-:W2:Y:S02]  /*100b0*/  LDL.LU R8, [R1+0xc40] ;  /* 0x000c400001087983 */ /* 0x000ea40000300800 */
[----:B------:R-:W2:Y:S02]  /*100c0*/  LDL R14, [R1+0x48] ;  /* 0x00004800010e7983 */ /* 0x000ea40000100800 */
[----:B------:R-:W2:Y:S02]  /*100d0*/  LDL R15, [R1+0x4c] ;  /* 0x00004c00010f7983 */ /* 0x000ea40000100800 */
[----:B--2---:R-:W-:Y:S01]  /*100e0*/  STL.64 [R1+0xbe8], R14 ;  /* 0x000be80e01007387 */ /* 0x004fe20000100a00 */
[----:B------:R0:W-:Y:S03]  /*100f0*/  STL.64 [R1+0xbe0], R12 ;  /* 0x000be00c01007387 */ /* 0x0001e60000100a00 */
[----:B0-----:R-:W2:Y:S01]  /*10100*/  LDL.LU R12, [R1+0x320] ;  /* 0x00032000010c7983 */ /* 0x001ea20000300800 */
[----:B------:R-:W2:Y:S02]  /*10110*/  LDL.LU R13, [R1+0x324] ;  /* 0x00032400010d7983 */ /* 0x000ea40000300800 */
[----:B------:R-:W2:Y:S02]  /*10120*/  LDL.LU R14, [R1+0x328] ;  /* 0x00032800010e7983 */ /* 0x000ea40000300800 */
[----:B------:R-:W2:Y:S01]  /*10130*/  LDL.LU R15, [R1+0x32c] ;  /* 0x00032c00010f7983 */ /* 0x000ea20000300800 */
[----:B------:R0:W-:Y:S01]  /*10140*/  STL.64 [R1+0xb90], R16 ;  /* 0x000b901001007387 */ /* 0x0001e20000100a00 */
[----:B--2---:R-:W-:Y:S07]  /*10150*/  HMMA.16816.F32.BF16 R12, R4, R16, R12 ;  /* 0x00000010040c723c */ /* 0x004fee000004180c */
[----:B0-----:R-:W-:-:S02]  /*10160*/  IMAD.MOV.U32 R16, RZ, RZ, R19 ;  /* 0x000000ffff107224 */ /* 0x001fc400078e0013 */
[----:B------:R-:W-:Y:S11]  /*10170*/  IMAD.MOV.U32 R17, RZ, RZ, R18 ;  /* 0x000000ffff117224 */ /* 0x000ff600078e0012 */
[----:B------:R-:W-:Y:S03]  /*10180*/  @!UPT UIADD3 URZ, URZ, URZ, URZ ;  /* 0x0000003f3f3ff290 */ /* 0x000fe6000fffe03f */
[----:B------:R-:W-:Y:S01]  /*10190*/  STL.64 [R1+0xf0], R12 ;  /* 0x0000f00c01007387 */ /* 0x000fe20000100a00 */
[----:B------:R-:W-:Y:S02]  /*101a0*/  STL.64 [R1+0xf8], R14 ;  /* 0x0000f80e01007387 */ /* 0x000fe40000100a00 */
[----:B------:R0:W-:Y:S02]  /*101b0*/  STL.64 [R1+0xba8], R16 ;  /* 0x000ba81001007387 */ /* 0x0001e40000100a00 */
[----:B0-----:R-:W-:Y:S02]  /*101c0*/  IMAD.MOV.U32 R16, RZ, RZ, R21 ;  /* 0x000000ffff107224 */ /* 0x001fe400078e0015 */
[----:B------:R-:W-:-:S05]  /*101d0*/  IMAD.MOV.U32 R17, RZ, RZ, R20 ;  /* 0x000000ffff117224 */ /* 0x000fca00078e0014 */
[----:B------:R0:W-:Y:S02]  /*101e0*/  STL.64 [R1+0xbc0], R16 ;  /* 0x000bc01001007387 */ /* 0x0001e40000100a00 */
[----:B0-----:R-:W-:Y:S02]  /*101f0*/  IMAD.MOV.U32 R16, RZ, RZ, R0 ;  /* 0x000000ffff107224 */ /* 0x001fe400078e0000 */
[----:B------:R-:W-:Y:S01]  /*10200*/  IMAD.MOV.U32 R17, RZ, RZ, R28 ;  /* 0x000000ffff117224 */ /* 0x000fe200078e001c */
[----:B------:R-:W2:Y:S01]  /*10210*/  LDL.LU R0, [R1+0xc3c] ;  /* 0x000c3c0001007983 */ /* 0x000ea20000300800 */
[----:B------:R-:W2:Y:S03]  /*10220*/  LDL.LU R28, [R1+0xc38] ;  /* 0x000c3800011c7983 */ /* 0x000ea60000300800 */
[----:B------:R0:W-:Y:S04]  /*10230*/  STL.64 [R1+0xbd8], R16 ;  /* 0x000bd81001007387 */ /* 0x0001e80000100a00 */
[----:B0-----:R-:W2:Y:S01]  /*10240*/  LDL.LU R16, [R1+0x2e0] ;  /* 0x0002e00001107983 */ /* 0x001ea20000300800 */
[----:B------:R-:W2:Y:S02]  /*10250*/  LDL.LU R17, [R1+0x2e4] ;  /* 0x0002e40001117983 */ /* 0x000ea40000300800 */
[----:B------:R-:W-:-:S02]  /*10260*/  IMAD.MOV.U32 R18, RZ, RZ, R8 ;  /* 0x000000ffff127224 */ /* 0x000fc400078e0008 */
[----:B----4-:R-:W-:Y:S02]  /*10270*/  IMAD.MOV.U32 R19, RZ, RZ, R10 ;  /* 0x000000ffff137224 */ /* 0x010fe400078e000a */
[----:B------:R-:W-:Y:S02]  /*10280*/  IMAD.MOV.U32 R12, RZ, RZ, R3 ;  /* 0x000000ffff0c7224 */ /* 0x000fe400078e0003 */
[----:B------:R-:W-:Y:S01]  /*10290*/  IMAD.MOV.U32 R13, RZ, RZ, R2 ;  /* 0x000000ffff0d7224 */ /* 0x000fe200078e0002 */
[----:B------:R-:W4:Y:S01]  /*102a0*/  LDL.LU R8, [R1+0xc34] ;  /* 0x000c340001087983 */ /* 0x000f220000300800 */
[----:B------:R-:W3:Y:S02]  /*102b0*/  LDL.LU R10, [R1+0xc30] ;  /* 0x000c3000010a7983 */ /* 0x000ee40000300800 */
[----:B------:R-:W-:Y:S01]  /*102c0*/  STL.64 [R1+0xbf8], R18 ;  /* 0x000bf81201007387 */ /* 0x000fe20000100a00 */
[----:B--2---:R0:W-:Y:S01]  /*102d0*/  STL.64 [R1+0xbf0], R16 ;  /* 0x000bf01001007387 */ /* 0x0041e20000100a00 */
[----:B------:R1:W-:Y:S03]  /*102e0*/  STL.64 [R1+0xc00], R12 ;  /* 0x000c000c01007387 */ /* 0x0003e60000100a00 */
[----:B0-----:R-:W2:Y:S01]  /*102f0*/  LDL.LU R16, [R1+0x2f0] ;  /* 0x0002f00001107983 */ /* 0x001ea20000300800 */
[----:B------:R-:W2:Y:S02]  /*10300*/  LDL.LU R17, [R1+0x2f4] ;  /* 0x0002f40001117983 */ /* 0x000ea40000300800 */
[----:B------:R-:W2:Y:S02]  /*10310*/  LDL.LU R18, [R1+0x2f8] ;  /* 0x0002f80001127983 */ /* 0x000ea40000300800 */
[----:B------:R-:W2:Y:S02]  /*10320*/  LDL.LU R19, [R1+0x2fc] ;  /* 0x0002fc0001137983 */ /* 0x000ea40000300800 */
[----:B-1----:R-:W-:-:S02]  /*10330*/  IMAD.MOV.U32 R12, RZ, RZ, R11 ;  /* 0x000000ffff0c7224 */ /* 0x002fc400078e000b */
[----:B------:R-:W-:Y:S01]  /*10340*/  IMAD.MOV.U32 R13, RZ, RZ, R9 ;  /* 0x000000ffff0d7224 */ /* 0x000fe200078e0009 */
[----:B--2---:R4:W-:Y:S01]  /*10350*/  STL.64 [R1+0xc10], R18 ;  /* 0x000c101201007387 */ /* 0x0049e20000100a00 */
[----:B------:R3:W-:Y:S02]  /*10360*/  STL.64 [R1+0xc08], R16 ;  /* 0x000c081001007387 */ /* 0x0007e40000100a00 */
[----:B------:R-:W2:Y:S02]  /*10370*/  LDL.LU R11, [R1+0xc2c] ;  /* 0x000c2c00010b7983 */ /* 0x000ea40000300800 */
[----:B------:R-:W2:Y:S01]  /*10380*/  LDL.LU R9, [R1+0xc28] ;  /* 0x000c280001097983 */ /* 0x000ea20000300800 */
[----:B------:R-:W2:Y:S01]  /*10390*/  LDL.LU R20, [R1+0x310] ;  /* 0x0003100001147983 */ /* 0x000ea20000300800 */
[----:B------:R-:W2:Y:S02]  /*103a0*/  LDL.LU R21, [R1+0x314] ;  /* 0x0003140001157983 */ /* 0x000ea40000300800 */
[----:B------:R-:W2:Y:S02]  /*103b0*/  LDL.LU R22, [R1+0x318] ;  /* 0x0003180001167983 */ /* 0x000ea40000300800 */
[----:B------:R-:W2:Y:S02]  /*103c0*/  LDL.LU R23, [R1+0x31c] ;  /* 0x00031c0001177983 */ /* 0x000ea40000300800 */
[----:B----4-:R-:W-:-:S02]  /*103d0*/  IMAD.MOV.U32 R19, RZ, RZ, R8 ;  /* 0x000000ffff137224 */ /* 0x010fc400078e0008 */
[----:B---3--:R-:W-:Y:S02]  /*103e0*/  IMAD.MOV.U32 R17, RZ, RZ, R10 ;  /* 0x000000ffff117224 */ /* 0x008fe400078e000a */
[----:B--2---:R-:W-:Y:S02]  /*103f0*/  IMAD.MOV.U32 R16, RZ, RZ, R11 ;  /* 0x000000ffff107224 */ /* 0x004fe400078e000b */
[----:B------:R-:W-:Y:S02]  /*10400*/  IMAD.MOV.U32 R18, RZ, RZ, R9 ;  /* 0x000000ffff127224 */ /* 0x000fe400078e0009 */
[----:B------:R-:W0:Y:S04]  /*10410*/  LDSM.16.MT88.4 R8, [R29+0xc200] ;  /* 0x00c200001d08783b */ /* 0x000e280000004200 */
[----:B0-----:R-:W-:Y:S01]  /*10420*/  STL [R1+0xa70], R10 ;  /* 0x000a700a01007387 */ /* 0x001fe20000100800 */
[----:B------:R-:W-:Y:S02]  /*10430*/  STL [R1+0xa6c], R11 ;  /* 0x000a6c0b01007387 */ /* 0x000fe40000100800 */
[----:B------:R0:W-:Y:S02]  /*10440*/  STL.64 [R1+0xb88], R8 ;  /* 0x000b880801007387 */ /* 0x0001e40000100a00 */
        /* <DEDUP_REMOVED lines=15> */
[----:B------:R-:W3:Y:S01]  /*10540*/  LDL.LU R11, [R1+0x2cc] ;  /* 0x0002cc00010b7983 */ /* 0x000ee20000300800 */
[----:B------:R-:W-:Y:S01]  /*10550*/  HMMA.16816.F32.BF16 R4, R4, R24, R20 ;  /* 0x000000180404723c */ /* 0x000fe20000041814 */
[----:B---3--:R-:W-:Y:S01]  /*10560*/  STL.64 [R1+0xbd0], R10 ;  /* 0x000bd00a01007387 */ /* 0x008fe20000100a00 */
[----:B--2---:R0:W-:Y:S03]  /*10570*/  STL.64 [R1+0xbc8], R8 ;  /* 0x000bc80801007387 */ /* 0x0041e60000100a00 */
[----:B0-----:R-:W2:Y:S01]  /*10580*/  LDL.LU R8, [R1+0x2d0] ;  /* 0x0002d00001087983 */ /* 0x001ea20000300800 */
[----:B------:R-:W2:Y:S02]  /*10590*/  LDL.LU R9, [R1+0x2d4] ;  /* 0x0002d40001097983 */ /* 0x000ea40000300800 */
[----:B------:R-:W2:Y:S02]  /*105a0*/  LDL.LU R10, [R1+0x2d8] ;  /* 0x0002d800010a7983 */ /* 0x000ea40000300800 */
[----:B------:R-:W2:Y:S01]  /*105b0*/  LDL.LU R11, [R1+0x2dc] ;  /* 0x0002dc00010b7983 */ /* 0x000ea20000300800 */
[----:B------:R-:W3:Y:S01]  /*105c0*/  LDL.LU.64 R22, [R1+0xc20] ;  /* 0x000c200001167983 */ /* 0x000ee20000300a00 */
[----:B------:R-:W3:Y:S11]  /*105d0*/  LDL.LU.64 R20, [R1+0xc18] ;  /* 0x000c180001147983 */ /* 0x000ef60000300a00 */
[----:B------:R-:W-:Y:S02]  /*105e0*/  STL.64 [R1+0xe0], R4 ;  /* 0x0000e00401007387 */ /* 0x000fe40000100a00 */
[----:B------:R-:W-:Y:S02]  /*105f0*/  STL.64 [R1+0xe8], R6 ;  /* 0x0000e80601007387 */ /* 0x000fe40000100a00 */
[----:B------:R-:W0:Y:S04]  /*10600*/  LDSM.16.MT88.4 R4, [R29+0xc300] ;  /* 0x00c300001d04783b */ /* 0x000e280000004200 */
[----:B0-----:R-:W-:Y:S01]  /*10610*/  STL.64 [R1+0xa00], R6 ;  /* 0x000a000601007387 */ /* 0x001fe20000100a00 */
[----:B------:R0:W-:Y:S03]  /*10620*/  STL.64 [R1+0x9f8], R4 ;  /* 0x0009f80401007387 */ /* 0x0001e60000100a00 */
[----:B0-----:R-:W4:Y:S01]  /*10630*/  LDL.LU R4, [R1+0x280] ;  /* 0x0002800001047983 */ /* 0x001f220000300800 */
[----:B------:R-:W4:Y:S02]  /*10640*/  LDL.LU R5, [R1+0x284] ;  /* 0x0002840001057983 */ /* 0x000f240000300800 */
[----:B------:R-:W-:Y:S01]  /*10650*/  STL [R1+0x894], R29 ;  /* 0x0008941d01007387 */ /* 0x000fe20000100800 */
[C---:B---3--:R-:W-:Y:S01]  /*10660*/  HMMA.16816.F32.BF16 R12, R20.reuse, R12, R16 ;  /* 0x0000000c140c723c */ /* 0x048fe20000041810 */
[----:B------:R-:W3:Y:S01]  /*10670*/  LDL.LU.64 R18, [R1+0xc10] ;  /* 0x000c100001127983 */ /* 0x000ee20000300a00 */
[----:B------:R-:W3:Y:S11]  /*10680*/  LDL.LU.64 R16, [R1+0xc08] ;  /* 0x000c080001107983 */ /* 0x000ef60000300a00 */
[----:B------:R-:W-:Y:S10]  /*10690*/  @!UPT UIADD3 URZ, URZ, URZ, URZ ;  /* 0x0000003f3f3ff290 */ /* 0x000ff4000fffe03f */
[----:B------:R0:W-:Y:S01]  /*106a0*/  STL.64 [R1+0xd0], R12 ;  /* 0x0000d00c01007387 */ /* 0x0001e20000100a00 */
        /* <DEDUP_REMOVED lines=8> */
[----:B0-----:R-:W2:Y:S01]  /*10730*/  LDL.LU.64 R14, [R1+0xbe8] ;  /* 0x000be800010e7983 */ /* 0x001ea20000300a00 */
[----:B------:R-:W3:Y:S02]  /*10740*/  LDL.LU.64 R12, [R1+0xbe0] ;  /* 0x000be000010c7983 */ /* 0x000ee40000300a00 */
[C---:B---3--:R-:W-:Y:S11]  /*10750*/  HMMA.16816.F32.BF16 R16, R20.reuse, R12, R16 ;  /* 0x0000000c1410723c */ /* 0x048ff60000041810 */
[----:B------:R-:W-:Y:S11]  /*10760*/  @!UPT UIADD3 URZ, URZ, URZ, URZ ;  /* 0x0000003f3f3ff290 */ /* 0x000ff6000fffe03f */
[----:B------:R-:W-:Y:S01]  /*10770*/  @!UPT UIADD3 URZ, URZ, URZ, URZ ;  /* 0x0000003f3f3ff290 */ /* 0x000fe2000fffe03f */
[----:B------:R0:W-:Y:S01]  /*10780*/  STL.64 [R1+0xb0], R16 ;  /* 0x0000b01001007387 */ /* 0x0001e20000100a00 */
[----:B------:R-:W-:Y:S03]  /*10790*/  STL.64 [R1+0xb8], R18 ;  /* 0x0000b81201007387 */ /* 0x000fe60000100a00 */
[----:B0-----:R-:W3:Y:S01]  /*107a0*/  LDL.LU.64 R16, [R1+0xbd8] ;  /* 0x000bd80001107983 */ /* 0x001ee20000300a00 */
[----:B--2---:R0:W-:Y:S03]  /*107b0*/  STL.64 [R1+0xb48], R14 ;  /* 0x000b480e01007387 */ /* 0x0041e60000100a00 */
[----:B0-----:R-:W4:Y:S01]  /*107c0*/  LDL.64 R14, [R1+0x68] ;  /* 0x00006800010e7983 */ /* 0x001f220000100a00 */
[C---:B---3--:R-:W-:Y:S03]  /*107d0*/  HMMA.16816.F32.BF16 R16, R20.reuse, R16, R8 ;  /* 0x000000101410723c */ /* 0x048fe60000041808 */
[----:B------:R-:W2:Y:S01]  /*107e0*/  LDL.LU.64 R10, [R1+0xbd0] ;  /* 0x000bd000010a7983 */ /* 0x000ea20000300a00 */
[----:B------:R-:W2:Y:S11]  /*107f0*/  LDL.LU.64 R8, [R1+0xbc8] ;  /* 0x000bc80001087983 */ /* 0x000eb60000300a00 */
[----:B------:R-:W-:Y:S08]  /*10800*/  @!UPT UIADD3 URZ, URZ, URZ, URZ ;  /* 0x0000003f3f3ff290 */ /* 0x000ff0000fffe03f */
[----:B------:R0:W-:Y:S01]  /*10810*/  STL.64 [R1+0xa0], R16 ;  /* 0x0000a01001007387 */ /* 0x0001e20000100a00 */
[----:B------:R2:W-:Y:S03]  /*10820*/  STL.64 [R1+0xa8], R18 ;  /* 0x0000a81201007387 */ /* 0x0005e60000100a00 */
[----:B0-----:R-:W2:Y:S01]  /*10830*/  LDL.LU.64 R16, [R1+0xbc0] ;  /* 0x000bc00001107983 */ /* 0x001ea20000300a00 */
[----:B------:R-:W-:Y:S01]  /*10840*/  IMAD.MOV.U32 R7, RZ, RZ, R0 ;  /* 0x000000ffff077224 */ /* 0x000fe200078e0000 */
[----:B--2---:R-:W-:Y:S02]  /*10850*/  HMMA.16816.F32.BF16 R16, R20, R16, R8 ;  /* 0x000000101410723c */ /* 0x004fe40000041808 */
[----:B------:R-:W2:Y:S01]  /*10860*/  LDL.LU.64 R10, [R1+0xbb8] ;  /* 0x000bb800010a7983 */ /* 0x000ea20000300a00 */
[----:B------:R-:W2:Y:S11]  /*10870*/  LDL.LU.64 R8, [R1+0xbb0] ;  /* 0x000bb00001087983 */ /* 0x000eb60000300a00 */
[----:B------:R-:W-:Y:S09]  /*10880*/  @!UPT UIADD3 URZ, URZ, URZ, URZ ;  /* 0x0000003f3f3ff290 */ /* 0x000ff2000fffe03f */
[----:B------:R0:W-:Y:S01]  /*10890*/  STL [R1+0x90], R16 ;  /* 0x0000901001007387 */ /* 0x0001e20000100800 */
[----:B------:R-:W-:-:S03]  /*108a0*/  IMAD.MOV.U32 R0, RZ, RZ, R17 ;  /* 0x000000ffff007224 */ /* 0x000fc600078e0011 */
[----:B0-----:R-:W2:Y:S01]  /*108b0*/  LDL.LU.64 R16, [R1+0xba8] ;  /* 0x000ba80001107983 */ /* 0x001ea20000300a00 */
[----:B------:R-:W-:Y:S02]  /*108c0*/  IMAD.MOV.U32 R6, RZ, RZ, R28 ;  /* 0x000000ffff067224 */ /* 0x000fe400078e001c */
[----:B------:R-:W-:Y:S02]  /*108d0*/  IMAD.MOV.U32 R29, RZ, RZ, R18 ;  /* 0x000000ffff1d7224 */ /* 0x000fe400078e0012 */
[----:B------:R-:W-:-:S05]  /*108e0*/  IMAD.MOV.U32 R28, RZ, RZ, R19 ;  /* 0x000000ffff1c7224 */ /* 0x000fca00078e0013 */
[----:B------:R-:W-:Y:S01]  /*108f0*/  STL [R1+0xaf4], R28 ;  /* 0x000af41c01007387 */ /* 0x000fe20000100800 */
[----:B------:R-:W-:Y:S02]  /*10900*/  STL [R1+0xaf0], R29 ;  /* 0x000af01d01007387 */ /* 0x000fe40000100800 */
[----:B------:R-:W-:Y:S01]  /*10910*/  STL [R1+0xa60], R0 ;  /* 0x000a600001007387 */ /* 0x000fe20000100800 */
[C---:B--2---:R-:W-:Y:S01]  /*10920*/  HMMA.16816.F32.BF16 R16, R20.reuse, R16, R8 ;  /* 0x000000101410723c */ /* 0x044fe20000041808 */
[----:B------:R-:W2:Y:S01]  /*10930*/  LDL.LU.64 R10, [R1+0xba0] ;  /* 0x000ba000010a7983 */ /* 0x000ea20000300a00 */
[----:B------:R-:W2:Y:S11]  /*10940*/  LDL.LU.64 R8, [R1+0xb98] ;  /* 0x000b980001087983 */ /* 0x000eb60000300a00 */
[----:B------:R-:W-:Y:S10]  /*10950*/  @!UPT UIADD3 URZ, URZ, URZ, URZ ;  /* 0x0000003f3f3ff290 */ /* 0x000ff4000fffe03f */
[----:B------:R0:W-:Y:S01]  /*10960*/  STL.64 [R1+0x80], R16 ;  /* 0x0000801001007387 */ /* 0x0001e20000100a00 */
[----:B------:R2:W-:Y:S03]  /*10970*/  STL.64 [R1+0x88], R18 ;  /* 0x0000881201007387 */ /* 0x0005e60000100a00 */
[----:B0-----:R-:W2:Y:S02]  /*10980*/  LDL.LU.64 R16, [R1+0xb90] ;  /* 0x000b900001107983 */ /* 0x001ea40000300a00 */
[C---:B--2---:R-:W-:Y:S02]  /*10990*/  HMMA.16816.F32.BF16 R16, R20.reuse, R16, R8 ;  /* 0x000000101410723c */ /* 0x044fe40000041808 */
[----:B------:R-:W2:Y:S11]  /*109a0*/  LDL.LU.64 R8, [R1+0xb88] ;  /* 0x000b880001087983 */ /* 0x000eb60000300a00 */
[----:B------:R-:W-:Y:S11]  /*109b0*/  @!UPT UIADD3 URZ, URZ, URZ, URZ ;  /* 0x0000003f3f3ff290 */ /* 0x000ff6000fffe03f */
[----:B------:R-:W-:Y:S02]  /*109c0*/  IMAD.MOV.U32 R10, RZ, RZ, R16 ;  /* 0x000000ffff0a7224 */ /* 0x000fe400078e0010 */
[----:B------:R-:W-:Y:S02]  /*109d0*/  IMAD.MOV.U32 R11, RZ, RZ, R17 ;  /* 0x000000ffff0b7224 */ /* 0x000fe400078e0011 */
[----:B------:R-:W-:Y:S02]  /*109e0*/  IMAD.MOV.U32 R3, RZ, RZ, R18 ;  /* 0x000000ffff037224 */ /* 0x000fe400078e0012 */
[----:B------:R-:W-:Y:S02]  /*109f0*/  IMAD.MOV.U32 R2, RZ, RZ, R19 ;  /* 0x000000ffff027224 */ /* 0x000fe400078e0013 */
[----:B------:R-:W4:Y:S01]  /*10a00*/  LDL.LU.64 R18, [R1+0xb80] ;  /* 0x000b800001127983 */ /* 0x000f220000300a00 */
[----:B------:R-:W4:Y:S02]  /*10a10*/  LDL.LU.64 R16, [R1+0xb78] ;  /* 0x000b780001107983 */ /* 0x000f240000300a00 */
[----:B------:R-:W-:Y:S01]  /*10a20*/  STL.64 [R1+0xa80], R10 ;  /* 0x000a800a01007387 */ /* 0x000fe20000100a00 */
[----:B--2---:R0:W-:Y:S04]  /*10a30*/  STL.64 [R1+0xa78], R8 ;  /* 0x000a780801007387 */ /* 0x0041e80000100a00 */
[----:B0-----:R-:W2:Y:S01]  /*10a40*/  LDL.LU R8, [R1+0x290] ;  /* 0x0002900001087983 */ /* 0x001ea20000300800 */
[----:B------:R-:W2:Y:S02]  /*10a50*/  LDL.LU R9, [R1+0x294] ;  /* 0x0002940001097983 */ /* 0x000ea40000300800 */
[----:B------:R-:W2:Y:S02]  /*10a60*/  LDL.LU R10, [R1+0x298] ;  /* 0x00029800010a7983 */ /* 0x000ea40000300800 */
[----:B------:R-:W2:Y:S02]  /*10a70*/  LDL.LU R11, [R1+0x29c] ;  /* 0x00029c00010b7983 */ /* 0x000ea40000300800 */
[----:B--2---:R-:W-:Y:S11]  /*10a80*/  HMMA.16816.F32.BF16 R20, R20, R24, R8 ;  /* 0x000000181414723c */ /* 0x004ff60000041808 */
[----:B------:R-:W-:Y:S11]  /*10a90*/  @!UPT UIADD3 URZ, URZ, URZ, URZ ;  /* 0x0000003f3f3ff290 */ /* 0x000ff6000fffe03f */
[----:B------:R-:W-:Y:S01]  /*10aa0*/  @!UPT UIADD3 URZ, URZ, URZ, URZ ;  /* 0x0000003f3f3ff290 */ /* 0x000fe2000fffe03f */
[----:B------:R0:W-:Y:S01]  /*10ab0*/  STL.64 [R1+0x968], R22 ;  /* 0x0009681601007387 */ /* 0x0001e20000100a00 */
[----:B------:R-:W-:Y:S03]  /*10ac0*/  STL.64 [R1+0x960], R20 ;  /* 0x0009601401007387 */ /* 0x000fe60000100a00 */
[----:B0-----:R-:W2:Y:S04]  /*10ad0*/  LDL R22, [R1+0x8] ;  /* 0x0000080001167983 */ /* 0x001ea80000100800 */
[----:B------:R-:W2:Y:S01]  /*10ae0*/  LDL R23, [R1+0xc] ;  /* 0x00000c0001177983 */ /* 0x000ea20000100800 */
[----:B----4-:R-:W-:Y:S03]  /*10af0*/  HMMA.16816.F32.BF16 R4, R16, R14, R4 ;  /* 0x0000000e1004723c */ /* 0x010fe60000041804 */
[----:B--2---:R-:W-:Y:S11]  /*10b00*/  STL.64 [R1+0xb40], R22 ;  /* 0x000b401601007387 */ /* 0x004ff60000100a00 */
[----:B------:R-:W-:Y:S09]  /*10b10*/  @!UPT UIADD3 URZ, URZ, URZ, URZ ;  /* 0x0000003f3f3ff290 */ /* 0x000ff2000fffe03f */
[----:B------:R-:W-:Y:S02]  /*10b20*/  STL.64 [R1+0x2c0], R4 ;  /* 0x0002c00401007387 */ /* 0x000fe40000100a00 */
[----:B------:R-:W-:Y:S02]  /*10b30*/  STL.64 [R1+0x2c8], R6 ;  /* 0x0002c80601007387 */ /* 0x000fe40000100a00 */
[----:B------:R-:W2:Y:S01]  /*10b40*/  LDL.LU R8, [R1+0x170] ;  /* 0x0001700001087983 */ /* 0x000ea20000300800 */
[----:B------:R-:W2:Y:S01]  /*10b50*/  LDL.LU R9, [R1+0x174] ;  /* 0x0001740001097983 */ /* 0x000ea20000300800 */
[----:B------:R-:W3:Y:S02]  /*10b60*/  LDL.LU R10, [R1+0x178] ;  /* 0x00017800010a7983 */ /* 0x000ee40000300800 */
[----:B------:R-:W3:Y:S02]  /*10b70*/  LDL.LU R11, [R1+0x17c] ;  /* 0x00017c00010b7983 */ /* 0x000ee40000300800 */
[----:B------:R-:W4:Y:S02]  /*10b80*/  LDL.LU R12, [R1+0x270] ;  /* 0x00027000010c7983 */ /* 0x000f240000300800 */
[----:B------:R-:W-:Y:S01]  /*10b90*/  IMAD.MOV.U32 R28, RZ, RZ, R14 ;  /* 0x000000ffff1c7224 */ /* 0x000fe200078e000e */
[----:B------:R-:W4:Y:S01]  /*10ba0*/  LDL.LU R13, [R1+0x274] ;  /* 0x00027400010d7983 */ /* 0x000f220000300800 */
[----:B------:R-:W-:-:S02]  /*10bb0*/  IMAD.MOV.U32 R29, RZ, RZ, R15 ;  /* 0x000000ffff1d7224 */ /* 0x000fc400078e000f */
[----:B------:R-:W4:Y:S02]  /*10bc0*/  LDL.LU R14, [R1+0x278] ;  /* 0x00027800010e7983 */ /* 0x000f240000300800 */
[----:B------:R-:W4:Y:S01]  /*10bd0*/  LDL.LU R15, [R1+0x27c] ;  /* 0x00027c00010f7983 */ /* 0x000f220000300800 */
[----:B---3--:R0:W-:Y:S01]  /*10be0*/  STL.64 [R1+0xa90], R10 ;  /* 0x000a900a01007387 */ /* 0x0081e20000100a00 */
[----:B--2---:R-:W-:Y:S03]  /*10bf0*/  STL.64 [R1+0xa88], R8 ;  /* 0x000a880801007387 */ /* 0x004fe60000100a00 */
[----:B0-----:R-:W2:Y:S01]  /*10c00*/  LDL.LU.64 R10, [R1+0x18] ;  /* 0x00001800010a7983 */ /* 0x001ea20000300a00 */
[----:B------:R-:W-:Y:S02]  /*10c10*/  IMAD.MOV.U32 R24, RZ, RZ, R4 ;  /* 0x000000ffff187224 */ /* 0x000fe400078e0004 */
[----:B------:R-:W-:-:S02]  /*10c20*/  IMAD.MOV.U32 R5, RZ, RZ, R27 ;  /* 0x000000ffff057224 */ /* 0x000fc400078e001b */
[----:B------:R-:W-:Y:S01]  /*10c30*/  IMAD.MOV.U32 R6, RZ, RZ, R26 ;  /* 0x000000ffff067224 */ /* 0x000fe200078e001a */
[----:B--2---:R-:W-:Y:S01]  /*10c40*/  STL.64 [R1+0xb28], R10 ;  /* 0x000b280a01007387 */ /* 0x004fe20000100a00 */
[----:B------:R-:W2:Y:S02]  /*10c50*/  LDL.LU R4, [R1+0x160] ;  /* 0x0001600001047983 */ /* 0x000ea40000300800 */
[----:B------:R-:W3:Y:S02]  /*10c60*/  LDL.LU R27, [R1+0xb74] ;  /* 0x000b7400011b7983 */ /* 0x000ee40000300800 */
[----:B------:R-:W2:Y:S01]  /*10c70*/  LDL.LU R26, [R1+0xb70] ;  /* 0x000b7000011a7983 */ /* 0x000ea20000300800 */
[----:B------:R-:W2:Y:S04]  /*10c80*/  LDL.LU R7, [R1+0x16c] ;  /* 0x00016c0001077983 */ /* 0x000ea80000300800 */
[----:B--2---:R3:W-:Y:S01]  /*10c90*/  STL.64 [R1+0xaa0], R6 ;  /* 0x000aa00601007387 */ /* 0x0047e20000100a00 */
[----:B------:R0:W-:Y:S02]  /*10ca0*/  STL.64 [R1+0xa98], R4 ;  /* 0x000a980401007387 */ /* 0x0001e40000100a00 */
[----:B---3--:R-:W-:Y:S01]  /*10cb0*/  IMAD.MOV.U32 R6, RZ, RZ, R27 ;  /* 0x000000ffff067224 */ /* 0x008fe200078e001b */
[----:B0-----:R-:W2:Y:S01]  /*10cc0*/  LDL.LU R4, [R1+0x190] ;  /* 0x0001900001047983 */ /* 0x001ea20000300800 */
[----:B------:R-:W2:Y:S02]  /*10cd0*/  LDL.LU R5, [R1+0x194] ;  /* 0x0001940001057983 */ /* 0x000ea40000300800 */
[----:B------:R-:W3:Y:S02]  /*10ce0*/  LDL.LU R27, [R1+0xb6c] ;  /* 0x000b6c00011b7983 */ /* 0x000ee40000300800 */
[----:B------:R-:W-:-:S02]  /*10cf0*/  IMAD.MOV.U32 R7, RZ, RZ, R26 ;  /* 0x000000ffff077224 */ /* 0x000fc400078e001a */
[----:B------:R-:W2:Y:S01]  /*10d00*/  LDL.LU R26, [R1+0xb68] ;  /* 0x000b6800011a7983 */ /* 0x000ea20000300800 */
[----:B------:R-:W4:Y:S02]  /*10d10*/  LDL.LU R8, [R1+0x220] ;  /* 0x0002200001087983 */ /* 0x000f240000300800 */
[----:B------:R-:W4:Y:S02]  /*10d20*/  LDL.LU R9, [R1+0x224] ;  /* 0x0002240001097983 */ /* 0x000f240000300800 */
[----:B------:R-:W4:Y:S01]  /*10d30*/  LDL.LU R10, [R1+0x228] ;  /* 0x00022800010a7983 */ /* 0x000f220000300800 */
[----:B------:R-:W4:Y:S01]  /*10d40*/  LDL.LU R11, [R1+0x22c] ;  /* 0x00022c00010b7983 */ /* 0x000f220000300800 */
[----:B------:R-:W4:Y:S02]  /*10d50*/  LDL.LU R20, [R1+0x240] ;  /* 0x0002400001147983 */ /* 0x000f240000300800 */
[----:B------:R-:W4:Y:S02]  /*10d60*/  LDL.LU R21, [R1+0x244] ;  /* 0x0002440001157983 */ /* 0x000f240000300800 */
[----:B---3--:R-:W-:-:S02]  /*10d70*/  IMAD.MOV.U32 R23, RZ, RZ, R27 ;  /* 0x000000ffff177224 */ /* 0x008fc400078e001b */
[----:B--2---:R-:W-:Y:S02]  /*10d80*/  IMAD.MOV.U32 R22, RZ, RZ, R26 ;  /* 0x000000ffff167224 */ /* 0x004fe400078e001a */
[----:B------:R-:W2:Y:S01]  /*10d90*/  LDL.LU R26, [R1+0xb64] ;  /* 0x000b6400011a7983 */ /* 0x000ea20000300800 */
[----:B------:R-:W2:Y:S02]  /*10da0*/  LDL.LU R27, [R1+0xb60] ;  /* 0x000b6000011b7983 */ /* 0x000ea40000300800 */
[----:B------:R0:W-:Y:S01]  /*10db0*/  STL.64 [R1+0xb58], R22 ;  /* 0x000b581601007387 */ /* 0x0001e20000100a00 */
[----:B----4-:R-:W-:Y:S04]  /*10dc0*/  STL.64 [R1+0xb50], R20 ;  /* 0x000b501401007387 */ /* 0x010fe80000100a00 */
[----:B0-----:R-:W3:Y:S01]  /*10dd0*/  LDL.64 R22, [R1+0x58] ;  /* 0x0000580001167983 */ /* 0x001ee20000100a00 */
[----:B------:R0:W-:Y:S02]  /*10de0*/  STL.64 [R1+0xb38], R10 ;  /* 0x000b380a01007387 */ /* 0x0001e40000100a00 */
[----:B------:R-:W-:Y:S01]  /*10df0*/  STL.64 [R1+0xb30], R8 ;  /* 0x000b300801007387 */ /* 0x000fe20000100a00 */
[----:B0-----:R-:W4:Y:S01]  /*10e00*/  LDL.64 R10, [R1+0x38] ;  /* 0x00003800010a7983 */ /* 0x001f220000100a00 */
[----:B------:R0:W-:Y:S02]  /*10e10*/  STL.64 [R1+0xab0], R6 ;  /* 0x000ab00601007387 */ /* 0x0001e40000100a00 */
[----:B------:R-:W-:Y:S01]  /*10e20*/  STL.64 [R1+0xaa8], R4 ;  /* 0x000aa80401007387 */ /* 0x000fe20000100a00 */
[----:B0-----:R-:W2:Y:S04]  /*10e30*/  LDL R6, [R1+0x28] ;  /* 0x0000280001067983 */ /* 0x001ea80000100800 */
[----:B------:R-:W2:Y:S01]  /*10e40*/  LDL R7, [R1+0x2c] ;  /* 0x00002c0001077983 */ /* 0x000ea20000100800 */
[----:B------:R0:W-:Y:S01]  /*10e50*/  STL [R1+0x898], R24 ;  /* 0x0008981801007387 */ /* 0x0001e20000100800 */
[----:B---3--:R-:W-:Y:S01]  /*10e60*/  HMMA.16816.F32.BF16 R12, R16, R22, R12 ;  /* 0x00000016100c723c */ /* 0x008fe2000004180c */
[----:B0-----:R-:W-:-:S02]  /*10e70*/  IMAD.MOV.U32 R24, RZ, RZ, R22 ;  /* 0x000000ffff187224 */ /* 0x001fc400078e0016 */
[----:B------:R-:W-:Y:S02]  /*10e80*/  IMAD.MOV.U32 R0, RZ, RZ, R23 ;  /* 0x000000ffff007224 */ /* 0x000fe400078e0017 */
[----:B------:R-:W4:Y:S01]  /*10e90*/  LDL.LU.64 R22, [R1+0xb58] ;  /* 0x000b580001167983 */ /* 0x000f220000300a00 */
[----:B------:R-:W4:Y:S11]  /*10ea0*/  LDL.LU.64 R20, [R1+0xb50] ;  /* 0x000b500001147983 */ /* 0x000f360000300a00 */
[----:B------:R-:W-:Y:S07]  /*10eb0*/  @!UPT UIADD3 URZ, URZ, URZ, URZ ;  /* 0x0000003f3f3ff290 */ /* 0x000fee000fffe03f */
[----:B------:R-:W-:Y:S01]  /*10ec0*/  IMAD.MOV.U32 R25, RZ, RZ, R12 ;  /* 0x000000ffff197224 */ /* 0x000fe200078e000c */
[----:B------:R-:W-:Y:S01]  /*10ed0*/  STL.64 [R1+0x2b0], R12 ;  /* 0x0002b00c01007387 */ /* 0x000fe20000100a00 */
[----:B------:R0:W-:Y:S03]  /*10ee0*/  STL.64 [R1+0x2b8], R14 ;  /* 0x0002b80e01007387 */ /* 0x0001e60000100a00 */
[----:B0-----:R-:W3:Y:S01]  /*10ef0*/  LDL.LU.64 R14, [R1+0xb48] ;  /* 0x000b4800010e7983 */ /* 0x001ee20000300a00 */
[----:B------:R-:W-:Y:S02]  /*10f00*/  STL [R1+0x89c], R25 ;  /* 0x00089c1901007387 */ /* 0x000fe40000100800 */
[----:B--2---:R-:W-:Y:S02]  /*10f10*/  STL.64 [R1+0xb10], R26 ;  /* 0x000b101a01007387 */ /* 0x004fe40000100a00 */
[----:B------:R0:W-:Y:S02]  /*10f20*/  STL [R1+0xb08], R24 ;  /* 0x000b081801007387 */ /* 0x0001e40000100800 */
[----:B0-----:R-:W3:Y:S01]  /*10f30*/  LDL.LU R24, [R1+0x250] ;  /* 0x0002500001187983 */ /* 0x001ee20000300800 */
[----:B------:R-:W3:Y:S02]  /*10f40*/  LDL.LU R25, [R1+0x254] ;  /* 0x0002540001197983 */ /* 0x000ee40000300800 */
[----:B------:R-:W3:Y:S02]  /*10f50*/  LDL.LU R26, [R1+0x258] ;  /* 0x00025800011a7983 */ /* 0x000ee40000300800 */
[----:B------:R-:W3:Y:S02]  /*10f60*/  LDL.LU R27, [R1+0x25c] ;  /* 0x00025c00011b7983 */ /* 0x000ee40000300800 */
[C---:B---3--:R-:W-:Y:S01]  /*10f70*/  HMMA.16816.F32.BF16 R12, R16.reuse, R14, R24 ;  /* 0x0000000e100c723c */ /* 0x048fe20000041818 */
[----:B------:R-:W2:Y:S11]  /*10f80*/  LDL.LU R24, [R1+0x200] ;  /* 0x0002000001187983 */ /* 0x000eb60000300800 */
[----:B------:R-:W-:Y:S11]  /*10f90*/  @!UPT UIADD3 URZ, URZ, URZ, URZ ;  /* 0x0000003f3f3ff290 */ /* 0x000ff6000fffe03f */
[----:B------:R-:W-:Y:S01]  /*10fa0*/  STL.64 [R1+0x2f0], R12 ;  /* 0x0002f00c01007387 */ /* 0x000fe20000100a00 */
[----:B------:R-:W-:Y:S02]  /*10fb0*/  STL.64 [R1+0x2f8], R14 ;  /* 0x0002f80e01007387 */ /* 0x000fe40000100a00 */
[----:B------:R-:W2:Y:S02]  /*10fc0*/  LDL.LU R25, [R1+0x204] ;  /* 0x0002040001197983 */ /* 0x000ea40000300800 */
[----:B------:R-:W3:Y:S01]  /*10fd0*/  LDL.LU R26, [R1+0x208] ;  /* 0x00020800011a7983 */ /* 0x000ee20000300800 */
[----:B------:R-:W3:Y:S01]  /*10fe0*/  LDL.LU R27, [R1+0x20c] ;  /* 0x00020c00011b7983 */ /* 0x000ee20000300800 */
[----:B----4-:R-:W-:Y:S03]  /*10ff0*/  HMMA.16816.F32.BF16 R20, R16, R10, R20 ;  /* 0x0000000a1014723c */ /* 0x010fe60000041814 */
[----:B---3--:R-:W-:Y:S01]  /*11000*/  STL.64 [R1+0xb20], R26 ;  /* 0x000b201a01007387 */ /* 0x008fe20000100a00 */
[----:B--2---:R0:W-:Y:S03]  /*11010*/  STL.64 [R1+0xb18], R24 ;  /* 0x000b181801007387 */ /* 0x0041e60000100a00 */
[----:B0-----:R-:W2:Y:S01]  /*11020*/  LDL.LU R24, [R1+0x210] ;  /* 0x0002100001187983 */ /* 0x001ea20000300800 */
[----:B------:R-:W2:Y:S02]  /*11030*/  LDL.LU R25, [R1+0x214] ;  /* 0x0002140001197983 */ /* 0x000ea40000300800 */
[----:B------:R-:W2:Y:S02]  /*11040*/  LDL.LU R26, [R1+0x218] ;  /* 0x00021800011a7983 */ /* 0x000ea40000300800 */
[----:B------:R-:W2:Y:S01]  /*11050*/  LDL.LU R27, [R1+0x21c] ;  /* 0x00021c00011b7983 */ /* 0x000ea20000300800 */
[----:B------:R-:W3:Y:S01]  /*11060*/  LDL.LU R12, [R1+0x1f0] ;  /* 0x0001f000010c7983 */ /* 0x000ee20000300800 */
[----:B------:R-:W3:Y:S02]  /*11070*/  LDL.LU R13, [R1+0x1f4] ;  /* 0x0001f400010d7983 */ /* 0x000ee40000300800 */
[----:B------:R-:W3:Y:S02]  /*11080*/  LDL.LU R14, [R1+0x1f8] ;  /* 0x0001f800010e7983 */ /* 0x000ee40000300800 */
[----:B------:R-:W3:Y:S05]  /*11090*/  LDL.LU R15, [R1+0x1fc] ;  /* 0x0001fc00010f7983 */ /* 0x000eea0000300800 */
[----:B------:R0:W-:Y:S01]  /*110a0*/  STL.64 [R1+0x2e0], R20 ;  /* 0x0002e01401007387 */ /* 0x0001e20000100a00 */
[----:B------:R1:W-:Y:S02]  /*110b0*/  STL.64 [R1+0x2e8], R22 ;  /* 0x0002e81601007387 */ /* 0x0003e40000100a00 */
[----:B0-----:R-:W-:Y:S01]  /*110c0*/  IMAD.MOV.U32 R21, RZ, RZ, R10 ;  /* 0x000000ffff157224 */ /* 0x001fe200078e000a */
[----:B-1----:R-:W4:Y:S01]  /*110d0*/  LDL.LU.64 R22, [R1+0xb40] ;  /* 0x000b400001167983 */ /* 0x002f220000300a00 */
[----:B------:R-:W-:-:S02]  /*110e0*/  IMAD.MOV.U32 R20, RZ, RZ, R11 ;  /* 0x000000ffff147224 */ /* 0x000fc400078e000b */
[----:B------:R-:W2:Y:S02]  /*110f0*/  LDL.LU.64 R10, [R1+0xb38] ;  /* 0x000b3800010a7983 */ /* 0x000ea40000300a00 */
[----:B------:R-:W2:Y:S02]  /*11100*/  LDL.LU.64 R8, [R1+0xb30] ;  /* 0x000b300001087983 */ /* 0x000ea40000300a00 */
[C---:B--2---:R-:W-:Y:S11]  /*11110*/  HMMA.16816.F32.BF16 R8, R16.reuse, R6, R8 ;  /* 0x000000061008723c */ /* 0x044ff60000041808 */
[----:B------:R-:W-:Y:S11]  /*11120*/  @!UPT UIADD3 URZ, URZ, URZ, URZ ;  /* 0x0000003f3f3ff290 */ /* 0x000ff6000fffe03f */
[----:B------:R-:W-:Y:S01]  /*11130*/  @!UPT UIADD3 URZ, URZ, URZ, URZ ;  /* 0x0000003f3f3ff290 */ /* 0x000fe2000fffe03f */
[----:B------:R-:W-:Y:S01]  /*11140*/  STL.64 [R1+0x180], R8 ;  /* 0x0001800801007387 */ /* 0x000fe20000100a00 */
[----:B------:R0:W-:Y:S03]  /*11150*/  STL.64 [R1+0x188], R10 ;  /* 0x0001880a01007387 */ /* 0x0001e60000100a00 */
[----:B0-----:R-:W2:Y:S01]  /*11160*/  LDL.LU.64 R10, [R1+0xb28] ;  /* 0x000b2800010a7983 */ /* 0x001ea20000300a00 */
[----:B------:R0:W-:Y:S02]  /*11170*/  STL.64 [R1+0xac0], R6 ;  /* 0x000ac00601007387 */ /* 0x0001e40000100a00 */
[----:B------:R-:W2:Y:S02]  /*11180*/  LDL.LU R4, [R1+0x1b0] ;  /* 0x0001b00001047983 */ /* 0x000ea40000300800 */
[----:B------:R-:W2:Y:S01]  /*11190*/  LDL.LU R5, [R1+0x1b4] ;  /* 0x0001b40001057983 */ /* 0x000ea20000300800 */
[----:B0-----:R-:W2:Y:S01]  /*111a0*/  LDL.LU R6, [R1+0x1b8] ;  /* 0x0001b80001067983 */ /* 0x001ea20000300800 */
[----:B------:R-:W2:Y:S03]  /*111b0*/  LDL.LU R7, [R1+0x1bc] ;  /* 0x0001bc0001077983 */ /* 0x000ea60000300800 */
[----:B--2---:R0:W-:Y:S01]  /*111c0*/  STL.64 [R1+0xad0], R6 ;  /* 0x000ad00601007387 */ /* 0x0041e20000100a00 */
[----:B------:R1:W-:Y:S03]  /*111d0*/  STL.64 [R1+0xac8], R4 ;  /* 0x000ac80401007387 */ /* 0x0003e60000100a00 */
[----:B0-----:R-:W2:Y:S01]  /*111e0*/  LDL.LU.64 R6, [R1+0x48] ;  /* 0x0000480001067983 */ /* 0x001ea20000300a00 */
[C---:B------:R-:W-:Y:S03]  /*111f0*/  HMMA.16816.F32.BF16 R24, R16.reuse, R10, R24 ;  /* 0x0000000a1018723c */ /* 0x040fe60000041818 */
[----:B--2---:R0:W-:Y:S01]  /*11200*/  STL.64 [R1+0xad8], R6 ;  /* 0x000ad80601007387 */ /* 0x0041e20000100a00 */
[----:B-1----:R-:W2:Y:S02]  /*11210*/  LDL.LU R4, [R1+0x1d0] ;  /* 0x0001d00001047983 */ /* 0x002ea40000300800 */
[----:B------:R-:W2:Y:S01]  /*11220*/  LDL.LU R5, [R1+0x1d4] ;  /* 0x0001d40001057983 */ /* 0x000ea20000300800 */
[----:B0-----:R-:W2:Y:S01]  /*11230*/  LDL.LU R6, [R1+0x1d8] ;  /* 0x0001d80001067983 */ /* 0x001ea20000300800 */
[----:B------:R-:W2:Y:S03]  /*11240*/  LDL.LU R7, [R1+0x1dc] ;  /* 0x0001dc0001077983 */ /* 0x000ea60000300800 */
[----:B--2---:R-:W-:Y:S01]  /*11250*/  STL.64 [R1+0xae8], R6 ;  /* 0x000ae80601007387 */ /* 0x004fe20000100a00 */
[----:B------:R0:W-:Y:S03]  /*11260*/  STL.64 [R1+0xae0], R4 ;  /* 0x000ae00401007387 */ /* 0x0001e60000100a00 */
[----:B0-----:R-:W2:Y:S01]  /*11270*/  LDL.LU R4, [R1+0x1e0] ;  /* 0x0001e00001047983 */ /* 0x001ea20000300800 */
[----:B------:R-:W2:Y:S02]  /*11280*/  LDL.LU R5, [R1+0x1e4] ;  /* 0x0001e40001057983 */ /* 0x000ea40000300800 */
[----:B------:R-:W2:Y:S02]  /*11290*/  LDL.LU R6, [R1+0x1e8] ;  /* 0x0001e80001067983 */ /* 0x000ea40000300800 */
[----:B------:R-:W2:Y:S03]  /*112a0*/  LDL.LU R7, [R1+0x1ec] ;  /* 0x0001ec0001077983 */ /* 0x000ea60000300800 */
[----:B------:R-:W-:Y:S01]  /*112b0*/  STL.64 [R1+0x210], R24 ;  /* 0x0002101801007387 */ /* 0x000fe20000100a00 */
[----:B------:R0:W-:Y:S03]  /*112c0*/  STL.64 [R1+0x218], R26 ;  /* 0x0002181a01007387 */ /* 0x0001e60000100a00 */
[----:B0-----:R-:W4:Y:S01]  /*112d0*/  LDL.LU.64 R26, [R1+0xb20] ;  /* 0x000b2000011a7983 */ /* 0x001f220000300a00 */
[----:B------:R-:W4:Y:S02]  /*112e0*/  LDL.LU.64 R24, [R1+0xb18] ;  /* 0x000b180001187983 */ /* 0x000f240000300a00 */
[----:B------:R0:W-:Y:S02]  /*112f0*/  STL.64 [R1+0xab8], R10 ;  /* 0x000ab80a01007387 */ /* 0x0001e40000100a00 */
[----:B------:R-:W2:Y:S01]  /*11300*/  LDL.LU R8, [R1+0x1a0] ;  /* 0x0001a00001087983 */ /* 0x000ea20000300800 */
[----:B------:R-:W2:Y:S04]  /*11310*/  LDL.LU R9, [R1+0x1a4] ;  /* 0x0001a40001097983 */ /* 0x000ea80000300800 */
[----:B0-----:R-:W2:Y:S01]  /*11320*/  LDL.LU R10, [R1+0x1a8] ;  /* 0x0001a800010a7983 */ /* 0x001ea20000300800 */
[----:B------:R-:W2:Y:S01]  /*11330*/  LDL.LU R11, [R1+0x1ac] ;  /* 0x0001ac00010b7983 */ /* 0x000ea20000300800 */
[C---:B----4-:R-:W-:Y:S11]  /*11340*/  HMMA.16816.F32.BF16 R24, R16.reuse, R22, R24 ;  /* 0x000000161018723c */ /* 0x050ff60000041818 */
[----:B------:R-:W-:Y:S11]  /*11350*/  @!UPT UIADD3 URZ, URZ, URZ, URZ ;  /* 0x0000003f3f3ff290 */ /* 0x000ff6000fffe03f */
[----:B------:R-:W-:Y:S01]  /*11360*/  @!UPT UIADD3 URZ, URZ, URZ, URZ ;  /* 0x0000003f3f3ff290 */ /* 0x000fe2000fffe03f */
[----:B------:R-:W-:Y:S01]  /*11370*/  STL.64 [R1+0x240], R24 ;  /* 0x0002401801007387 */ /* 0x000fe20000100a00 */
[----:B------:R0:W-:Y:S03]  /*11380*/  STL.64 [R1+0x248], R26 ;  /* 0x0002481a01007387 */ /* 0x0001e60000100a00 */
[----:B0-----:R-:W3:Y:S01]  /*11390*/  LDL.LU.64 R26, [R1+0xb10] ;  /* 0x000b1000011a7983 */ /* 0x001ee20000300a00 */
[----:B------:R-:W4:Y:S01]  /*113a0*/  LDL.LU R24, [R1+0xb08] ;  /* 0x000b080001187983 */ /* 0x000f220000300800 */
[----:B---3--:R-:W-:Y:S02]  /*113b0*/  HMMA.16816.F32.BF16 R16, R16, R26, R12 ;  /* 0x0000001a1010723c */ /* 0x008fe4000004180c */
[----:B------:R-:W2:Y:S01]  /*113c0*/  LDL.LU.64 R14, [R1+0xb00] ;  /* 0x000b0000010e7983 */ /* 0x000ea20000300a00 */
[----:B------:R-:W2:Y:S11]  /*113d0*/  LDL.LU.64 R12, [R1+0xaf8] ;  /* 0x000af800010c7983 */ /* 0x000eb60000300a00 */
[----:B------:R-:W-:Y:S09]  /*113e0*/  @!UPT UIADD3 URZ, URZ, URZ, URZ ;  /* 0x0000003f3f3ff290 */ /* 0x000ff2000fffe03f */
[----:B------:R-:W-:Y:S01]  /*113f0*/  STL.64 [R1+0x230], R16 ;  /* 0x0002301001007387 */ /* 0x000fe20000100a00 */
[----:B------:R0:W-:Y:S02]  /*11400*/  STL.64 [R1+0x238], R18 ;  /* 0x0002381201007387 */ /* 0x0001e40000100a00 */
[----:B0-----:R-:W-:Y:S02]  /*11410*/  IMAD.MOV.U32 R18, RZ, RZ, R28 ;  /* 0x000000ffff127224 */ /* 0x001fe400078e001c */
[----:B------:R-:W-:Y:S01]  /*11420*/  IMAD.MOV.U32 R19, RZ, RZ, R29 ;  /* 0x000000ffff137224 */ /* 0x000fe200078e001d */
[----:B------:R-:W3:Y:S01]  /*11430*/  LDL.LU R28, [R1+0xaf4] ;  /* 0x000af400011c7983 */ /* 0x000ee20000300800 */
[----:B------:R-:W3:Y:S05]  /*11440*/  LDL.LU R29, [R1+0xaf0] ;  /* 0x000af000011d7983 */ /* 0x000eea0000300800 */
[----:B--2---:R-:W-:Y:S01]  /*11450*/  HMMA.16816.F32.BF16 R16, R12, R18, R4 ;  /* 0x000000120c10723c */ /* 0x004fe20000041804 */
[----:B------:R-:W2:Y:S01]  /*11460*/  LDL.LU.64 R6, [R1+0xae8] ;  /* 0x000ae80001067983 */ /* 0x000ea20000300a00 */
[----:B------:R-:W2:Y:S11]  /*11470*/  LDL.LU.64 R4, [R1+0xae0] ;  /* 0x000ae00001047983 */ /* 0x000eb60000300a00 */
[----:B------:R-:W-:Y:S10]  /*11480*/  @!UPT UIADD3 URZ, URZ, URZ, URZ ;  /* 0x0000003f3f3ff290 */ /* 0x000ff4000fffe03f */
[----:B------:R-:W-:Y:S01]  /*11490*/  STL.64 [R1+0x330], R16 ;  /* 0x0003301001007387 */ /* 0x000fe20000100a00 */
[----:B------:R4:W-:Y:S02]  /*114a0*/  STL.64 [R1+0x338], R18 ;  /* 0x0003381201007387 */ /* 0x0009e40000100a00 */
[----:B------:R2:W-:Y:S02]  /*114b0*/  STL [R1+0x8a0], R16 ;  /* 0x0008a01001007387 */ /* 0x0005e40000100800 */
[----:B----4-:R-:W-:Y:S02]  /*114c0*/  IMAD.MOV.U32 R18, RZ, RZ, R24 ;  /* 0x000000ffff127224 */ /* 0x010fe400078e0018 */
[----:B------:R-:W-:-:S07]  /*114d0*/  IMAD.MOV.U32 R19, RZ, RZ, R0 ;  /* 0x000000ffff137224 */ /* 0x000fce00078e0000 */
[----:B--2---:R-:W-:Y:S01]  /*114e0*/  HMMA.16816.F32.BF16 R16, R12, R18, R4 ;  /* 0x000000120c10723c */ /* 0x004fe20000041804 */
[----:B------:R-:W2:Y:S11]  /*114f0*/  LDL.LU.64 R6, [R1+0xad8] ;  /* 0x000ad80001067983 */ /* 0x000eb60000300a00 */
[----:B------:R-:W-:Y:S11]  /*11500*/  @!UPT UIADD3 URZ, URZ, URZ, URZ ;  /* 0x0000003f3f3ff290 */ /* 0x000ff6000fffe03f */
[----:B------:R0:W-:Y:S01]  /*11510*/  STL.64 [R1+0x320], R16 ;  /* 0x0003201001007387 */ /* 0x0001e20000100a00 */
[----:B------:R-:W-:Y:S02]  /*11520*/  STL.64 [R1+0x328], R18 ;  /* 0x0003281201007387 */ /* 0x000fe40000100a00 */
[----:B0-----:R-:W-:-:S05]  /*11530*/  IMAD.MOV.U32 R17, RZ, RZ, R16 ;  /* 0x000000ffff117224 */ /* 0x001fca00078e0010 */
[----:B------:R0:W-:Y:S01]  /*11540*/  STL [R1+0x8a4], R17 ;  /* 0x0008a41101007387 */ /* 0x0001e20000100800 */
[----:B------:R-:W4:Y:S03]  /*11550*/  LDL.LU R16, [R1+0x1c0] ;  /* 0x0001c00001107983 */ /* 0x000f260000300800 */
[----:B0-----:R-:W4:Y:S01]  /*11560*/  LDL.LU R17, [R1+0x1c4] ;  /* 0x0001c40001117983 */ /* 0x001f220000300800 */
[----:B------:R-:W4:Y:S02]  /*11570*/  LDL.LU R18, [R1+0x1c8] ;  /* 0x0001c80001127983 */ /* 0x000f240000300800 */
[----:B------:R-:W4:Y:S02]  /*11580*/  LDL.LU R19, [R1+0x1cc] ;  /* 0x0001cc0001137983 */ /* 0x000f240000300800 */
[----:B--2---:R-:W-:Y:S02]  /*11590*/  IMAD.MOV.U32 R0, RZ, RZ, R6 ;  /* 0x000000ffff007224 */ /* 0x004fe400078e0006 */
[----:B------:R-:W-:Y:S01]  /*115a0*/  IMAD.MOV.U32 R25, RZ, RZ, R7 ;  /* 0x000000ffff197224 */ /* 0x000fe200078e0007 */
[----:B----4-:R-:W-:Y:S01]  /*115b0*/  HMMA.16816.F32.BF16 R16, R12, R6, R16 ;  /* 0x000000060c10723c */ /* 0x010fe20000041810 */
[----:B------:R-:W2:Y:S01]  /*115c0*/  LDL.LU.64 R6, [R1+0xad0] ;  /* 0x000ad00001067983 */ /* 0x000ea20000300a00 */
[----:B------:R-:W2:Y:S11]  /*115d0*/  LDL.LU.64 R4, [R1+0xac8] ;  /* 0x000ac80001047983 */ /* 0x000eb60000300a00 */
[----:B------:R-:W-:Y:S10]  /*115e0*/  @!UPT UIADD3 URZ, URZ, URZ, URZ ;  /* 0x0000003f3f3ff290 */ /* 0x000ff4000fffe03f */
[----:B------:R-:W-:Y:S01]  /*115f0*/  STL.64 [R1+0x310], R16 ;  /* 0x0003101001007387 */ /* 0x000fe20000100a00 */
[----:B------:R0:W-:Y:S02]  /*11600*/  STL.64 [R1+0x318], R18 ;  /* 0x0003181201007387 */ /* 0x0001e40000100a00 */
[----:B0-----:R-:W-:Y:S02]  /*11610*/  IMAD.MOV.U32 R18, RZ, RZ, R16 ;  /* 0x000000ffff127224 */ /* 0x001fe400078e0010 */
[----:B------:R-:W-:-:S03]  /*11620*/  IMAD.MOV.U32 R19, RZ, RZ, R20 ;  /* 0x000000ffff137224 */ /* 0x000fc600078e0014 */
[----:B------:R0:W-:Y:S02]  /*11630*/  STL [R1+0x8a8], R18 ;  /* 0x0008a81201007387 */ /* 0x0001e40000100800 */
[----:B0-----:R-:W-:-:S07]  /*11640*/  IMAD.MOV.U32 R18, RZ, RZ, R21 ;  /* 0x000000ffff127224 */ /* 0x001fce00078e0015 */
[----:B--2---:R-:W-:Y:S01]  /*11650*/  HMMA.16816.F32.BF16 R16, R12, R18, R4 ;  /* 0x000000120c10723c */ /* 0x004fe20000041804 */
[----:B------:R-:W2:Y:S11]  /*11660*/  LDL.LU.64 R6, [R1+0xac0] ;  /* 0x000ac00001067983 */ /* 0x000eb60000300a00 */
[----:B------:R-:W-:Y:S11]  /*11670*/  @!UPT UIADD3 URZ, URZ, URZ, URZ ;  /* 0x0000003f3f3ff290 */ /* 0x000ff6000fffe03f */
[----:B------:R-:W-:Y:S01]  /*11680*/  STL.64 [R1+0x300], R16 ;  /* 0x0003001001007387 */ /* 0x000fe20000100a00 */
[----:B------:R0:W-:Y:S02]  /*11690*/  STL.64 [R1+0x308], R18 ;  /* 0x0003081201007387 */ /* 0x0001e40000100a00 */
[----:B0-----:R-:W-:-:S05]  /*116a0*/  IMAD.MOV.U32 R19, RZ, RZ, R16 ;  /* 0x000000ffff137224 */ /* 0x001fca00078e0010 */
[----:B------:R0:W-:Y:S04]  /*116b0*/  STL [R1+0x8ac], R19 ;  /* 0x0008ac1301007387 */ /* 0x0001e80000100800 */
[----:B0-----:R-:W4:Y:S01]  /*116c0*/  LDL.LU.64 R18, [R1+0x68] ;  /* 0x0000680001127983 */ /* 0x001f220000300a00 */
[C---:B--2---:R-:W-:Y:S03]  /*116d0*/  HMMA.16816.F32.BF16 R4, R12.reuse, R6, R8 ;  /* 0x000000060c04723c */ /* 0x044fe60000041808 */
[----:B------:R-:W2:Y:S11]  /*116e0*/  LDL.LU.64 R10, [R1+0xab8] ;  /* 0x000ab800010a7983 */ /* 0x000eb60000300a00 */
[----:B------:R-:W-:Y:S09]  /*116f0*/  @!UPT UIADD3 URZ, URZ, URZ, URZ ;  /* 0x0000003f3f3ff290 */ /* 0x000ff2000fffe03f */
[----:B------:R-:W-:Y:S01]  /*11700*/  STL.64 [R1+0x270], R4 ;  /* 0x0002700401007387 */ /* 0x000fe20000100a00 */
[----:B------:R0:W-:Y:S03]  /*11710*/  STL.64 [R1+0x278], R6 ;  /* 0x0002780601007387 */ /* 0x0001e60000100a00 */
[----:B0-----:R-:W3:Y:S01]  /*11720*/  LDL.LU.64 R6, [R1+0xab0] ;  /* 0x000ab00001067983 */ /* 0x001ee20000300a00 */
[----:B------:R-:W3:Y:S02]  /*11730*/  LDL.LU.64 R4, [R1+0xaa8] ;  /* 0x000aa80001047983 */ /* 0x000ee40000300a00 */
[----:B--2---:R-:W-:Y:S02]  /*11740*/  IMAD.MOV.U32 R17, RZ, RZ, R10 ;  /* 0x000000ffff117224 */ /* 0x004fe400078e000a */
[----:B------:R-:W-:Y:S01]  /*11750*/  IMAD.MOV.U32 R16, RZ, RZ, R11 ;  /* 0x000000ffff107224 */ /* 0x000fe200078e000b */
[C---:B---3--:R-:W-:Y:S11]  /*11760*/  HMMA.16816.F32.BF16 R4, R12.reuse, R10, R4 ;  /* 0x0000000a0c04723c */ /* 0x048ff60000041804 */
[----:B------:R-:W-:Y:S11]  /*11770*/  @!UPT UIADD3 URZ, URZ, URZ, URZ ;  /* 0x0000003f3f3ff290 */ /* 0x000ff6000fffe03f */
[----:B------:R-:W-:Y:S01]  /*11780*/  @!UPT UIADD3 URZ, URZ, URZ, URZ ;  /* 0x0000003f3f3ff290 */ /* 0x000fe2000fffe03f */
[----:B------:R-:W-:Y:S01]  /*11790*/  STL.64 [R1+0x260], R4 ;  /* 0x0002600401007387 */ /* 0x000fe20000100a00 */
[----:B------:R0:W-:Y:S03]  /*117a0*/  STL.64 [R1+0x268], R6 ;  /* 0x0002680601007387 */ /* 0x0001e60000100a00 */
[----:B0-----:R-:W2:Y:S01]  /*117b0*/  LDL.LU.64 R6, [R1+0xaa0] ;  /* 0x000aa00001067983 */ /* 0x001ea20000300a00 */
[----:B------:R-:W2:Y:S02]  /*117c0*/  LDL.LU.64 R4, [R1+0xa98] ;  /* 0x000a980001047983 */ /* 0x000ea40000300a00 */
[----:B------:R-:W3:Y:S02]  /*117d0*/  LDL.LU.64 R10, [R1+0xa90] ;  /* 0x000a9000010a7983 */ /* 0x000ee40000300a00 */
[----:B------:R-:W3:Y:S01]  /*117e0*/  LDL.LU.64 R8, [R1+0xa88] ;  /* 0x000a880001087983 */ /* 0x000ee20000300a00 */
[C---:B--2---:R-:W-:Y:S08]  /*117f0*/  HMMA.16816.F32.BF16 R4, R12.reuse, R26, R4 ;  /* 0x0000001a0c04723c */ /* 0x044ff00000041804 */
[----:B---3--:R-:W-:Y:S01]  /*11800*/  HMMA.16816.F32.BF16 R20, R12, R22, R8 ;  /* 0x000000160c14723c */ /* 0x008fe20000041808 */
[----:B------:R-:W2:Y:S01]  /*11810*/  LDL.LU.64 R10, [R1+0xa80] ;  /* 0x000a8000010a7983 */ /* 0x000ea20000300a00 */
[----:B------:R-:W4:Y:S02]  /*11820*/  LDL.LU.64 R8, [R1+0xa78] ;  /* 0x000a780001087983 */ /* 0x000f240000300a00 */
[----:B------:R-:W3:Y:S11]  /*11830*/  LDL.LU R12, [R1+0x130] ;  /* 0x00013000010c7983 */ /* 0x000ef60000300800 */
[----:B------:R-:W-:Y:S08]  /*11840*/  @!UPT UIADD3 URZ, URZ, URZ, URZ ;  /* 0x0000003f3f3ff290 */ /* 0x000ff0000fffe03f */
[----:B------:R-:W-:Y:S01]  /*11850*/  STL.64 [R1+0x250], R20 ;  /* 0x0002501401007387 */ /* 0x000fe20000100a00 */
[----:B------:R-:W-:Y:S02]  /*11860*/  STL.64 [R1+0x258], R22 ;  /* 0x0002581601007387 */ /* 0x000fe40000100a00 */
[----:B------:R0:W-:Y:S02]  /*11870*/  STL.64 [R1+0x220], R4 ;  /* 0x0002200401007387 */ /* 0x0001e40000100a00 */
[----:B------:R1:W-:Y:S01]  /*11880*/  STL.64 [R1+0x228], R6 ;  /* 0x0002280601007387 */ /* 0x0003e20000100a00 */
[----:B------:R-:W3:Y:S01]  /*11890*/  LDL.LU R13, [R1+0x134] ;  /* 0x00013400010d7983 */ /* 0x000ee20000300800 */
[----:B------:R-:W3:Y:S02]  /*118a0*/  LDL.LU R14, [R1+0x138] ;  /* 0x00013800010e7983 */ /* 0x000ee40000300800 */
[----:B------:R-:W3:Y:S01]  /*118b0*/  LDL.LU R15, [R1+0x13c] ;  /* 0x00013c00010f7983 */ /* 0x000ee20000300800 */
[----:B0-----:R-:W4:Y:S01]  /*118c0*/  LDL.LU R4, [R1+0x140] ;  /* 0x0001400001047983 */ /* 0x001f220000300800 */
[----:B------:R-:W4:Y:S02]  /*118d0*/  LDL.LU R5, [R1+0x144] ;  /* 0x0001440001057983 */ /* 0x000f240000300800 */
[----:B-1----:R-:W4:Y:S02]  /*118e0*/  LDL.LU R6, [R1+0x148] ;  /* 0x0001480001067983 */ /* 0x002f240000300800 */
[----:B------:R-:W4:Y:S02]  /*118f0*/  LDL.LU R7, [R1+0x14c] ;  /* 0x00014c0001077983 */ /* 0x000f240000300800 */
[----:B------:R-:W-:-:S02]  /*11900*/  IMAD.MOV.U32 R22, RZ, RZ, R3 ;  /* 0x000000ffff167224 */ /* 0x000fc400078e0003 */
[----:B------:R-:W-:Y:S02]  /*11910*/  IMAD.MOV.U32 R23, RZ, RZ, R2 ;  /* 0x000000ffff177224 */ /* 0x000fe400078e0002 */
[----:B--2---:R-:W-:Y:S02]  /*11920*/  IMAD.MOV.U32 R20, RZ, RZ, R10 ;  /* 0x000000ffff147224 */ /* 0x004fe400078e000a */
[----:B------:R-:W-:Y:S01]  /*11930*/  IMAD.MOV.U32 R21, RZ, RZ, R11 ;  /* 0x000000ffff157224 */ /* 0x000fe200078e000b */
[----:B---3--:R0:W-:Y:S01]  /*11940*/  STL.64 [R1+0xa58], R14 ;  /* 0x000a580e01007387 */ /* 0x0081e20000100a00 */
[----:B------:R-:W-:Y:S03]  /*11950*/  STL.64 [R1+0xa50], R12 ;  /* 0x000a500c01007387 */ /* 0x000fe60000100a00 */
[----:B0-----:R-:W2:Y:S01]  /*11960*/  LDL.LU.64 R14, [R1+0x58] ;  /* 0x00005800010e7983 */ /* 0x001ea20000300a00 */
[----:B------:R-:W-:Y:S02]  /*11970*/  STL.64 [R1+0xa08], R26 ;  /* 0x000a081a01007387 */ /* 0x000fe40000100a00 */
[----:B------:R-:W4:Y:S02]  /*11980*/  LDL.LU R10, [R1+0xa70] ;  /* 0x000a7000010a7983 */ /* 0x000f240000300800 */
[----:B------:R-:W4:Y:S01]  /*11990*/  LDL.LU R11, [R1+0xa6c] ;  /* 0x000a6c00010b7983 */ /* 0x000f220000300800 */
[----:B------:R-:W3:Y:S01]  /*119a0*/  LDL.LU R3, [R1+0xa68] ;  /* 0x000a680001037983 */ /* 0x000ee20000300800 */
[----:B------:R-:W2:Y:S02]  /*119b0*/  LDL.LU R2, [R1+0xa64] ;  /* 0x000a640001027983 */ /* 0x000ea40000300800 */
[----:B------:R0:W-:Y:S02]  /*119c0*/  STL.64 [R1+0x978], R22 ;  /* 0x0009781601007387 */ /* 0x0001e40000100a00 */
[----:B------:R1:W-:Y:S02]  /*119d0*/  STL.64 [R1+0x970], R20 ;  /* 0x0009701401007387 */ /* 0x0003e40000100a00 */
[----:B0-----:R-:W-:-:S02]  /*119e0*/  IMAD.MOV.U32 R22, RZ, RZ, R17 ;  /* 0x000000ffff167224 */ /* 0x001fc400078e0011 */
[----:B------:R-:W-:-:S05]  /*119f0*/  IMAD.MOV.U32 R23, RZ, RZ, R16 ;  /* 0x000000ffff177224 */ /* 0x000fca00078e0010 */
[----:B------:R3:W-:Y:S01]  /*11a00*/  STL.64 [R1+0xa30], R22 ;  /* 0x000a301601007387 */ /* 0x0007e20000100a00 */
[----:B-1----:R-:W4:Y:S02]  /*11a10*/  LDL.LU R20, [R1+0x150] ;  /* 0x0001500001147983 */ /* 0x002f240000300800 */
[----:B------:R-:W4:Y:S02]  /*11a20*/  LDL.LU R21, [R1+0x154] ;  /* 0x0001540001157983 */ /* 0x000f240000300800 */
[----:B---3--:R-:W-:Y:S02]  /*11a30*/  IMAD.MOV.U32 R22, RZ, RZ, R3 ;  /* 0x000000ffff167224 */ /* 0x008fe400078e0003 */
[----:B--2---:R-:W-:Y:S02]  /*11a40*/  IMAD.MOV.U32 R23, RZ, RZ, R2 ;  /* 0x000000ffff177224 */ /* 0x004fe400078e0002 */
[----:B------:R-:W2:Y:S05]  /*11a50*/  LDL.LU.64 R2, [R1+0x388] ;  /* 0x0003880001027983 */ /* 0x000eaa0000300a00 */
[----:B----4-:R-:W-:Y:S11]  /*11a60*/  HMMA.16816.F32.BF16 R20, R8, R18, R20 ;  /* 0x000000120814723c */ /* 0x010ff60000041814 */
[----:B------:R-:W-:Y:S11]  /*11a70*/  @!UPT UIADD3 URZ, URZ, URZ, URZ ;  /* 0x0000003f3f3ff290 */ /* 0x000ff6000fffe03f */
[----:B------:R-:W-:Y:S01]  /*11a80*/  @!UPT UIADD3 URZ, URZ, URZ, URZ ;  /* 0x0000003f3f3ff290 */ /* 0x000fe2000fffe03f */
[----:B------:R0:W-:Y:S01]  /*11a90*/  STL.64 [R1+0x2d0], R20 ;  /* 0x0002d01401007387 */ /* 0x0001e20000100a00 */
[----:B------:R1:W-:Y:S03]  /*11aa0*/  STL.64 [R1+0x2d8], R22 ;  /* 0x0002d81601007387 */ /* 0x0003e60000100a00 */
[----:B0-----:R-:W3:Y:S01]  /*11ab0*/  LDL.LU R20, [R1+0x110] ;  /* 0x0001100001147983 */ /* 0x001ee20000300800 */
[----:B------:R-:W3:Y:S02]  /*11ac0*/  LDL.LU R21, [R1+0x114] ;  /* 0x0001140001157983 */ /* 0x000ee40000300800 */
[----:B-1----:R-:W4:Y:S02]  /*11ad0*/  LDL.LU R22, [R1+0x118] ;  /* 0x0001180001167983 */ /* 0x002f240000300800 */
[----:B------:R-:W4:Y:S02]  /*11ae0*/  LDL.LU R23, [R1+0x11c] ;  /* 0x00011c0001177983 */ /* 0x000f240000300800 */
[----:B------:R-:W-:-:S02]  /*11af0*/  IMAD.MOV.U32 R24, RZ, RZ, R18 ;  /* 0x000000ffff187224 */ /* 0x000fc400078e0012 */
[----:B------:R-:W-:Y:S01]  /*11b00*/  IMAD.MOV.U32 R16, RZ, RZ, R19 ;  /* 0x000000ffff107224 */ /* 0x000fe200078e0013 */
[----:B------:R-:W-:Y:S01]  /*11b10*/  HMMA.16816.F32.BF16 R4, R8, R14, R4 ;  /* 0x0000000e0804723c */ /* 0x000fe20000041804 */
[----:B----4-:R0:W-:Y:S01]  /*11b20*/  STL.64 [R1+0xa40], R22 ;  /* 0x000a401601007387 */ /* 0x0101e20000100a00 */
[----:B---3--:R-:W-:Y:S03]  /*11b30*/  STL.64 [R1+0xa38], R20 ;  /* 0x000a381401007387 */ /* 0x008fe60000100a00 */
[----:B0-----:R-:W3:Y:S01]  /*11b40*/  LDL.LU.64 R22, [R1+0x38] ;  /* 0x0000380001167983 */ /* 0x001ee20000300a00 */
[----:B------:R-:W4:Y:S02]  /*11b50*/  LDL.LU.64 R18, [R1+0x380] ;  /* 0x0003800001127983 */ /* 0x000f240000300a00 */
[----:B------:R-:W2:Y:S01]  /*11b60*/  LDL.LU R17, [R1+0x3e8] ;  /* 0x0003e80001117983 */ /* 0x000ea20000300800 */
[----:B----4-:R0:W-:Y:S01]  /*11b70*/  STL.64 [R1+0x9b8], R18 ;  /* 0x0009b81201007387 */ /* 0x0101e20000100a00 */
[----:B--2---:R-:W-:Y:S02]  /*11b80*/  STL [R1+0x9b4], R17 ;  /* 0x0009b41101007387 */ /* 0x004fe40000100800 */
[----:B0-----:R-:W-:-:S02]  /*11b90*/  IMAD.MOV.U32 R18, RZ, RZ, R0 ;  /* 0x000000ffff127224 */ /* 0x001fc400078e0000 */
[----:B------:R-:W2:Y:S09]  /*11ba0*/  LDL.LU R0, [R1+0xa60] ;  /* 0x000a600001007983 */ /* 0x000eb20000300800 */
[----:B------:R0:W-:Y:S02]  /*11bb0*/  STL.64 [R1+0x2a0], R4 ;  /* 0x0002a00401007387 */ /* 0x0001e40000100a00 */
[----:B------:R-:W-:Y:S02]  /*11bc0*/  STL.64 [R1+0x2a8], R6 ;  /* 0x0002a80601007387 */ /* 0x000fe40000100a00 */
[----:B0-----:R-:W-:-:S02]  /*11bd0*/  IMAD.MOV.U32 R5, RZ, RZ, R14 ;  /* 0x000000ffff057224 */ /* 0x001fc400078e000e */
[----:B------:R-:W-:Y:S02]  /*11be0*/  IMAD.MOV.U32 R4, RZ, RZ, R15 ;  /* 0x000000ffff047224 */ /* 0x000fe400078e000f */
[----:B------:R-:W4:Y:S01]  /*11bf0*/  LDL.LU.64 R14, [R1+0xa58] ;  /* 0x000a5800010e7983 */ /* 0x000f220000300a00 */
[----:B------:R-:W4:Y:S02]  /*11c00*/  LDL.LU.64 R12, [R1+0xa50] ;  /* 0x000a5000010c7983 */ /* 0x000f240000300a00 */
[----:B------:R-:W-:-:S05]  /*11c10*/  IMAD.MOV.U32 R19, RZ, RZ, R25 ;  /* 0x000000ffff137224 */ /* 0x000fca00078e0019 */
[----:B------:R-:W-:Y:S02]  /*11c20*/  STL.64 [R1+0x9c8], R18 ;  /* 0x0009c81201007387 */ /* 0x000fe40000100a00 */
[----:B----4-:R-:W-:Y:S11]  /*11c30*/  HMMA.16816.F32.BF16 R12, R8, R18, R12 ;  /* 0x00000012080c723c */ /* 0x010ff6000004180c */
[----:B------:R-:W-:Y:S11]  /*11c40*/  @!UPT UIADD3 URZ, URZ, URZ, URZ ;  /* 0x0000003f3f3ff290 */ /* 0x000ff6000fffe03f */
[----:B------:R-:W-:Y:S01]  /*11c50*/  @!UPT UIADD3 URZ, URZ, URZ, URZ ;  /* 0x0000003f3f3ff290 */ /* 0x000fe2000fffe03f */
[----:B------:R0:W-:Y:S01]  /*11c60*/  STL.64 [R1+0x280], R12 ;  /* 0x0002800c01007387 */ /* 0x0001e20000100a00 */
[----:B------:R1:W-:Y:S03]  /*11c70*/  STL.64 [R1+0x288], R14 ;  /* 0x0002880e01007387 */ /* 0x0003e60000100a00 */
[----:B0-----:R-:W4:Y:S01]  /*11c80*/  LDL.LU R12, [R1+0xf0] ;  /* 0x0000f000010c7983 */ /* 0x001f220000300800 */
[----:B------:R-:W4:Y:S02]  /*11c90*/  LDL.LU R13, [R1+0xf4] ;  /* 0x0000f400010d7983 */ /* 0x000f240000300800 */
[----:B-1----:R-:W2:Y:S02]  /*11ca0*/  LDL.LU R14, [R1+0xf8] ;  /* 0x0000f800010e7983 */ /* 0x002ea40000300800 */
[----:B------:R-:W2:Y:S02]  /*11cb0*/  LDL.LU R15, [R1+0xfc] ;  /* 0x0000fc00010f7983 */ /* 0x000ea40000300800 */
[----:B--2---:R-:W-:Y:S01]  /*11cc0*/  STL.64 [R1+0xa18], R14 ;  /* 0x000a180e01007387 */ /* 0x004fe20000100a00 */
[----:B----4-:R0:W-:Y:S03]  /*11cd0*/  STL.64 [R1+0xa10], R12 ;  /* 0x000a100c01007387 */ /* 0x0101e60000100a00 */
[----:B0-----:R-:W2:Y:S01]  /*11ce0*/  LDL.LU R12, [R1+0x100] ;  /* 0x00010000010c7983 */ /* 0x001ea20000300800 */
[----:B------:R-:W2:Y:S02]  /*11cf0*/  LDL.LU R13, [R1+0x104] ;  /* 0x00010400010d7983 */ /* 0x000ea40000300800 */
[----:B------:R-:W4:Y:S02]  /*11d00*/  LDL.LU R14, [R1+0x108] ;  /* 0x00010800010e7983 */ /* 0x000f240000300800 */
[----:B------:R-:W4:Y:S02]  /*11d10*/  LDL.LU R15, [R1+0x10c] ;  /* 0x00010c00010f7983 */ /* 0x000f240000300800 */
[----:B----4-:R0:W-:Y:S01]  /*11d20*/  STL.64 [R1+0xa28], R14 ;  /* 0x000a280e01007387 */ /* 0x0101e20000100a00 */
[----:B--2---:R1:W-:Y:S03]  /*11d30*/  STL.64 [R1+0xa20], R12 ;  /* 0x000a200c01007387 */ /* 0x0043e60000100a00 */
[----:B0-----:R-:W2:Y:S04]  /*11d40*/  LDL.LU.64 R14, [R1+0x28] ;  /* 0x00002800010e7983 */ /* 0x001ea80000300a00 */
[----:B--2---:R0:W-:Y:S01]  /*11d50*/  STL.64 [R1+0xa48], R14 ;  /* 0x000a480e01007387 */ /* 0x0041e20000100a00 */
[----:B-1----:R-:W2:Y:S02]  /*11d60*/  LDL.LU R12, [R1+0x120] ;  /* 0x00012000010c7983 */ /* 0x002ea40000300800 */
[----:B------:R-:W2:Y:S01]  /*11d70*/  LDL.LU R13, [R1+0x124] ;  /* 0x00012400010d7983 */ /* 0x000ea20000300800 */
[----:B0-----:R-:W2:Y:S01]  /*11d80*/  LDL.LU R14, [R1+0x128] ;  /* 0x00012800010e7983 */ /* 0x001ea20000300800 */
[----:B------:R-:W2:Y:S02]  /*11d90*/  LDL.LU R15, [R1+0x12c] ;  /* 0x00012c00010f7983 */ /* 0x000ea40000300800 */
[----:B------:R-:W-:-:S02]  /*11da0*/  IMAD.MOV.U32 R18, RZ, RZ, R5 ;  /* 0x000000ffff127224 */ /* 0x000fc400078e0005 */
[----:B------:R-:W-:Y:S01]  /*11db0*/  IMAD.MOV.U32 R19, RZ, RZ, R4 ;  /* 0x000000ffff137224 */ /* 0x000fe200078e0004 */
[----:B------:R-:W4:Y:S01]  /*11dc0*/  LDL.LU.64 R26, [R1+0x8] ;  /* 0x00000800011a7983 */ /* 0x000f220000300a00 */
[----:B------:R-:W4:Y:S02]  /*11dd0*/  LDL.LU R4, [R1+0xe0] ;  /* 0x0000e00001047983 */ /* 0x000f240000300800 */
[----:B------:R-:W4:Y:S02]  /*11de0*/  LDL.LU R5, [R1+0xe4] ;  /* 0x0000e40001057983 */ /* 0x000f240000300800 */
[----:B------:R-:W4:Y:S01]  /*11df0*/  LDL.LU R6, [R1+0xe8] ;  /* 0x0000e80001067983 */ /* 0x000f220000300800 */
[----:B------:R-:W4:Y:S01]  /*11e00*/  LDL.LU R7, [R1+0xec] ;  /* 0x0000ec0001077983 */ /* 0x000f220000300800 */
[----:B------:R0:W-:Y:S02]  /*11e10*/  STL.64 [R1+0x9e0], R18 ;  /* 0x0009e01201007387 */ /* 0x0001e40000100a00 */
[----:B---3--:R-:W-:-:S02]  /*11e20*/  IMAD.MOV.U32 R17, RZ, RZ, R22 ;  /* 0x000000ffff117224 */ /* 0x008fc400078e0016 */
[----:B0-----:R-:W-:Y:S02]  /*11e30*/  IMAD.MOV.U32 R19, RZ, RZ, R16 ;  /* 0x000000ffff137224 */ /* 0x001fe400078e0010 */
[----:B------:R-:W-:Y:S01]  /*11e40*/  IMAD.MOV.U32 R16, RZ, RZ, R23 ;  /* 0x000000ffff107224 */ /* 0x000fe200078e0017 */
[C---:B--2---:R-:W-:Y:S11]  /*11e50*/  HMMA.16816.F32.BF16 R12, R8.reuse, R22, R12 ;  /* 0x00000016080c723c */ /* 0x044ff6000004180c */
[----:B------:R-:W-:Y:S11]  /*11e60*/  @!UPT UIADD3 URZ, URZ, URZ, URZ ;  /* 0x0000003f3f3ff290 */ /* 0x000ff6000fffe03f */
[----:B------:R-:W-:Y:S01]  /*11e70*/  @!UPT UIADD3 URZ, URZ, URZ, URZ ;  /* 0x0000003f3f3ff290 */ /* 0x000fe2000fffe03f */
[----:B------:R-:W-:Y:S01]  /*11e80*/  STL.64 [R1+0x290], R12 ;  /* 0x0002900c01007387 */ /* 0x000fe20000100a00 */
[----:B------:R0:W-:Y:S03]  /*11e90*/  STL.64 [R1+0x298], R14 ;  /* 0x0002980e01007387 */ /* 0x0001e60000100a00 */
        /* <DEDUP_REMOVED lines=8> */
[----:B0-----:R-:W-:Y:S01]  /*11f20*/  IMAD.MOV.U32 R21, RZ, RZ, R14 ;  /* 0x000000ffff157224 */ /* 0x001fe200078e000e */
[----:B-1----:R-:W2:Y:S01]  /*11f30*/  LDL.LU.64 R22, [R1+0xa30] ;  /* 0x000a300001167983 */ /* 0x002ea20000300a00 */
[----:B------:R-:W-:Y:S02]  /*11f40*/  IMAD.MOV.U32 R20, RZ, RZ, R15 ;  /* 0x000000ffff147224 */ /* 0x000fe400078e000f */
[----:B------:R-:W2:Y:S02]  /*11f50*/  LDL.LU.64 R14, [R1+0xa28] ;  /* 0x000a2800010e7983 */ /* 0x000ea40000300a00 */
[----:B------:R-:W2:Y:S02]  /*11f60*/  LDL.LU.64 R12, [R1+0xa20] ;  /* 0x000a2000010c7983 */ /* 0x000ea40000300a00 */
[----:B--2---:R-:W-:Y:S11]  /*11f70*/  HMMA.16816.F32.BF16 R12, R8, R22, R12 ;  /* 0x00000016080c723c */ /* 0x004ff6000004180c */
[----:B------:R-:W-:Y:S11]  /*11f80*/  @!UPT UIADD3 URZ, URZ, URZ, URZ ;  /* 0x0000003f3f3ff290 */ /* 0x000ff6000fffe03f */
[----:B------:R-:W-:Y:S01]  /*11f90*/  @!UPT UIADD3 URZ, URZ, URZ, URZ ;  /* 0x0000003f3f3ff290 */ /* 0x000fe2000fffe03f */
[----:B------:R-:W-:Y:S01]  /*11fa0*/  STL.64 [R1+0x1f0], R12 ;  /* 0x0001f00c01007387 */ /* 0x000fe20000100a00 */
[----:B------:R0:W-:Y:S03]  /*11fb0*/  STL.64 [R1+0x1f8], R14 ;  /* 0x0001f80e01007387 */ /* 0x0001e60000100a00 */
[----:B0-----:R-:W4:Y:S01]  /*11fc0*/  LDL.LU.64 R14, [R1+0xa18] ;  /* 0x000a1800010e7983 */ /* 0x001f220000300a00 */
[----:B------:R-:W4:Y:S02]  /*11fd0*/  LDL.LU.64 R12, [R1+0xa10] ;  /* 0x000a1000010c7983 */ /* 0x000f240000300a00 */
[----:B------:R0:W-:Y:S02]  /*11fe0*/  STL.64 [R1+0x990], R22 ;  /* 0x0009901601007387 */ /* 0x0001e40000100a00 */
[----:B0-----:R-:W-:Y:S02]  /*11ff0*/  IMAD.MOV.U32 R22, RZ, RZ, R21 ;  /* 0x000000ffff167224 */ /* 0x001fe400078e0015 */
[----:B------:R-:W-:-:S05]  /*12000*/  IMAD.MOV.U32 R23, RZ, RZ, R20 ;  /* 0x000000ffff177224 */ /* 0x000fca00078e0014 */
[----:B------:R0:W-:Y:S02]  /*12010*/  STL.64 [R1+0x9a8], R22 ;  /* 0x0009a81601007387 */ /* 0x0001e40000100a00 */
[----:B0-----:R-:W-:Y:S02]  /*12020*/  IMAD.MOV.U32 R22, RZ, RZ, R17 ;  /* 0x000000ffff167224 */ /* 0x001fe400078e0011 */
[----:B------:R-:W-:-:S05]  /*12030*/  IMAD.MOV.U32 R23, RZ, RZ, R16 ;  /* 0x000000ffff177224 */ /* 0x000fca00078e0010 */
[----:B------:R0:W-:Y:S01]  /*12040*/  STL.64 [R1+0x9c0], R22 ;  /* 0x0009c01601007387 */ /* 0x0001e20000100a00 */
[----:B------:R-:W2:Y:S02]  /*12050*/  LDL.LU R20, [R1+0xb0] ;  /* 0x0000b00001147983 */ /* 0x000ea40000300800 */
[----:B------:R-:W2:Y:S01]  /*12060*/  LDL.LU R21, [R1+0xb4] ;  /* 0x0000b40001157983 */ /* 0x000ea20000300800 */
[----:B0-----:R-:W3:Y:S01]  /*12070*/  LDL.LU R22, [R1+0xb8] ;  /* 0x0000b80001167983 */ /* 0x001ee20000300800 */
[----:B------:R-:W3:Y:S03]  /*12080*/  LDL.LU R23, [R1+0xbc] ;  /* 0x0000bc0001177983 */ /* 0x000ee60000300800 */
[----:B---3--:R-:W-:Y:S01]  /*12090*/  STL.64 [R1+0x9d8], R22 ;  /* 0x0009d81601007387 */ /* 0x008fe20000100a00 */
[----:B--2---:R0:W-:Y:S03]  /*120a0*/  STL.64 [R1+0x9d0], R20 ;  /* 0x0009d01401007387 */ /* 0x0041e60000100a00 */
[----:B0-----:R-:W2:Y:S01]  /*120b0*/  LDL.LU R20, [R1+0xc0] ;  /* 0x0000c00001147983 */ /* 0x001ea20000300800 */
[----:B------:R-:W2:Y:S02]  /*120c0*/  LDL.LU R21, [R1+0xc4] ;  /* 0x0000c40001157983 */ /* 0x000ea40000300800 */
[----:B------:R-:W3:Y:S02]  /*120d0*/  LDL.LU R22, [R1+0xc8] ;  /* 0x0000c80001167983 */ /* 0x000ee40000300800 */
[----:B------:R-:W3:Y:S01]  /*120e0*/  LDL.LU R23, [R1+0xcc] ;  /* 0x0000cc0001177983 */ /* 0x000ee20000300800 */
[C---:B----4-:R-:W-:Y:S01]  /*120f0*/  HMMA.16816.F32.BF16 R12, R8.reuse, R26, R12 ;  /* 0x0000001a080c723c */ /* 0x050fe2000004180c */
[----:B---3--:R-:W-:Y:S01]  /*12100*/  STL.64 [R1+0x9f0], R22 ;  /* 0x0009f01601007387 */ /* 0x008fe20000100a00 */
[----:B--2---:R0:W-:Y:S03]  /*12110*/  STL.64 [R1+0x9e8], R20 ;  /* 0x0009e81401007387 */ /* 0x0041e60000100a00 */
[----:B0-----:R-:W2:Y:S01]  /*12120*/  LDL.LU R20, [R1+0xd0] ;  /* 0x0000d00001147983 */ /* 0x001ea20000300800 */
[----:B------:R-:W2:Y:S02]  /*12130*/  LDL.LU R21, [R1+0xd4] ;  /* 0x0000d40001157983 */ /* 0x000ea40000300800 */
[----:B------:R-:W2:Y:S02]  /*12140*/  LDL.LU R22, [R1+0xd8] ;  /* 0x0000d80001167983 */ /* 0x000ea40000300800 */
[----:B------:R-:W2:Y:S11]  /*12150*/  LDL.LU R23, [R1+0xdc] ;  /* 0x0000dc0001177983 */ /* 0x000eb60000300800 */
[----:B------:R-:W-:Y:S02]  /*12160*/  @!UPT UIADD3 URZ, URZ, URZ, URZ ;  /* 0x0000003f3f3ff290 */ /* 0x000fe4000fffe03f */
[----:B------:R0:W-:Y:S01]  /*12170*/  STL.64 [R1+0x1e0], R12 ;  /* 0x0001e00c01007387 */ /* 0x0001e20000100a00 */
[----:B------:R-:W-:Y:S02]  /*12180*/  STL.64 [R1+0x1e8], R14 ;  /* 0x0001e80e01007387 */ /* 0x000fe40000100a00 */
[----:B0-----:R-:W-:Y:S02]  /*12190*/  IMAD.MOV.U32 R13, RZ, RZ, R26 ;  /* 0x000000ffff0d7224 */ /* 0x001fe400078e001a */
[----:B------:R-:W-:Y:S02]  /*121a0*/  IMAD.MOV.U32 R12, RZ, RZ, R27 ;  /* 0x000000ffff0c7224 */ /* 0x000fe400078e001b */
[----:B------:R-:W3:Y:S01]  /*121b0*/  LDL.LU.64 R26, [R1+0xa08] ;  /* 0x000a0800011a7983 */ /* 0x000ee20000300a00 */
[----:B------:R-:W-:Y:S01]  /*121c0*/  IMAD.MOV.U32 R18, RZ, RZ, R24 ;  /* 0x000000ffff127224 */ /* 0x000fe200078e0018 */
[----:B---3--:R-:W-:Y:S02]  /*121d0*/  HMMA.16816.F32.BF16 R8, R8, R26, R4 ;  /* 0x0000001a0808723c */ /* 0x008fe40000041804 */
[----:B------:R-:W2:Y:S01]  /*121e0*/  LDL.LU.64 R6, [R1+0xa00] ;  /* 0x000a000001067983 */ /* 0x000ea20000300a00 */
[----:B------:R-:W2:Y:S11]  /*121f0*/  LDL.LU.64 R4, [R1+0x9f8] ;  /* 0x0009f80001047983 */ /* 0x000eb60000300a00 */
[----:B------:R-:W-:Y:S09]  /*12200*/  @!UPT UIADD3 URZ, URZ, URZ, URZ ;  /* 0x0000003f3f3ff290 */ /* 0x000ff2000fffe03f */
[----:B------:R0:W-:Y:S01]  /*12210*/  STL.64 [R1+0x1c0], R8 ;  /* 0x0001c00801007387 */ /* 0x0001e20000100a00 */
[----:B------:R1:W-:Y:S03]  /*12220*/  STL.64 [R1+0x1c8], R10 ;  /* 0x0001c80a01007387 */ /* 0x0003e60000100a00 */
[----:B0-----:R-:W3:Y:S01]  /*12230*/  LDL.LU R8, [R1+0xa0] ;  /* 0x0000a00001087983 */ /* 0x001ee20000300800 */
[----:B------:R-:W3:Y:S02]  /*12240*/  LDL.LU R9, [R1+0xa4] ;  /* 0x0000a40001097983 */ /* 0x000ee40000300800 */
[----:B-1----:R-:W3:Y:S02]  /*12250*/  LDL.LU R10, [R1+0xa8] ;  /* 0x0000a800010a7983 */ /* 0x002ee40000300800 */
[----:B------:R-:W3:Y:S01]  /*12260*/  LDL.LU R11, [R1+0xac] ;  /* 0x0000ac00010b7983 */ /* 0x000ee20000300800 */
[C---:B--2---:R-:W-:Y:S01]  /*12270*/  HMMA.16816.F32.BF16 R16, R4.reuse, R18, R20 ;  /* 0x000000120410723c */ /* 0x044fe20000041814 */
[----:B------:R-:W2:Y:S01]  /*12280*/  LDL.LU.64 R22, [R1+0x9f0] ;  /* 0x0009f00001167983 */ /* 0x000ea20000300a00 */
[----:B------:R-:W2:Y:S11]  /*12290*/  LDL.LU.64 R20, [R1+0x9e8] ;  /* 0x0009e80001147983 */ /* 0x000eb60000300a00 */
[----:B------:R-:W-:Y:S10]  /*122a0*/  @!UPT UIADD3 URZ, URZ, URZ, URZ ;  /* 0x0000003f3f3ff290 */ /* 0x000ff4000fffe03f */
[----:B------:R-:W-:Y:S01]  /*122b0*/  STL.64 [R1+0x1d0], R16 ;  /* 0x0001d01001007387 */ /* 0x000fe20000100a00 */
[----:B------:R0:W-:Y:S03]  /*122c0*/  STL.64 [R1+0x1d8], R18 ;  /* 0x0001d81201007387 */ /* 0x0001e60000100a00 */
[----:B0-----:R-:W2:Y:S02]  /*122d0*/  LDL.LU.64 R18, [R1+0x9e0] ;  /* 0x0009e00001127983 */ /* 0x001ea40000300a00 */
[C---:B--2---:R-:W-:Y:S02]  /*122e0*/  HMMA.16816.F32.BF16 R16, R4.reuse, R18, R20 ;  /* 0x000000120410723c */ /* 0x044fe40000041814 */
[----:B------:R-:W2:Y:S01]  /*122f0*/  LDL.LU.64 R22, [R1+0x9d8] ;  /* 0x0009d80001167983 */ /* 0x000ea20000300a00 */
[----:B------:R-:W2:Y:S11]  /*12300*/  LDL.LU.64 R20, [R1+0x9d0] ;  /* 0x0009d00001147983 */ /* 0x000eb60000300a00 */
[----:B------:R-:W-:Y:S09]  /*12310*/  @!UPT UIADD3 URZ, URZ, URZ, URZ ;  /* 0x0000003f3f3ff290 */ /* 0x000ff2000fffe03f */
[----:B------:R-:W-:Y:S01]  /*12320*/  STL.64 [R1+0x1b0], R16 ;  /* 0x0001b01001007387 */ /* 0x000fe20000100a00 */
[----:B------:R0:W-:Y:S03]  /*12330*/  STL.64 [R1+0x1b8], R18 ;  /* 0x0001b81201007387 */ /* 0x0001e60000100a00 */
[----:B0-----:R-:W2:Y:S02]  /*12340*/  LDL.LU.64 R18, [R1+0x9c8] ;  /* 0x0009c80001127983 */ /* 0x001ea40000300a00 */
[C---:B--2---:R-:W-:Y:S02]  /*12350*/  HMMA.16816.F32.BF16 R16, R4.reuse, R18, R20 ;  /* 0x000000120410723c */ /* 0x044fe40000041814 */
[----:B------:R-:W3:Y:S11]  /*12360*/  LDL.LU.64 R22, [R1+0x9c0] ;  /* 0x0009c00001167983 */ /* 0x000ef60000300a00 */
[----:B------:R-:W-:Y:S10]  /*12370*/  @!UPT UIADD3 URZ, URZ, URZ, URZ ;  /* 0x0000003f3f3ff290 */ /* 0x000ff4000fffe03f */
[----:B------:R-:W-:Y:S01]  /*12380*/  STL.64 [R1+0x1a0], R16 ;  /* 0x0001a01001007387 */ /* 0x000fe20000100a00 */
[----:B------:R0:W-:Y:S03]  /*12390*/  STL.64 [R1+0x1a8], R18 ;  /* 0x0001a81201007387 */ /* 0x0001e60000100a00 */
[----:B0-----:R-:W2:Y:S01]  /*123a0*/  LDL.LU.64 R18, [R1+0x9b8] ;  /* 0x0009b80001127983 */ /* 0x001ea20000300a00 */
[----:B------:R-:W4:Y:S02]  /*123b0*/  LDL.LU R17, [R1+0x9b4] ;  /* 0x0009b40001117983 */ /* 0x000f240000300800 */
[----:B------:R-:W4:Y:S01]  /*123c0*/  LDL.LU R16, [R1+0x748] ;  /* 0x0007480001107983 */ /* 0x000f220000300800 */
[----:B--2---:R-:W-:Y:S01]  /*123d0*/  STL.64 [R1+0x988], R18 ;  /* 0x0009881201007387 */ /* 0x004fe20000100a00 */
[----:B----4-:R0:W-:Y:S03]  /*123e0*/  STL.64 [R1+0x980], R16 ;  /* 0x0009801001007387 */ /* 0x0101e60000100a00 */
[----:B0-----:R-:W2:Y:S01]  /*123f0*/  LDL.LU R16, [R1+0x80] ;  /* 0x0000800001107983 */ /* 0x001ea20000300800 */
[----:B------:R-:W2:Y:S02]  /*12400*/  LDL.LU R17, [R1+0x84] ;  /* 0x0000840001117983 */ /* 0x000ea40000300800 */
[----:B------:R-:W4:Y:S02]  /*12410*/  LDL.LU R18, [R1+0x88] ;  /* 0x0000880001127983 */ /* 0x000f240000300800 */
[----:B------:R-:W4:Y:S01]  /*12420*/  LDL.LU R19, [R1+0x8c] ;  /* 0x00008c0001137983 */ /* 0x000f220000300800 */
[----:B---3--:R-:W-:Y:S11]  /*12430*/  HMMA.16816.F32.BF16 R20, R4, R22, R8 ;  /* 0x000000160414723c */ /* 0x008ff60000041808 */
[----:B------:R-:W-:Y:S11]  /*12440*/  @!UPT UIADD3 URZ, URZ, URZ, URZ ;  /* 0x0000003f3f3ff290 */ /* 0x000ff6000fffe03f */
[----:B------:R-:W-:Y:S02]  /*12450*/  @!UPT UIADD3 URZ, URZ, URZ, URZ ;  /* 0x0000003f3f3ff290 */ /* 0x000fe4000fffe03f */
[----:B------:R-:W-:Y:S02]  /*12460*/  IMAD.MOV.U32 R11, RZ, RZ, R22 ;  /* 0x000000ffff0b7224 */ /* 0x000fe400078e0016 */
[----:B------:R-:W-:Y:S01]  /*12470*/  IMAD.MOV.U32 R10, RZ, RZ, R23 ;  /* 0x000000ffff0a7224 */ /* 0x000fe200078e0017 */
[----:B----4-:R-:W-:Y:S01]  /*12480*/  STL.64 [R1+0x9a0], R18 ;  /* 0x0009a01201007387 */ /* 0x010fe20000100a00 */
[----:B--2---:R0:W-:Y:S03]  /*12490*/  STL.64 [R1+0x998], R16 ;  /* 0x0009981001007387 */ /* 0x0041e60000100a00 */
[----:B0-----:R-:W2:Y:S01]  /*124a0*/  LDL.LU R16, [R1+0x90] ;  /* 0x0000900001107983 */ /* 0x001ea20000300800 */
[----:B------:R-:W-:Y:S02]  /*124b0*/  IMAD.MOV.U32 R17, RZ, RZ, R0 ;  /* 0x000000ffff117224 */ /* 0x000fe400078e0000 */
[----:B------:R-:W3:Y:S02]  /*124c0*/  LDL.LU R0, [R1+0x9b0] ;  /* 0x0009b00001007983 */ /* 0x000ee40000300800 */
[----:B------:R-:W4:Y:S02]  /*124d0*/  LDL.LU R25, [R1+0x740] ;  /* 0x0007400001197983 */ /* 0x000f240000300800 */
[----:B------:R-:W-:Y:S01]  /*124e0*/  IMAD.MOV.U32 R18, RZ, RZ, R29 ;  /* 0x000000ffff127224 */ /* 0x000fe200078e001d */
[----:B------:R-:W2:Y:S01]  /*124f0*/  LDL.LU R24, [R1+0x738] ;  /* 0x0007380001187983 */ /* 0x000ea20000300800 */
[----:B------:R-:W-:-:S02]  /*12500*/  IMAD.MOV.U32 R19, RZ, RZ, R28 ;  /* 0x000000ffff137224 */ /* 0x000fc400078e001c */
[----:B------:R-:W2:Y:S02]  /*12510*/  LDL.LU R29, [R1+0x730] ;  /* 0x00073000011d7983 */ /* 0x000ea40000300800 */
[----:B------:R-:W2:Y:S01]  /*12520*/  LDL.LU R28, [R1+0x728] ;  /* 0x00072800011c7983 */ /* 0x000ea20000300800 */
[----:B------:R-:W-:Y:S01]  /*12530*/  STL.64 [R1+0x190], R20 ;  /* 0x0001901401007387 */ /* 0x000fe20000100a00 */
[----:B------:R0:W-:Y:S03]  /*12540*/  STL.64 [R1+0x198], R22 ;  /* 0x0001981601007387 */ /* 0x0001e60000100a00 */
[----:B0-----:R-:W2:Y:S01]  /*12550*/  LDL.LU.64 R22, [R1+0x9a8] ;  /* 0x0009a80001167983 */ /* 0x001ea20000300a00 */
[----:B------:R-:W-:Y:S02]  /*12560*/  STL [R1+0x8b4], R10 ;  /* 0x0008b40a01007387 */ /* 0x000fe40000100800 */
[----:B------:R-:W-:Y:S01]  /*12570*/  STL [R1+0x8b0], R11 ;  /* 0x0008b00b01007387 */ /* 0x000fe20000100800 */
[C---:B--2---:R-:W-:Y:S01]  /*12580*/  HMMA.16816.F32.BF16 R20, R4.reuse, R22, R16 ;  /* 0x000000160414723c */ /* 0x044fe20000041810 */
[----:B------:R-:W2:Y:S01]  /*12590*/  LDL.LU.64 R18, [R1+0x9a0] ;  /* 0x0009a00001127983 */ /* 0x000ea20000300a00 */
[----:B------:R-:W2:Y:S11]  /*125a0*/  LDL.LU.64 R16, [R1+0x998] ;  /* 0x0009980001107983 */ /* 0x000eb60000300a00 */
[----:B------:R-:W-:Y:S10]  /*125b0*/  @!UPT UIADD3 URZ, URZ, URZ, URZ ;  /* 0x0000003f3f3ff290 */ /* 0x000ff4000fffe03f */
[----:B------:R-:W-:Y:S01]  /*125c0*/  STL.64 [R1+0x170], R20 ;  /* 0x0001701401007387 */ /* 0x000fe20000100a00 */
[----:B------:R0:W-:Y:S03]  /*125d0*/  STL.64 [R1+0x178], R22 ;  /* 0x0001781601007387 */ /* 0x0001e60000100a00 */
[----:B0-----:R-:W2:Y:S02]  /*125e0*/  LDL.LU.64 R22, [R1+0x990] ;  /* 0x0009900001167983 */ /* 0x001ea40000300a00 */
[----:B--2---:R-:W-:Y:S02]  /*125f0*/  HMMA.16816.F32.BF16 R20, R4, R22, R16 ;  /* 0x000000160414723c */ /* 0x004fe40000041810 */
[----:B------:R-:W2:Y:S01]  /*12600*/  LDL.LU.64 R18, [R1+0x988] ;  /* 0x0009880001127983 */ /* 0x000ea20000300a00 */
[----:B------:R-:W2:Y:S11]  /*12610*/  LDL.LU.64 R16, [R1+0x980] ;  /* 0x0009800001107983 */ /* 0x000eb60000300a00 */
[----:B------:R-:W-:Y:S09]  /*12620*/  @!UPT UIADD3 URZ, URZ, URZ, URZ ;  /* 0x0000003f3f3ff290 */ /* 0x000ff2000fffe03f */
[----:B------:R-:W-:Y:S01]  /*12630*/  STL.64 [R1+0x160], R20 ;  /* 0x0001601401007387 */ /* 0x000fe20000100a00 */
[----:B------:R0:W-:Y:S03]  /*12640*/  STL.64 [R1+0x168], R22 ;  /* 0x0001681601007387 */ /* 0x0001e60000100a00 */
[----:B0-----:R-:W2:Y:S01]  /*12650*/  LDL.LU.64 R22, [R1+0x978] ;  /* 0x0009780001167983 */ /* 0x001ea20000300a00 */
[----:B------:R-:W2:Y:S02]  /*12660*/  LDL.LU.64 R20, [R1+0x970] ;  /* 0x0009700001147983 */ /* 0x000ea40000300a00 */
[----:B------:R-:W-:Y:S02]  /*12670*/  IMAD.MOV.U32 R10, RZ, RZ, R13 ;  /* 0x000000ffff0a7224 */ /* 0x000fe400078e000d */
[----:B------:R-:W-:-:S07]  /*12680*/  IMAD.MOV.U32 R11, RZ, RZ, R12 ;  /* 0x000000ffff0b7224 */ /* 0x000fce00078e000c */
[----:B--2---:R-:W-:Y:S01]  /*12690*/  HMMA.16816.F32.BF16 R8, R4, R10, R20 ;  /* 0x0000000a0408723c */ /* 0x004fe20000041814 */
[----:B------:R-:W2:Y:S01]  /*126a0*/  LDL.LU.64 R22, [R1+0x968] ;  /* 0x0009680001167983 */ /* 0x000ea20000300a00 */
[----:B------:R-:W2:Y:S02]  /*126b0*/  LDL.LU.64 R20, [R1+0x960] ;  /* 0x0009600001147983 */ /* 0x000ea40000300a00 */
[----:B------:R-:W-:-:S04]  /*126c0*/  IMAD.MOV.U32 R12, RZ, RZ, c[0x0][0x188] ;  /* 0x00006200ff0c7624 */ /* 0x000fc800078e00ff */
[----:B------:R-:W-:-:S04]  /*126d0*/  IMAD.SHL.U32 R12, R12, 0x40, RZ ;  /* 0x000000400c0c7824 */ /* 0x000fc800078e00ff */
[----:B------:R-:W-:Y:S01]  /*126e0*/  IMAD.SHL.U32 R12, R12, 0x2, RZ ;  /* 0x000000020c0c7824 */ /* 0x000fe200078e00ff */
[----:B------:R-:W-:-:S10]  /*126f0*/  IADD3 R17, R17, 0x1, RZ ;  /* 0x0000000111117810 */ /* 0x000fd40007ffe0ff */
[----:B------:R0:W-:Y:S01]  /*12700*/  STL.64 [R1+0x150], R8 ;  /* 0x0001500801007387 */ /* 0x0001e20000100a00 */
[----:B------:R1:W-:Y:S01]  /*12710*/  STL.64 [R1+0x158], R10 ;  /* 0x0001580a01007387 */ /* 0x0003e20000100a00 */
[-C--:B0-----:R-:W-:Y:S02]  /*12720*/  IADD3 R8, P0, R2, R12.reuse, RZ ;  /* 0x0000000c02087210 */ /* 0x081fe40007f1e0ff */
[----:B------:R-:W-:Y:S01]  /*12730*/  IADD3 R9, P1, R18, R12, RZ ;  /* 0x0000000c12097210 */ /* 0x000fe20007f3e0ff */
[----:B-1----:R-:W2:Y:S02]  /*12740*/  LDL R10, [R1+0x868] ;  /* 0x00086800010a7983 */ /* 0x002ea40000100800 */
[--C-:B---3--:R-:W-:Y:S02]  /*12750*/  IMAD.X R2, R3, 0x1, R0.reuse, P0 ;  /* 0x0000000103027824 */ /* 0x108fe400000e0600 */
[----:B------:R-:W-:Y:S01]  /*12760*/  STL [R1+0x8b8], R8 ;  /* 0x0008b80801007387 */ /* 0x000fe20000100800 */
[----:B------:R-:W-:-:S02]  /*12770*/  IMAD.X R3, R19, 0x1, R0, P1 ;  /* 0x0000000113037824 */ /* 0x000fc400008e0600 */
[----:B------:R-:W-:Y:S01]  /*12780*/  STL [R1+0x8bc], R9 ;  /* 0x0008bc0901007387 */ /* 0x000fe20000100800 */
[----:B------:R-:W-:Y:S01]  /*12790*/  STL [R1+0x8c0], R2 ;  /* 0x0008c00201007387 */ /* 0x000fe20000100800 */
[----:B------:R-:W-:Y:S02]  /*127a0*/  STL [R1+0x3e8], R17 ;  /* 0x0003e81101007387 */ /* 0x000fe40000100800 */
[----:B------:R0:W-:Y:S02]  /*127b0*/  STL [R1+0x958], R0 ;  /* 0x0009580001007387 */ /* 0x0001e40000100800 */
[----:B------:R-:W-:Y:S01]  /*127c0*/  STL [R1+0x8c4], R3 ;  /* 0x0008c40301007387 */ /* 0x000fe20000100800 */
[-C--:B------:R-:W-:Y:S02]  /*127d0*/  IADD3 R16, P5, R16, R12.reuse, RZ ;  /* 0x0000000c10107210 */ /* 0x080fe40007fbe0ff */
[-C--:B----4-:R-:W-:Y:S02]  /*127e0*/  IADD3 R25, P6, R25, R12.reuse, RZ ;  /* 0x0000000c19197210 */ /* 0x090fe40007fde0ff */
[-C--:B------:R-:W-:Y:S01]  /*127f0*/  IADD3 R24, P1, R24, R12.reuse, RZ ;  /* 0x0000000c18187210 */ /* 0x080fe20007f3e0ff */
[----:B--2---:R-:W-:Y:S11]  /*12800*/  HMMA.16816.F32.BF16 R20, R4, R26, R20 ;  /* 0x0000001a0414723c */ /* 0x004ff60000041814 */
[----:B------:R-:W-:Y:S11]  /*12810*/  @!UPT UIADD3 URZ, URZ, URZ, URZ ;  /* 0x0000003f3f3ff290 */ /* 0x000ff6000fffe03f */
[----:B------:R-:W-:Y:S02]  /*12820*/  @!UPT UIADD3 URZ, URZ, URZ, URZ ;  /* 0x0000003f3f3ff290 */ /* 0x000fe4000fffe03f */
[----:B------:R-:W-:Y:S02]  /*12830*/  IMAD.MOV.U32 R4, RZ, RZ, R23 ;  /* 0x000000ffff047224 */ /* 0x000fe400078e0017 */
[----:B------:R-:W-:Y:S01]  /*12840*/  IMAD.MOV.U32 R5, RZ, RZ, R22 ;  /* 0x000000ffff057224 */ /* 0x000fe200078e0016 */
[----:B------:R-:W-:Y:S01]  /*12850*/  STL.64 [R1+0x30], R20 ;  /* 0x0000301401007387 */ /* 0x000fe20000100a00 */
[----:B------:R-:W-:Y:S02]  /*12860*/  STL.64 [R1+0x38], R22 ;  /* 0x0000381601007387 */ /* 0x000fe40000100a00 */
[----:B------:R-:W-:Y:S01]  /*12870*/  STL [R1+0x8cc], R4 ;  /* 0x0008cc0401007387 */ /* 0x000fe20000100800 */
[----:B------:R1:W-:Y:S01]  /*12880*/  STL [R1+0x8c8], R5 ;  /* 0x0008c80501007387 */ /* 0x0003e20000100800 */
[----:B------:R-:W-:Y:S02]  /*12890*/  STL [R1+0x748], R16 ;  /* 0x0007481001007387 */ /* 0x000fe40000100800 */
[----:B------:R-:W-:Y:S02]  /*128a0*/  STL [R1+0x740], R25 ;  /* 0x0007401901007387 */ /* 0x000fe40000100800 */
[----:B0-----:R-:W2:Y:S01]  /*128b0*/  LDL.LU R0, [R1+0x720] ;  /* 0x0007200001007983 */ /* 0x001ea20000300800 */
[----:B------:R-:W-:Y:S04]  /*128c0*/  STL [R1+0x738], R24 ;  /* 0x0007381801007387 */ /* 0x000fe80000100800 */
[----:B-1----:R-:W3:Y:S01]  /*128d0*/  LDL.LU R5, [R1+0x710] ;  /* 0x0007100001057983 */ /* 0x002ee20000300800 */
[----:B------:R-:W-:-:S02]  /*128e0*/  IADD3 R29, P2, R29, R12, RZ ;  /* 0x0000000c1d1d7210 */ /* 0x000fc40007f5e0ff */
[----:B------:R-:W-:-:S03]  /*128f0*/  IADD3 R28, P3, R28, R12, RZ ;  /* 0x0000000c1c1c7210 */ /* 0x000fc60007f7e0ff */
[----:B------:R-:W-:Y:S04]  /*12900*/  STL [R1+0x730], R29 ;  /* 0x0007301d01007387 */ /* 0x000fe80000100800 */
[----:B---3--:R0:W-:Y:S01]  /*12910*/  STL [R1+0x94c], R5 ;  /* 0x00094c0501007387 */ /* 0x0081e20000100800 */
[----:B------:R-:W-:Y:S03]  /*12920*/  STL [R1+0x728], R28 ;  /* 0x0007281c01007387 */ /* 0x000fe60000100800 */
[----:B0-----:R-:W3:Y:S04]  /*12930*/  LDL.LU R5, [R1+0x73c] ;  /* 0x00073c0001057983 */ /* 0x001ee80000300800 */
[----:B---3--:R0:W-:Y:S04]  /*12940*/  STL [R1+0x950], R5 ;  /* 0x0009500501007387 */ /* 0x0081e80000100800 */
[----:B0-----:R-:W3:Y:S01]  /*12950*/  LDL.LU R5, [R1+0x718] ;  /* 0x0007180001057983 */ /* 0x001ee20000300800 */
[----:B------:R-:W-:-:S02]  /*12960*/  ISETP.NE.U32.AND P0, PT, R17, R10, PT ;  /* 0x0000000a1100720c */ /* 0x000fc40003f05070 */
[----:B--2---:R-:W-:Y:S01]  /*12970*/  IADD3 R0, P4, R0, R12, RZ ;  /* 0x0000000c00007210 */ /* 0x004fe20007f9e0ff */
[----:B---3--:R0:W-:Y:S04]  /*12980*/  STL [R1+0x954], R5 ;  /* 0x0009540501007387 */ /* 0x0081e80000100800 */
[----:B0-----:R-:W2:Y:S01]  /*12990*/  LDL.LU R5, [R1+0x744] ;  /* 0x0007440001057983 */ /* 0x001ea20000300800 */
[----:B------:R-:W3:Y:S02]  /*129a0*/  LDL.LU R4, [R1+0x734] ;  /* 0x0007340001047983 */ /* 0x000ee40000300800 */
[----:B------:R-:W4:Y:S02]  /*129b0*/  LDL.LU R6, [R1+0x708] ;  /* 0x0007080001067983 */ /* 0x000f240000300800 */
[----:B------:R-:W2:Y:S01]  /*129c0*/  LDL.LU R7, [R1+0x72c] ;  /* 0x00072c0001077983 */ /* 0x000ea20000300800 */
[----:B------:R-:W2:Y:S01]  /*129d0*/  LDL.LU R26, [R1+0x700] ;  /* 0x00070000011a7983 */ /* 0x000ea20000300800 */
[----:B------:R-:W2:Y:S02]  /*129e0*/  LDL.LU R27, [R1+0x724] ;  /* 0x00072400011b7983 */ /* 0x000ea40000300800 */
[----:B------:R-:W2:Y:S02]  /*129f0*/  LDL.LU R20, [R1+0x6f8] ;  /* 0x0006f80001147983 */ /* 0x000ea40000300800 */
        /* <DEDUP_REMOVED lines=20> */
[----:B------:R0:W-:Y:S02]  /*12b40*/  STL [R1+0x720], R0 ;  /* 0x0007200001007387 */ /* 0x0001e40000100800 */
[----:B0-----:R-:W2:Y:S02]  /*12b50*/  LDL.LU R0, [R1+0x958] ;  /* 0x0009580001007983 */ /* 0x001ea40000300800 */
[----:B--2---:R-:W-:-:S05]  /*12b60*/  IMAD.X R5, R5, 0x1, R0, P5 ;  /* 0x0000000105057824 */ /* 0x004fca00028e0600 */
[----:B------:R0:W-:Y:S04]  /*12b70*/  STL [R1+0x744], R5 ;  /* 0x0007440501007387 */ /* 0x0001e80000100800 */
[----:B0-----:R-:W2:Y:S02]  /*12b80*/  LDL.LU R5, [R1+0x954] ;  /* 0x0009540001057983 */ /* 0x001ea40000300800 */
[----:B--2---:R-:W-:-:S05]  /*12b90*/  IADD3 R5, P5, R5, R12, RZ ;  /* 0x0000000c05057210 */ /* 0x004fca0007fbe0ff */
[----:B------:R0:W-:Y:S04]  /*12ba0*/  STL [R1+0x718], R5 ;  /* 0x0007180501007387 */ /* 0x0001e80000100800 */
[----:B0-----:R-:W2:Y:S02]  /*12bb0*/  LDL.LU R5, [R1+0x950] ;  /* 0x0009500001057983 */ /* 0x001ea40000300800 */
[----:B--2---:R-:W-:-:S05]  /*12bc0*/  IMAD.X R5, R5, 0x1, R0, P6 ;  /* 0x0000000105057824 */ /* 0x004fca00030e0600 */
[----:B------:R0:W-:Y:S04]  /*12bd0*/  STL [R1+0x73c], R5 ;  /* 0x00073c0501007387 */ /* 0x0001e80000100800 */
[----:B0-----:R-:W2:Y:S01]  /*12be0*/  LDL.LU R5, [R1+0x94c] ;  /* 0x00094c0001057983 */ /* 0x001ea20000300800 */
[--C-:B---3--:R-:W-:Y:S01]  /*12bf0*/  IMAD.X R4, R4, 0x1, R0.reuse, P1 ;  /* 0x0000000104047824 */ /* 0x108fe200008e0600 */
[-C--:B----4-:R-:W-:Y:S01]  /*12c00*/  IADD3 R6, P1, R6, R12.reuse, RZ ;  /* 0x0000000c06067210 */ /* 0x090fe20007f3e0ff */
[--C-:B------:R-:W-:Y:S01]  /*12c10*/  IMAD.X R7, R7, 0x1, R0.reuse, P2 ;  /* 0x0000000107077824 */ /* 0x100fe200010e0600 */
[-C--:B------:R-:W-:Y:S01]  /*12c20*/  IADD3 R26, P2, R26, R12.reuse, RZ ;  /* 0x0000000c1a1a7210 */ /* 0x080fe20007f5e0ff */
        /* <DEDUP_REMOVED lines=16> */
[----:B------:R-:W-:Y:S01]  /*12d30*/  IMAD.X R29, R29, 0x1, R0, P1 ;  /* 0x000000011d1d7824 */ /* 0x000fe200008e0600 */
[----:B------:R-:W-:-:S02]  /*12d40*/  IADD3 R28, P1, R28, R12, RZ ;  /* 0x0000000c1c1c7210 */ /* 0x000fc40007f3e0ff */
[----:B--2---:R-:W-:-:S05]  /*12d50*/  IADD3 R5, P6, R5, R12, RZ ;  /* 0x0000000c05057210 */ /* 0x004fca0007fde0ff */
[----:B------:R-:W-:Y:S01]  /*12d60*/  STL [R1+0x710], R5 ;  /* 0x0007100501007387 */ /* 0x000fe20000100800 */
[----:B------:R-:W-:Y:S02]  /*12d70*/  STL [R1+0x734], R4 ;  /* 0x0007340401007387 */ /* 0x000fe40000100800 */
[----:B------:R-:W-:Y:S02]  /*12d80*/  STL [R1+0x708], R6 ;  /* 0x0007080601007387 */ /* 0x000fe40000100800 */
[----:B------:R-:W-:Y:S01]  /*12d90*/  STL [R1+0x72c], R7 ;  /* 0x00072c0701007387 */ /* 0x000fe20000100800 */
[----:B------:R-:W-:Y:S01]  /*12da0*/  STL [R1+0x700], R26 ;  /* 0x0007001a01007387 */ /* 0x000fe20000100800 */
[----:B------:R-:W-:Y:S02]  /*12db0*/  STL [R1+0x724], R27 ;  /* 0x0007241b01007387 */ /* 0x000fe40000100800 */
[----:B------:R-:W-:Y:S02]  /*12dc0*/  STL [R1+0x6f8], R20 ;  /* 0x0006f81401007387 */ /* 0x000fe40000100800 */
[--C-:B------:R-:W-:Y:S01]  /*12dd0*/  IMAD.X R2, R2, 0x1, R0.reuse, P6 ;  /* 0x0000000102027824 */ /* 0x100fe200030e0600 */
[----:B------:R-:W-:Y:S01]  /*12de0*/  STL [R1+0x71c], R21 ;  /* 0x00071c1501007387 */ /* 0x000fe20000100800 */
[----:B------:R-:W-:Y:S01]  /*12df0*/  IADD3 R9, P6, R9, R12, RZ ;  /* 0x0000000c09097210 */ /* 0x000fe20007fde0ff */
[----:B------:R-:W-:Y:S02]  /*12e00*/  STL [R1+0x6f0], R22 ;  /* 0x0006f01601007387 */ /* 0x000fe40000100800 */
[----:B------:R-:W-:Y:S01]  /*12e10*/  STL [R1+0x714], R23 ;  /* 0x0007141701007387 */ /* 0x000fe20000100800 */
[----:B------:R-:W-:Y:S01]  /*12e20*/  STL [R1+0x6e8], R3 ;  /* 0x0006e80301007387 */ /* 0x000fe20000100800 */
[----:B------:R-:W-:Y:S02]  /*12e30*/  STL [R1+0x70c], R2 ;  /* 0x00070c0201007387 */ /* 0x000fe40000100800 */
[----:B------:R-:W-:Y:S02]  /*12e40*/  STL [R1+0x6e0], R9 ;  /* 0x0006e00901007387 */ /* 0x000fe40000100800 */
[----:B------:R-:W-:Y:S01]  /*12e50*/  STL [R1+0x704], R8 ;  /* 0x0007040801007387 */ /* 0x000fe20000100800 */
[----:B------:R-:W-:Y:S01]  /*12e60*/  STL [R1+0x6d8], R11 ;  /* 0x0006d80b01007387 */ /* 0x000fe20000100800 */
[----:B------:R-:W-:Y:S02]  /*12e70*/  STL [R1+0x6fc], R10 ;  /* 0x0006fc0a01007387 */ /* 0x000fe40000100800 */
[----:B------:R-:W-:Y:S02]  /*12e80*/  STL [R1+0x6d0], R13 ;  /* 0x0006d00d01007387 */ /* 0x000fe40000100800 */
[----:B------:R-:W-:Y:S01]  /*12e90*/  STL [R1+0x6f4], R14 ;  /* 0x0006f40e01007387 */ /* 0x000fe20000100800 */
[----:B------:R-:W-:Y:S01]  /*12ea0*/  STL [R1+0x6c8], R15 ;  /* 0x0006c80f01007387 */ /* 0x000fe20000100800 */
[----:B------:R-:W-:-:S02]  /*12eb0*/  IMAD.X R25, R25, 0x1, R0, P6 ;  /* 0x0000000119197824 */ /* 0x000fc400030e0600 */
[----:B------:R-:W-:Y:S02]  /*12ec0*/  STL [R1+0x6ec], R19 ;  /* 0x0006ec1301007387 */ /* 0x000fe40000100800 */
[----:B------:R-:W-:Y:S01]  /*12ed0*/  STL [R1+0x6c0], R18 ;  /* 0x0006c01201007387 */ /* 0x000fe20000100800 */
[----:B------:R-:W-:Y:S01]  /*12ee0*/  IADD3 R24, P6, R24, R12, RZ ;  /* 0x0000000c18187210 */ /* 0x000fe20007fde0ff */
[----:B------:R-:W-:Y:S01]  /*12ef0*/  STL [R1+0x6e4], R17 ;  /* 0x0006e41101007387 */ /* 0x000fe20000100800 */
[----:B------:R-:W-:Y:S02]  /*12f00*/  STL [R1+0x6b8], R16 ;  /* 0x0006b81001007387 */ /* 0x000fe40000100800 */
[----:B------:R-:W-:Y:S02]  /*12f10*/  STL [R1+0x6dc], R25 ;  /* 0x0006dc1901007387 */ /* 0x000fe40000100800 */
[----:B------:R0:W-:Y:S01]  /*12f20*/  STL [R1+0x948], R12 ;  /* 0x0009480c01007387 */ /* 0x0001e20000100800 */
[----:B------:R-:W-:Y:S04]  /*12f30*/  STL [R1+0x6b0], R24 ;  /* 0x0006b01801007387 */ /* 0x000fe80000100800 */
[----:B0-----:R-:W2:Y:S01]  /*12f40*/  LDL.LU R12, [R1+0x6cc] ;  /* 0x0006cc00010c7983 */ /* 0x001ea20000300800 */
[----:B------:R-:W-:Y:S02]  /*12f50*/  STL [R1+0x6d4], R29 ;  /* 0x0006d41d01007387 */ /* 0x000fe40000100800 */
[----:B------:R-:W3:Y:S02]  /*12f60*/  LDL.LU R5, [R1+0x6bc] ;  /* 0x0006bc0001057983 */ /* 0x000ee40000300800 */
[----:B------:R-:W-:Y:S01]  /*12f70*/  STL [R1+0x6a8], R28 ;  /* 0x0006a81c01007387 */ /* 0x000fe20000100800 */
[----:B---3--:R0:W-:Y:S04]  /*12f80*/  STL [R1+0x93c], R5 ;  /* 0x00093c0501007387 */ /* 0x0081e80000100800 */
[----:B0-----:R-:W3:Y:S04]  /*12f90*/  LDL.LU R5, [R1+0x698] ;  /* 0x0006980001057983 */ /* 0x001ee80000300800 */
[----:B---3--:R0:W-:Y:S04]  /*12fa0*/  STL [R1+0x940], R5 ;  /* 0x0009400501007387 */ /* 0x0081e80000100800 */
[----:B0-----:R-:W3:Y:S01]  /*12fb0*/  LDL.LU R5, [R1+0x6c4] ;  /* 0x0006c40001057983 */ /* 0x001ee20000300800 */
[----:B--2---:R-:W-:-:S03]  /*12fc0*/  IMAD.X R12, R12, 0x1, R0, P2 ;  /* 0x000000010c0c7824 */ /* 0x004fc600010e0600 */
        /* <DEDUP_REMOVED lines=30> */
[----:B--2---:R-:W-:-:S05]  /*131b0*/  IADD3 R5, P2, R5, R12, RZ ;  /* 0x0000000c05057210 */ /* 0x004fca0007f5e0ff */
[----:B------:R0:W-:Y:S04]  /*131c0*/  STL [R1+0x6a0], R5 ;  /* 0x0006a00501007387 */ /* 0x0001e80000100800 */
[----:B0-----:R-:W2:Y:S02]  /*131d0*/  LDL.LU R5, [R1+0x944] ;  /* 0x0009440001057983 */ /* 0x001ea40000300800 */
[----:B--2---:R-:W-:-:S05]  /*131e0*/  IMAD.X R5, R5, 0x1, R0, P3 ;  /* 0x0000000105057824 */ /* 0x004fca00018e0600 */
[----:B------:R0:W-:Y:S04]  /*131f0*/  STL [R1+0x6c4], R5 ;  /* 0x0006c40501007387 */ /* 0x0001e80000100800 */
[----:B0-----:R-:W2:Y:S02]  /*13200*/  LDL.LU R5, [R1+0x940] ;  /* 0x0009400001057983 */ /* 0x001ea40000300800 */
[----:B--2---:R-:W-:-:S05]  /*13210*/  IADD3 R5, P3, R5, R12, RZ ;  /* 0x0000000c05057210 */ /* 0x004fca0007f7e0ff */
[----:B------:R0:W-:Y:S04]  /*13220*/  STL [R1+0x698], R5 ;  /* 0x0006980501007387 */ /* 0x0001e80000100800 */
[----:B0-----:R-:W2:Y:S01]  /*13230*/  LDL.LU R5, [R1+0x93c] ;  /* 0x00093c0001057983 */ /* 0x001ea20000300800 */
[--C-:B----4-:R-:W-:Y:S01]  /*13240*/  IMAD.X R6, R6, 0x1, R0.reuse, P5 ;  /* 0x0000000106067824 */ /* 0x110fe200028e0600 */
        /* <DEDUP_REMOVED lines=18> */
[----:B------:R-:W-:Y:S01]  /*13370*/  IADD3 R25, P3, R25, R12, RZ ;  /* 0x0000000c19197210 */ /* 0x000fe20007f7e0ff */
[----:B------:R-:W-:-:S02]  /*13380*/  IMAD.X R28, R28, 0x1, R0, P5 ;  /* 0x000000011c1c7824 */ /* 0x000fc400028e0600 */
[----:B--2---:R-:W-:Y:S01]  /*13390*/  IMAD.X R5, R5, 0x1, R0, P4 ;  /* 0x0000000105057824 */ /* 0x004fe200020e0600 */
[----:B---3--:R-:W-:-:S04]  /*133a0*/  IADD3 R4, P4, R4, R12, RZ ;  /* 0x0000000c04047210 */ /* 0x008fc80007f9e0ff */
[----:B------:R-:W-:Y:S01]  /*133b0*/  STL [R1+0x6bc], R5 ;  /* 0x0006bc0501007387 */ /* 0x000fe20000100800 */
[----:B------:R-:W-:Y:S02]  /*133c0*/  STL [R1+0x690], R4 ;  /* 0x0006900401007387 */ /* 0x000fe40000100800 */
[----:B------:R-:W-:Y:S02]  /*133d0*/  STL [R1+0x6b4], R6 ;  /* 0x0006b40601007387 */ /* 0x000fe40000100800 */
[----:B------:R-:W-:Y:S01]  /*133e0*/  STL [R1+0x688], R7 ;  /* 0x0006880701007387 */ /* 0x000fe20000100800 */
[----:B------:R-:W-:Y:S01]  /*133f0*/  STL [R1+0x6ac], R26 ;  /* 0x0006ac1a01007387 */ /* 0x000fe20000100800 */
[----:B------:R-:W-:Y:S02]  /*13400*/  STL [R1+0x680], R27 ;  /* 0x0006801b01007387 */ /* 0x000fe40000100800 */
        /* <DEDUP_REMOVED lines=17> */
[----:B------:R-:W-:-:S02]  /*13520*/  IMAD.X R24, R24, 0x1, R0, P4 ;  /* 0x0000000118187824 */ /* 0x000fc400020e0600 */
[----:B------:R-:W-:Y:S01]  /*13530*/  STL [R1+0x640], R17 ;  /* 0x0006401101007387 */ /* 0x000fe20000100800 */
[-C--:B------:R-:W-:Y:S01]  /*13540*/  IADD3 R29, P4, R29, R12.reuse, RZ ;  /* 0x0000000c1d1d7210 */ /* 0x080fe20007f9e0ff */
[----:B------:R-:W-:Y:S01]  /*13550*/  STL [R1+0x664], R16 ;  /* 0x0006641001007387 */ /* 0x000fe20000100800 */
[----:B------:R-:W-:Y:S02]  /*13560*/  STL [R1+0x638], R25 ;  /* 0x0006381901007387 */ /* 0x000fe40000100800 */
[----:B------:R0:W-:Y:S02]  /*13570*/  STL [R1+0x938], R0 ;  /* 0x0009380001007387 */ /* 0x0001e40000100800 */
[----:B------:R-:W-:Y:S01]  /*13580*/  STL [R1+0x65c], R24 ;  /* 0x00065c1801007387 */ /* 0x000fe20000100800 */
        /* <DEDUP_REMOVED lines=8> */
[----:B--2---:R-:W-:-:S03]  /*13610*/  IADD3 R0, P5, R0, R12, RZ ;  /* 0x0000000c00007210 */ /* 0x004fc60007fbe0ff */
        /* <DEDUP_REMOVED lines=560> */
[--C-:B------:R-:W-:Y:S01]  /*15920*/  IMAD.X R18, R18, 0x1, R0.reuse, P5 ;  /* 0x0000000112127824 */ /* 0x100fe200028e0600 */
[----:B------:R-:W-:Y:S01]  /*15930*/  IADD3 R17, P5, R17, UR8, RZ ;  /* 0x0000000811117c10 */ /* 0x000fe2000ffbe0ff */
[--C-:B------:R-:W-:Y:S01]  /*15940*/  IMAD.X R16, R16, 0x1, R0.reuse, P6 ;  /* 0x0000000110107824 */ /* 0x100fe200030e0600 */
[----:B------:R-:W-:Y:S01]  /*15950*/  IADD3 R25, P6, R25, UR8, RZ ;  /* 0x0000000819197c10 */ /* 0x000fe2000ffde0ff */
        /* <DEDUP_REMOVED lines=28> */
[----:B------:R-:W-:Y:S01]  /*15b20*/  IADD3 R29, P1, R29, UR8, RZ ;  /* 0x000000081d1d7c10 */ /* 0x000fe2000ff3e0ff */
        /* <DEDUP_REMOVED lines=9> */
[----:B0-----:R-:W3:Y:S01]  /*15bc0*/  LDL.LU R4, [R1+0x834] ;  /* 0x0008340001047983 */ /* 0x001ee20000300800 */
[----:B--2---:R-:W-:-:S03]  /*15bd0*/  IADD3 R0, P2, R0, UR8, RZ ;  /* 0x0000000800007c10 */ /* 0x004fc6000ff5e0ff */
        /* <DEDUP_REMOVED lines=29> */
[----:B------:R0:W-:Y:S04]  /*15db0*/  STL [R1+0x838], R0 ;  /* 0x0008380001007387 */ /* 0x0001e80000100800 */
[----:B0-----:R-:W2:Y:S02]  /*15dc0*/  LDL.LU R0, [R1+0x8d8] ;  /* 0x0008d80001007983 */ /* 0x001ea40000300800 */
[----:B--2---:R-:W-:-:S05]  /*15dd0*/  IMAD.X R4, R4, 0x1, R0, P3 ;  /* 0x0000000104047824 */ /* 0x004fca00018e0600 */
[----:B------:R0:W-:Y:S04]  /*15de0*/  STL [R1+0x7e8], R4 ;  /* 0x0007e80401007387 */ /* 0x0001e80000100800 */
[----:B0-----:R-:W2:Y:S02]  /*15df0*/  LDL.LU R4, [R1+0x8d4] ;  /* 0x0008d40001047983 */ /* 0x001ea40000300800 */
[----:B--2---:R-:W-:-:S05]  /*15e00*/  IADD3 R4, P3, R4, UR8, RZ ;  /* 0x0000000804047c10 */ /* 0x004fca000ff7e0ff */
[----:B------:R0:W-:Y:S04]  /*15e10*/  STL [R1+0x834], R4 ;  /* 0x0008340401007387 */ /* 0x0001e80000100800 */
[----:B0-----:R-:W2:Y:S01]  /*15e20*/  LDL.LU R4, [R1+0x8d0] ;  /* 0x0008d00001047983 */ /* 0x001ea20000300800 */
[----:B----4-:R-:W-:Y:S01]  /*15e30*/  IADD3.X R3, R3, UR5, RZ, P5, !PT ;  /* 0x0000000503037c10 */ /* 0x010fe2000affe4ff */
[----:B------:R-:W-:Y:S01]  /*15e40*/  IADD3 R2, P5, R2, UR8, RZ ;  /* 0x0000000802027c10 */ /* 0x000fe2000ffbe0ff */
[----:B------:R-:W-:Y:S01]  /*15e50*/  IADD3.X R9, R9, UR5, RZ, P6, !PT ;  /* 0x0000000509097c10 */ /* 0x000fe2000b7fe4ff */
[----:B------:R-:W-:Y:S01]  /*15e60*/  IADD3 R8, P6, R8, UR8, RZ ;  /* 0x0000000808087c10 */ /* 0x000fe2000ffde0ff */
[----:B------:R-:W-:Y:S01]  /*15e70*/  IADD3.X R10, R10, UR5, RZ, P1, !PT ;  /* 0x000000050a0a7c10 */ /* 0x000fe20008ffe4ff */
[----:B------:R-:W-:Y:S01]  /*15e80*/  IADD3 R11, P1, R11, UR8, RZ ;  /* 0x000000080b0b7c10 */ /* 0x000fe2000ff3e0ff */
[----:B------:R-:W-:Y:S01]  /*15e90*/  IADD3.X R19, R19, UR5, RZ, P2, !PT ;  /* 0x0000000513137c10 */ /* 0x000fe200097fe4ff */
[----:B------:R-:W-:-:S02]  /*15ea0*/  IADD3 R18, P2, R18, UR8, RZ ;  /* 0x0000000812127c10 */ /* 0x000fc4000ff5e0ff */
[----:B--2---:R-:W-:Y:S01]  /*15eb0*/  IMAD.X R4, R4, 0x1, R0, P4 ;  /* 0x0000000104047824 */ /* 0x004fe200020e0600 */
[----:B---3--:R-:W-:-:S04]  /*15ec0*/  IADD3 R5, P4, R5, UR8, RZ ;  /* 0x0000000805057c10 */ /* 0x008fc8000ff9e0ff */
[----:B------:R0:W-:Y:S04]  /*15ed0*/  STL [R1+0x7f0], R4 ;  /* 0x0007f00401007387 */ /* 0x0001e80000100800 */
[----:B0-----:R0:W5:Y:S01]  /*15ee0*/  LDL.LU R4, [R1+0x8cc] ;  /* 0x0008cc0001047983 */ /* 0x0011620000300800 */
[----:B------:R1:W-:Y:S03]  /*15ef0*/  STL [R1+0x814], R5 ;  /* 0x0008140501007387 */ /* 0x0003e60000100800 */
[----:B-1----:R0:W5:Y:S01]  /*15f00*/  LDL.LU R5, [R1+0x8c8] ;  /* 0x0008c80001057983 */ /* 0x0021620000300800 */
[----:B------:R1:W-:Y:S03]  /*15f10*/  STL [R1+0x820], R3 ;  /* 0x0008200301007387 */ /* 0x0003e60000100800 */
[----:B-1----:R-:W2:Y:S01]  /*15f20*/  LDL.LU R3, [R1+0x8c4] ;  /* 0x0008c40001037983 */ /* 0x002ea20000300800 */
[----:B------:R1:W-:Y:S03]  /*15f30*/  STL [R1+0x80c], R2 ;  /* 0x00080c0201007387 */ /* 0x0003e60000100800 */
[----:B-1----:R-:W3:Y:S01]  /*15f40*/  LDL.LU R2, [R1+0x8c0] ;  /* 0x0008c00001027983 */ /* 0x002ee20000300800 */
[----:B------:R1:W-:Y:S03]  /*15f50*/  STL [R1+0x82c], R9 ;  /* 0x00082c0901007387 */ /* 0x0003e60000100800 */
[----:B-1----:R-:W4:Y:S01]  /*15f60*/  LDL.LU R9, [R1+0x8bc] ;  /* 0x0008bc0001097983 */ /* 0x002f220000300800 */
[----:B------:R1:W-:Y:S03]  /*15f70*/  STL [R1+0x804], R8 ;  /* 0x0008040801007387 */ /* 0x0003e60000100800 */
[----:B-1----:R-:W2:Y:S01]  /*15f80*/  LDL.LU R8, [R1+0x8b8] ;  /* 0x0008b80001087983 */ /* 0x002ea20000300800 */
[----:B------:R1:W-:Y:S01]  /*15f90*/  STL [R1+0x828], R10 ;  /* 0x0008280a01007387 */ /* 0x0003e20000100800 */
[----:B------:R-:W-:Y:S01]  /*15fa0*/  IADD3.X R17, R17, UR5, RZ, P3, !PT ;  /* 0x0000000511117c10 */ /* 0x000fe20009ffe4ff */
[----:B------:R-:W-:Y:S01]  /*15fb0*/  IADD3 R16, P3, R16, UR8, RZ ;  /* 0x0000000810107c10 */ /* 0x000fe2000ff7e0ff */
[----:B------:R-:W-:Y:S01]  /*15fc0*/  IADD3.X R25, R25, UR5, RZ, P4, !PT ;  /* 0x0000000519197c10 */ /* 0x000fe2000a7fe4ff */
[----:B-1----:R0:W5:Y:S01]  /*15fd0*/  LDL.LU R10, [R1+0x8b4] ;  /* 0x0008b400010a7983 */ /* 0x0021620000300800 */
[----:B------:R1:W-:Y:S01]  /*15fe0*/  STL [R1+0x848], R11 ;  /* 0x0008480b01007387 */ /* 0x0003e20000100800 */
[----:B------:R-:W-:-:S02]  /*15ff0*/  IADD3 R24, P4, R24, UR8, RZ ;  /* 0x0000000818187c10 */ /* 0x000fc4000ff9e0ff */
[----:B------:R-:W-:Y:S01]  /*16000*/  IADD3.X R29, R29, UR5, RZ, P5, !PT ;  /* 0x000000051d1d7c10 */ /* 0x000fe2000affe4ff */
[----:B-1----:R0:W5:Y:S01]  /*16010*/  LDL.LU R11, [R1+0x8b0] ;  /* 0x0008b000010b7983 */ /* 0x0021620000300800 */
[----:B------:R1:W-:Y:S01]  /*16020*/  STL [R1+0x81c], R19 ;  /* 0x00081c1301007387 */ /* 0x0003e20000100800 */
[----:B------:R-:W-:Y:S02]  /*16030*/  IADD3 R28, P5, R28, UR8, RZ ;  /* 0x000000081c1c7c10 */ /* 0x000fe4000ffbe0ff */
[----:B-1----:R0:W5:Y:S01]  /*16040*/  LDL.LU R19, [R1+0x8ac] ;  /* 0x0008ac0001137983 */ /* 0x0021620000300800 */
[----:B------:R1:W-:Y:S01]  /*16050*/  STL [R1+0x864], R18 ;  /* 0x0008641201007387 */ /* 0x0003e20000100800 */
[----:B------:R-:W-:Y:S01]  /*16060*/  IADD3.X R6, R6, UR5, RZ, P6, !PT ;  /* 0x0000000506067c10 */ /* 0x000fe2000b7fe4ff */
[----:B------:R-:W-:Y:S01]  /*16070*/  IADD3 R7, P6, R7, UR8, RZ ;  /* 0x0000000807077c10 */ /* 0x000fe2000ffde0ff */
        /* <DEDUP_REMOVED lines=10> */
[----:B------:R-:W-:-:S02]  /*16120*/  IADD3.X R22, R22, UR5, RZ, P3, !PT ;  /* 0x0000000516167c10 */ /* 0x000fc40009ffe4ff */
[----:B------:R-:W-:Y:S01]  /*16130*/  IADD3.X R23, R23, UR5, RZ, P4, !PT ;  /* 0x0000000517177c10 */ /* 0x000fe2000a7fe4ff */
[----:B-1----:R0:W5:Y:S01]  /*16140*/  LDL.LU R25, [R1+0x89c] ;  /* 0x00089c0001197983 */ /* 0x0021620000300800 */
[----:B------:R1:W-:Y:S01]  /*16150*/  STL [R1+0x85c], R24 ;  /* 0x00085c1801007387 */ /* 0x0003e20000100800 */
[----:B------:R-:W-:Y:S02]  /*16160*/  IADD3.X R12, R12, UR5, RZ, P5, !PT ;  /* 0x000000050c0c7c10 */ /* 0x000fe4000affe4ff */
[----:B------:R-:W-:Y:S01]  /*16170*/  IADD3.X R13, R13, UR5, RZ, P6, !PT ;  /* 0x000000050d0d7c10 */ /* 0x000fe2000b7fe4ff */
[----:B-1----:R0:W5:Y:S01]  /*16180*/  LDL.LU R24, [R1+0x898] ;  /* 0x0008980001187983 */ /* 0x0021620000300800 */
[----:B------:R1:W-:Y:S01]  /*16190*/  STL [R1+0x808], R29 ;  /* 0x0008081d01007387 */ /* 0x0003e20000100800 */
[----:B------:R-:W-:Y:S02]  /*161a0*/  IADD3.X R14, R14, UR5, RZ, P1, !PT ;  /* 0x000000050e0e7c10 */ /* 0x000fe40008ffe4ff */
[----:B-1----:R0:W5:Y:S01]  /*161b0*/  LDL.LU R29, [R1+0x894] ;  /* 0x00089400011d7983 */ /* 0x0021620000300800 */
[----:B------:R1:W-:Y:S02]  /*161c0*/  STL [R1+0x858], R28 ;  /* 0x0008581c01007387 */ /* 0x0003e40000100800 */
[----:B------:R-:W-:Y:S02]  /*161d0*/  STL [R1+0x800], R6 ;  /* 0x0008000601007387 */ /* 0x000fe40000100800 */
[----:B------:R3:W-:Y:S01]  /*161e0*/  STL [R1+0x854], R7 ;  /* 0x0008540701007387 */ /* 0x0007e20000100800 */
[----:B------:R0:W-:Y:S01]  /*161f0*/  STL [R1+0x7fc], R26 ;  /* 0x0007fc1a01007387 */ /* 0x0001e20000100800 */
[----:B------:R0:W-:Y:S02]  /*16200*/  STL [R1+0x850], R27 ;  /* 0x0008501b01007387 */ /* 0x0001e40000100800 */
[----:B------:R0:W-:Y:S02]  /*16210*/  STL [R1+0x7f8], R20 ;  /* 0x0007f81401007387 */ /* 0x0001e40000100800 */
[----:B------:R0:W-:Y:S01]  /*16220*/  STL [R1+0x84c], R21 ;  /* 0x00084c1501007387 */ /* 0x0001e20000100800 */
[----:B------:R0:W-:Y:S04]  /*16230*/  STL [R1+0x7dc], R22 ;  /* 0x0007dc1601007387 */ /* 0x0001e80000100800 */
[----:B-1----:R-:W1:Y:S01]  /*16240*/  S2R R28, SR_TID.X ;  /* 0x00000000001c7919 */ /* 0x002e620000002100 */
[----:B------:R0:W-:Y:S01]  /*16250*/  STL [R1+0x404], R23 ;  /* 0x0004041701007387 */ /* 0x0001e20000100800 */
[----:B------:R-:W-:Y:S01]  /*16260*/  IADD3.X R15, R15, UR5, RZ, P2, !PT ;  /* 0x000000050f0f7c10 */ /* 0x000fe200097fe4ff */
[----:B------:R0:W-:Y:S01]  /*16270*/  STL [R1+0x400], R12 ;  /* 0x0004000c01007387 */ /* 0x0001e20000100800 */
[----:B------:R0:W-:Y:S01]  /*16280*/  STL [R1+0x3fc], R13 ;  /* 0x0003fc0d01007387 */ /* 0x0001e20000100800 */
[----:B------:R0:W-:Y:S01]  /*16290*/  STL [R1+0x3f8], R14 ;  /* 0x0003f80e01007387 */ /* 0x0001e20000100800 */
[----:B-1----:R-:W-:-:S05]  /*162a0*/  LOP3.LUT R28, R28, 0xff, RZ, 0xc0, !PT ;  /* 0x000000ff1c1c7812 */ /* 0x002fca00078ec0ff */
[----:B------:R-:W-:Y:S02]  /*162b0*/  IMAD.SHL.U32 R28, R28, 0x2, RZ ;  /* 0x000000021c1c7824 */ /* 0x000fe400078e00ff */
[----:B---3--:R-:W-:Y:S02]  /*162c0*/  IMAD.MOV.U32 R7, RZ, RZ, R2 ;  /* 0x000000ffff077224 */ /* 0x008fe400078e0002 */
[----:B----4-:R-:W-:-:S05]  /*162d0*/  IMAD.MOV.U32 R2, RZ, RZ, R9 ;  /* 0x000000ffff027224 */ /* 0x010fca00078e0009 */
[----:B--2---:R0:W-:Y:S01]  /*162e0*/  STL.64 [R1+0x380], R2 ;  /* 0x0003800201007387 */ /* 0x0041e20000100a00 */
[----:B------:R0:W-:Y:S02]  /*162f0*/  STL [R1+0x844], R15 ;  /* 0x0008440f01007387 */ /* 0x0001e40000100800 */
[----:B------:R-:W-:-:S05]  /*16300*/  IMAD.MOV.U32 R6, RZ, RZ, R8 ;  /* 0x000000ffff067224 */ /* 0x000fca00078e0008 */
[----:B------:R0:W-:Y:S01]  /*16310*/  STL.64 [R1+0x388], R6 ;  /* 0x0003880601007387 */ /* 0x0001e20000100a00 */
[----:B------:R-:W-:Y:S01]  /*16320*/  @!P0 CALL.REL.NOINC `(.L_x_2) ;  /* 0x0000001000008944 */ /* 0x000fe20003c00000 */
[----:B------:R-:W-:Y:S05]  /*16330*/  BRA `(.L_x_3) ;  /* 0xfffee10000007947 */ /* 0x000fea000383ffff */
.L_x_2:
[----:B-----5:R1:W-:Y:S04]  /*16340*/  STL [R1+0x924], R11 ;  /* 0x0009240b01007387 */ /* 0x0203e80000100800 */
[----:B-1----:R-:W2:Y:S04]  /*16350*/  LDL.LU R11, [R1+0x258] ;  /* 0x00025800010b7983 */ /* 0x002ea80000300800 */
[----:B--2---:R1:W-:Y:S04]  /*16360*/  STL [R1+0x92c], R11 ;  /* 0x00092c0b01007387 */ /* 0x0043e80000100800 */
        /* <DEDUP_REMOVED lines=32> */
[----:B------:R2:W-:Y:S01]  /*16570*/  STL [R1+0x920], R10 ;  /* 0x0009200a01007387 */ /* 0x0005e20000100800 */
[----:B-1----:R-:W-:-:S03]  /*16580*/  IMAD.MOV.U32 R11, RZ, RZ, R5 ;  /* 0x000000ffff0b7224 */ /* 0x002fc600078e0005 */
[----:B--2---:R-:W2:Y:S04]  /*16590*/  LDL.LU R10, [R1+0x26c] ;  /* 0x00026c00010a7983 */ /* 0x004ea80000300800 */
        /* <DEDUP_REMOVED lines=35> */
[----:B------:R-:W2:Y:S04]  /*167d0*/  LDL.LU R29, [R1+0x250] ;  /* 0x00025000011d7983 */ /* 0x000ea80000300800 */
[----:B------:R-:W3:Y:S01]  /*167e0*/  LDL.LU R28, [R1+0x264] ;  /* 0x00026400011c7983 */ /* 0x000ee20000300800 */
[----:B-1----:R-:W-:-:S03]  /*167f0*/  IMAD.MOV.U32 R10, RZ, RZ, R4 ;  /* 0x000000ffff0a7224 */ /* 0x002fc600078e0004 */
[----:B------:R-:W3:Y:S04]  /*16800*/  LDL.LU R0, [R1+0x260] ;  /* 0x0002600001007983 */ /* 0x000ee80000300800 */
[----:B------:R-:W4:Y:S04]  /*16810*/  LDL.LU R9, [R1+0x274] ;  /* 0x0002740001097983 */ /* 0x000f280000300800 */
[----:B0-----:R-:W4:Y:S04]  /*16820*/  LDL.LU R3, [R1+0x270] ;  /* 0x0002700001037983 */ /* 0x001f280000300800 */
[----:B------:R-:W2:Y:S04]  /*16830*/  LDL.LU R8, [R1+0x23c] ;  /* 0x00023c0001087983 */ /* 0x000ea80000300800 */
        /* <DEDUP_REMOVED lines=15> */
[----:B------:R0:W-:Y:S01]  /*16930*/  STL [R1+0x8b0], R19 ;  /* 0x0008b01301007387 */ /* 0x0001e20000100800 */
[----:B------:R-:W-:-:S03]  /*16940*/  F2FP.BF16.PACK_AB R11, R10, R11 ;  /* 0x0000000b0a0b723e */ /* 0x000fc600000010ff */
[----:B0-----:R-:W2:Y:S04]  /*16950*/  LDL.LU R19, [R1+0x254] ;  /* 0x0002540001137983 */ /* 0x001ea80000300800 */
[----:B------:R0:W-:Y:S04]  /*16960*/  STL [R1+0x8ac], R18 ;  /* 0x0008ac1201007387 */ /* 0x0001e80000100800 */
        /* <DEDUP_REMOVED lines=9> */
[----:B------:R-:W2:Y:S04]  /*16a00*/  LDL.LU R10, [R1+0x9b0] ;  /* 0x0009b000010a7983 */ /* 0x000ea80000300800 */
[----:B------:R0:W-:Y:S04]  /*16a10*/  STL [R1+0xbc], R11 ;  /* 0x0000bc0b01007387 */ /* 0x0001e80000100800 */
[----:B0-----:R-:W2:Y:S02]  /*16a20*/  LDL.LU R11, [R1+0x9ac] ;  /* 0x0009ac00010b7983 */ /* 0x001ea40000300800 */
[----:B--2---:R-:W-:-:S02]  /*16a30*/  F2FP.BF16.PACK_AB R11, R10, R11 ;  /* 0x0000000b0a0b723e */ /* 0x004fc400000010ff */
        /* <DEDUP_REMOVED lines=65> */
[----:B------:R0:W-:Y:S01]  /*16e50*/  STL [R1+0x78], R11 ;  /* 0x0000780b01007387 */ /* 0x0001e20000100800 */
[----:B------:R-:W-:Y:S02]  /*16e60*/  F2FP.BF16.PACK_AB R17, R17, R18 ;  /* 0x000000121111723e */ /* 0x000fe400000010ff */
[----:B---3--:R-:W-:Y:S01]  /*16e70*/  F2FP.BF16.PACK_AB R0, R28, R0 ;  /* 0x000000001c00723e */ /* 0x008fe200000010ff */
[----:B0-----:R-:W3:Y:S01]  /*16e80*/  LDL.LU R11, [R1+0x924] ;  /* 0x00092400010b7983 */ /* 0x001ee20000300800 */
[----:B----4-:R-:W-:Y:S02]  /*16e90*/  F2FP.BF16.PACK_AB R3, R9, R3 ;  /* 0x000000030903723e */ /* 0x010fe400000010ff */
[----:B------:R-:W-:-:S02]  /*16ea0*/  F2FP.BF16.PACK_AB R2, R8, R2 ;  /* 0x000000020802723e */ /* 0x000fc400000010ff */
[----:B--2---:R-:W-:Y:S02]  /*16eb0*/  F2FP.BF16.PACK_AB R24, R10, R24 ;  /* 0x000000180a18723e */ /* 0x004fe400000010ff */
[----:B------:R-:W2:Y:S04]  /*16ec0*/  LDL.LU R10, [R1+0x920] ;  /* 0x00092000010a7983 */ /* 0x000ea80000300800 */
[----:B------:R0:W-:Y:S02]  /*16ed0*/  STL [R1+0x74], R24 ;  /* 0x0000741801007387 */ /* 0x0001e40000100800 */
[----:B0-----:R-:W-:Y:S02]  /*16ee0*/  F2FP.BF16.PACK_AB R24, R25, R16 ;  /* 0x000000101918723e */ /* 0x001fe400000010ff */
[----:B------:R-:W-:-:S03]  /*16ef0*/  F2FP.BF16.PACK_AB R16, R19, R29 ;  /* 0x0000001d1310723e */ /* 0x000fc600000010ff */
[----:B------:R-:W-:Y:S04]  /*16f00*/  STL [R1+0x70], R24 ;  /* 0x0000701801007387 */ /* 0x000fe80000100800 */
[----:B------:R-:W-:Y:S04]  /*16f10*/  STL [R1+0x6c], R17 ;  /* 0x00006c1101007387 */ /* 0x000fe80000100800 */
[----:B------:R-:W-:Y:S04]  /*16f20*/  STL [R1+0x68], R16 ;  /* 0x0000681001007387 */ /* 0x000fe80000100800 */
[----:B------:R0:W-:Y:S04]  /*16f30*/  STL [R1+0x64], R0 ;  /* 0x0000640001007387 */ /* 0x0001e80000100800 */
[----:B------:R1:W-:Y:S01]  /*16f40*/  STL [R1+0x60], R3 ;  /* 0x0000600301007387 */ /* 0x0003e20000100800 */
[----:B0-----:R-:W-:-:S03]  /*16f50*/  F2FP.BF16.PACK_AB R0, R4, R5 ;  /* 0x000000050400723e */ /* 0x001fc600000010ff */
[----:B------:R0:W-:Y:S01]  /*16f60*/  STL [R1+0x5c], R2 ;  /* 0x00005c0201007387 */ /* 0x0001e20000100800 */
[----:B-1----:R-:W-:-:S03]  /*16f70*/  F2FP.BF16.PACK_AB R3, R6, R7 ;  /* 0x000000070603723e */ /* 0x002fc600000010ff */
[----:B------:R1:W-:Y:S04]  /*16f80*/  STL [R1+0x58], R0 ;  /* 0x0000580001007387 */ /* 0x0003e80000100800 */
[----:B------:R4:W-:Y:S01]  /*16f90*/  STL [R1+0x54], R3 ;  /* 0x0000540301007387 */ /* 0x0009e20000100800 */
[----:B0-----:R-:W-:Y:S02]  /*16fa0*/  F2FP.BF16.PACK_AB R2, R26, R27 ;  /* 0x0000001b1a02723e */ /* 0x001fe400000010ff */
[----:B-1----:R-:W-:-:S03]  /*16fb0*/  F2FP.BF16.PACK_AB R0, R20, R21 ;  /* 0x000000151400723e */ /* 0x002fc600000010ff */
[----:B------:R0:W-:Y:S01]  /*16fc0*/  STL [R1+0x50], R2 ;  /* 0x0000500201007387 */ /* 0x0001e20000100800 */
[----:B----4-:R-:W-:-:S03]  /*16fd0*/  F2FP.BF16.PACK_AB R3, R22, R23 ;  /* 0x000000171603723e */ /* 0x010fc600000010ff */
[----:B------:R1:W-:Y:S04]  /*16fe0*/  STL [R1+0x4c], R0 ;  /* 0x00004c0001007387 */ /* 0x0003e80000100800 */
[----:B------:R-:W-:Y:S04]  /*16ff0*/  STL [R1+0x48], R3 ;  /* 0x0000480301007387 */ /* 0x000fe80000100800 */
[----:B------:R-:W4:Y:S01]  /*17000*/  LDL.LU R7, [R1+0x298] ;  /* 0x0002980001077983 */ /* 0x000f220000300800 */
[----:B0-----:R-:W-:Y:S02]  /*17010*/  F2FP.BF16.PACK_AB R2, R12, R13 ;  /* 0x0000000d0c02723e */ /* 0x001fe400000010ff */
[----:B-1----:R-:W-:-:S03]  /*17020*/  F2FP.BF16.PACK_AB R0, R14, R15 ;  /* 0x0000000f0e00723e */ /* 0x002fc600000010ff */
[----:B------:R-:W-:Y:S04]  /*17030*/  STL [R1+0x44], R2 ;  /* 0x0000440201007387 */ /* 0x000fe80000100800 */
[----:B----4-:R0:W-:Y:S04]  /*17040*/  STL [R1+0x8e0], R7 ;  /* 0x0008e00701007387 */ /* 0x0101e80000100800 */
[----:B------:R-:W-:Y:S04]  /*17050*/  STL [R1+0x40], R0 ;  /* 0x0000400001007387 */ /* 0x000fe80000100800 */
[----:B0-----:R-:W4:Y:S04]  /*17060*/  LDL.LU R7, [R1+0x1d0] ;  /* 0x0001d00001077983 */ /* 0x001f280000300800 */
[----:B----4-:R0:W-:Y:S04]  /*17070*/  STL [R1+0x8e8], R7 ;  /* 0x0008e80701007387 */ /* 0x0101e80000100800 */
        /* <DEDUP_REMOVED lines=11> */
[----:B----4-:R-:W-:Y:S04]  /*17130*/  STL [R1+0x918], R7 ;  /* 0x0009180701007387 */ /* 0x010fe80000100800 */
[----:B------:R-:W4:Y:S04]  /*17140*/  LDL.LU R6, [R1+0x288] ;  /* 0x0002880001067983 */ /* 0x000f280000300800 */
        /* <DEDUP_REMOVED lines=20> */
[----:B------:R-:W2:Y:S01]  /*17290*/  LDL.LU R4, [R1+0x2d8] ;  /* 0x0002d80001047983 */ /* 0x000ea20000300800 */
[----:B---3--:R-:W-:-:S03]  /*172a0*/  IMAD.MOV.U32 R7, RZ, RZ, R11 ;  /* 0x000000ffff077224 */ /* 0x008fc600078e000b */
[----:B--2---:R0:W-:Y:S04]  /*172b0*/  STL [R1+0x8d4], R4 ;  /* 0x0008d40401007387 */ /* 0x0041e80000100800 */
[----:B0-----:R-:W2:Y:S04]  /*172c0*/  LDL.LU R4, [R1+0x2ac] ;  /* 0x0002ac0001047983 */ /* 0x001ea80000300800 */
[----:B------:R-:W3:Y:S01]  /*172d0*/  LDL.LU R11, [R1+0x290] ;  /* 0x00029000010b7983 */ /* 0x000ee20000300800 */
[----:B------:R-:W-:-:S03]  /*172e0*/  IMAD.MOV.U32 R6, RZ, RZ, R10 ;  /* 0x000000ffff067224 */ /* 0x000fc600078e000a */
[----:B---3--:R0:W-:Y:S04]  /*172f0*/  STL [R1+0x8d0], R11 ;  /* 0x0008d00b01007387 */ /* 0x0081e80000100800 */
[----:B0-----:R-:W3:Y:S04]  /*17300*/  LDL.LU R11, [R1+0x2dc] ;  /* 0x0002dc00010b7983 */ /* 0x001ee80000300800 */
[----:B------:R-:W2:Y:S04]  /*17310*/  LDL.LU R10, [R1+0x280] ;  /* 0x00028000010a7983 */ /* 0x000ea80000300800 */
[----:B--2---:R0:W-:Y:S04]  /*17320*/  STL [R1+0x8cc], R10 ;  /* 0x0008cc0a01007387 */ /* 0x0041e80000100800 */
[----:B0-----:R-:W2:Y:S04]  /*17330*/  LDL.LU R10, [R1+0x294] ;  /* 0x00029400010a7983 */ /* 0x001ea80000300800 */
        /* <DEDUP_REMOVED lines=19> */
[----:B------:R-:W2:Y:S04]  /*17470*/  LDL.LU R18, [R1+0x304] ;  /* 0x0003040001127983 */ /* 0x000ea80000300800 */
[----:B------:R-:W2:Y:S04]  /*17480*/  LDL.LU R17, [R1+0x314] ;  /* 0x0003140001117983 */ /* 0x000ea80000300800 */
[----:B------:R-:W2:Y:S04]  /*17490*/  LDL.LU R16, [R1+0x324] ;  /* 0x0003240001107983 */ /* 0x000ea80000300800 */
[----:B------:R-:W2:Y:S04]  /*174a0*/  LDL.LU R23, [R1+0x2e8] ;  /* 0x0002e80001177983 */ /* 0x000ea80000300800 */
[----:B--2---:R0:W-:Y:S04]  /*174b0*/  STL [R1+0x8a0], R23 ;  /* 0x0008a01701007387 */ /* 0x0041e80000100800 */
[----:B0-----:R-:W2:Y:S04]  /*174c0*/  LDL.LU R23, [R1+0x334] ;  /* 0x0003340001177983 */ /* 0x001ea80000300800 */
[----:B------:R-:W2:Y:S01]  /*174d0*/  LDL.LU R25, [R1+0x2fc] ;  /* 0x0002fc0001197983 */ /* 0x000ea20000300800 */
[----:B------:R-:W-:-:S03]  /*174e0*/  F2FP.BF16.PACK_AB R7, R6, R7 ;  /* 0x000000070607723e */ /* 0x000fc600000010ff */
[----:B--2---:R0:W-:Y:S04]  /*174f0*/  STL [R1+0x89c], R25 ;  /* 0x00089c1901007387 */ /* 0x0041e80000100800 */
[----:B0-----:R-:W2:Y:S04]  /*17500*/  LDL.LU R25, [R1+0x2ec] ;  /* 0x0002ec0001197983 */ /* 0x001ea80000300800 */
        /* <DEDUP_REMOVED lines=40> */
[----:B------:R0:W-:Y:S04]  /*17790*/  STL [R1], R7 ;  /* 0x0000000701007387 */ /* 0x0001e80000100800 */
[----:B0-----:R-:W2:Y:S02]  /*177a0*/  LDL.LU R7, [R1+0x8e0] ;  /* 0x0008e00001077983 */ /* 0x001ea40000300800 */
[----:B--2---:R-:W-:-:S02]  /*177b0*/  F2FP.BF16.PACK_AB R7, R6, R7 ;  /* 0x000000070607723e */ /* 0x004fc400000010ff */
[----:B------:R-:W4:Y:S02]  /*177c0*/  LDL.LU R6, [R1+0x8dc] ;  /* 0x0008dc0001067983 */ /* 0x000f240000300800 */
[----:B----4-:R-:W-:Y:S02]  /*177d0*/  F2FP.BF16.PACK_AB R6, R5, R6 ;  /* 0x000000060506723e */ /* 0x010fe400000010ff */
[----:B------:R-:W2:Y:S02]  /*177e0*/  LDL.LU R5, [R1+0x8d8] ;  /* 0x0008d80001057983 */ /* 0x000ea40000300800 */
[----:B--2---:R-:W-:Y:S02]  /*177f0*/  F2FP.BF16.PACK_AB R5, R4, R5 ;  /* 0x000000050405723e */ /* 0x004fe400000010ff */
[----:B------:R-:W3:Y:S02]  /*17800*/  LDL.LU R4, [R1+0x8d4] ;  /* 0x0008d40001047983 */ /* 0x000ee40000300800 */
[----:B---3--:R-:W-:-:S02]  /*17810*/  F2FP.BF16.PACK_AB R4, R11, R4 ;  /* 0x000000040b04723e */ /* 0x008fc400000010ff */
[----:B------:R-:W2:Y:S02]  /*17820*/  LDL.LU R11, [R1+0x8d0] ;  /* 0x0008d000010b7983 */ /* 0x000ea40000300800 */
[----:B--2---:R-:W-:Y:S02]  /*17830*/  F2FP.BF16.PACK_AB R11, R10, R11 ;  /* 0x0000000b0a0b723e */ /* 0x004fe400000010ff */
[----:B------:R-:W2:Y:S02]  /*17840*/  LDL.LU R10, [R1+0x8cc] ;  /* 0x0008cc00010a7983 */ /* 0x000ea40000300800 */
[----:B--2---:R-:W-:Y:S02]  /*17850*/  F2FP.BF16.PACK_AB R10, R9, R10 ;  /* 0x0000000a090a723e */ /* 0x004fe400000010ff */
[----:B------:R-:W2:Y:S02]  /*17860*/  LDL.LU R9, [R1+0x8c8] ;  /* 0x0008c80001097983 */ /* 0x000ea40000300800 */
[----:B--2---:R-:W-:-:S02]  /*17870*/  F2FP.BF16.PACK_AB R9, R8, R9 ;  /* 0x000000090809723e */ /* 0x004fc400000010ff */
        /* <DEDUP_REMOVED lines=20> */
[----:B------:R-:W2:Y:S01]  /*179c0*/  LDL.LU R25, [R1+0x89c] ;  /* 0x00089c0001197983 */ /* 0x000ea20000300800 */
[----:B------:R-:W-:Y:S02]  /*179d0*/  F2FP.BF16.PACK_AB R21, R24, R21 ;  /* 0x000000151815723e */ /* 0x000fe400000010ff */
[----:B--2---:R-:W-:Y:S02]  /*179e0*/  F2FP.BF16.PACK_AB R22, R25, R22 ;  /* 0x000000161916723e */ /* 0x004fe400000010ff */
[----:B------:R-:W2:Y:S04]  /*179f0*/  LDL.LU R25, [R1+0x898] ;  /* 0x0008980001197983 */ /* 0x000ea80000300800 */
[----:B------:R-:W3:Y:S01]  /*17a00*/  LDL.LU R24, [R1+0x894] ;  /* 0x0008940001187983 */ /* 0x000ee20000300800 */
[----:B------:R-:W-:-:S02]  /*17a10*/  F2FP.BF16.PACK_AB R20, R29, R20 ;  /* 0x000000141d14723e */ /* 0x000fc400000010ff */
[----:B------:R-:W-:Y:S02]  /*17a20*/  F2FP.BF16.PACK_AB R27, R28, R27 ;  /* 0x0000001b1c1b723e */ /* 0x000fe400000010ff */
[----:B------:R-:W-:Y:S02]  /*17a30*/  F2FP.BF16.PACK_AB R26, R0, R26 ;  /* 0x0000001a001a723e */ /* 0x000fe400000010ff */
[----:B--2---:R-:W-:Y:S02]  /*17a40*/  F2FP.BF16.PACK_AB R25, R3, R25 ;  /* 0x000000190319723e */ /* 0x004fe400000010ff */
[----:B---3--:R-:W-:Y:S02]  /*17a50*/  F2FP.BF16.PACK_AB R24, R2, R24 ;  /* 0x000000180218723e */ /* 0x008fe400000010ff */
.L_x_1:
[----:B0-----:R-:W2:Y:S04]  /*17a60*/  LDL.LU R0, [R1+0x890] ;  /* 0x0008900001007983 */ /* 0x001ea80000300800 */
[----:B------:R-:W0:Y:S02]  /*17a70*/  S2R R29, SR_TID.X ;  /* 0x00000000001d7919 */ /* 0x000e240000002100 */
[----:B0-----:R-:W-:-:S02]  /*17a80*/  IMAD.SHL.U32 R2, R29, 0x8, RZ ;  /* 0x000000081d027824 */ /* 0x001fc400078e00ff */
[C---:B------:R-:W-:Y:S02]  /*17a90*/  IMAD.SHL.U32 R28, R29.reuse, 0x20, RZ ;  /* 0x000000201d1c7824 */ /* 0x040fe400078e00ff */
[C---:B------:R-:W-:Y:S01]  /*17aa0*/  IMAD.SHL.U32 R3, R29.reuse, 0x4, RZ ;  /* 0x000000041d037824 */ /* 0x040fe200078e00ff */
[----:B------:R-:W-:Y:S01]  /*17ab0*/  LOP3.LUT R2, R2, 0x700, RZ, 0xc0, !PT ;  /* 0x0000070002027812 */ /* 0x000fe200078ec0ff */
[----:B------:R-:W-:Y:S01]  /*17ac0*/  IMAD.SHL.U32 R29, R29, 0x800, RZ ;  /* 0x000008001d1d7824 */ /* 0x000fe200078e00ff */
[----:B------:R-:W-:Y:S01]  /*17ad0*/  BAR.SYNC.DEFER_BLOCKING 0x0 ;  /* 0x0000000000007b1d */ /* 0x000fe20000010000 */
[----:B--2---:R-:W-:-:S04]  /*17ae0*/  LOP3.LUT R0, R0, 0x3000, RZ, 0xc0, !PT ;  /* 0x0000300000007812 */ /* 0x004fc800078ec0ff */
[----:B------:R-:W-:Y:S02]  /*17af0*/  LOP3.LUT R28, R0, 0x60, R28, 0xf8, !PT ;  /* 0x00000060001c7812 */ /* 0x000fe400078ef81c */
[----:B------:R-:W-:Y:S02]  /*17b00*/  LOP3.LUT R0, R2, 0x70, R3, 0xf8, !PT ;  /* 0x0000007002007812 */ /* 0x000fe400078ef803 */
[----:B------:R-:W2:Y:S01]  /*17b10*/  LDL R3, [R1+0x3ec] ;  /* 0x0003ec0001037983 */ /* 0x000ea20000100800 */
[----:B------:R-:W-:Y:S02]  /*17b20*/  LOP3.LUT R29, R29, 0x3000, RZ, 0xc0, !PT ;  /* 0x000030001d1d7812 */ /* 0x000fe400078ec0ff */
[----:B------:R-:W-:Y:S02]  /*17b30*/  LOP3.LUT R0, R28, R0, RZ, 0x3c, !PT ;  /* 0x000000001c007212 */ /* 0x000fe400078e3cff */
[----:B------:R-:W0:Y:S04]  /*17b40*/  S2R R28, SR_TID.X ;  /* 0x00000000001c7919 */ /* 0x000e280000002100 */
[----:B------:R-:W-:Y:S04]  /*17b50*/  STS.128 [R0], R24 ;  /* 0x0000001800007388 */ /* 0x000fe80000000c00 */
[----:B------:R1:W-:Y:S04]  /*17b60*/  STS.128 [R0+0x80], R20 ;  /* 0x0000801400007388 */ /* 0x0003e80000000c00 */
[----:B------:R-:W-:Y:S04]  /*17b70*/  STS.128 [R0+0x800], R16 ;  /* 0x0008001000007388 */ /* 0x000fe80000000c00 */
[----:B------:R-:W-:Y:S01]  /*17b80*/  STS.128 [R0+0x880], R12 ;  /* 0x0008800c00007388 */ /* 0x000fe20000000c00 */
[----:B0-----:R-:W-:-:S03]  /*17b90*/  LOP3.LUT R28, R28, 0xff, RZ, 0xc0, !PT ;  /* 0x000000ff1c1c7812 */ /* 0x001fc600078ec0ff */
[----:B-1----:R-:W3:Y:S02]  /*17ba0*/  LDL.LU R20, [R1+0x10] ;  /* 0x0000100001147983 */ /* 0x002ee40000300800 */
[----:B------:R-:W-:Y:S02]  /*17bb0*/  IMAD R29, R28, 0x10, R29 ;  /* 0x000000101c1d7824 */ /* 0x000fe400078e021d */
[----:B------:R-:W-:Y:S06]  /*17bc0*/  BAR.SYNC.DEFER_BLOCKING 0x0 ;  /* 0x0000000000007b1d */ /* 0x000fec0000010000 */
[----:B------:R-:W3:Y:S01]  /*17bd0*/  LDL.LU R21, [R1+0x14] ;  /* 0x0000140001157983 */ /* 0x000ee20000300800 */
[----:B------:R-:W-:-:S03]  /*17be0*/  LOP3.LUT R27, R29, 0x20, RZ, 0x3c, !PT ;  /* 0x000000201d1b7812 */ /* 0x000fc600078e3cff */
[----:B------:R-:W3:Y:S04]  /*17bf0*/  LDL.LU R22, [R1+0x18] ;  /* 0x0000180001167983 */ /* 0x000ee80000300800 */
[----:B------:R-:W3:Y:S04]  /*17c00*/  LDL.LU R23, [R1+0x1c] ;  /* 0x00001c0001177983 */ /* 0x000ee80000300800 */
[----:B------:R-:W0:Y:S04]  /*17c10*/  LDS.128 R16, [R29] ;  /* 0x000000001d107984 */ /* 0x000e280000000c00 */
[----:B------:R-:W-:Y:S04]  /*17c20*/  LDS.128 R12, [R27] ;  /* 0x000000001b0c7984 */ /* 0x000fe80000000c00 */
[----:B0-----:R-:W-:Y:S04]  /*17c30*/  STL.64 [R1+0x30], R16 ;  /* 0x0000301001007387 */ /* 0x001fe80000100a00 */
[----:B------:R-:W-:Y:S01]  /*17c40*/  STL.64 [R1+0x38], R18 ;  /* 0x0000381201007387 */ /* 0x000fe20000100a00 */
[----:B--2---:R-:W-:-:S02]  /*17c50*/  IADD3 R2, R3, 0x1, RZ ;  /* 0x0000000103027810 */ /* 0x004fc40007ffe0ff */
[----:B------:R-:W-:Y:S02]  /*17c60*/  IADD3 R3, R3, 0x2, RZ ;  /* 0x0000000203037810 */ /* 0x000fe40007ffe0ff */
[----:B------:R-:W-:Y:S02]  /*17c70*/  ISETP.GE.AND P0, PT, R2, c[0x0][0x17c], PT ;  /* 0x00005f0002007a0c */ /* 0x000fe40003f06270 */
[----:B------:R-:W-:Y:S02]  /*17c80*/  ISETP.GE.AND P5, PT, R3, c[0x0][0x17c], PT ;  /* 0x00005f0003007a0c */ /* 0x000fe40003fa6270 */
[----:B------:R-:W-:-:S05]  /*17c90*/  LOP3.LUT R3, R29, 0x40, RZ, 0x3c, !PT ;  /* 0x000000401d037812 */ /* 0x000fca00078e3cff */
[----:B------:R-:W0:Y:S01]  /*17ca0*/  LDS.128 R16, [R3] ;  /* 0x0000000003107984 */ /* 0x000e220000000c00 */
[----:B------:R-:W-:-:S03]  /*17cb0*/  LOP3.LUT R2, R29, 0x60, RZ, 0x3c, !PT ;  /* 0x000000601d027812 */ /* 0x000fc600078e3cff */
[----:B0-----:R-:W-:Y:S04]  /*17cc0*/  STL.64 [R1+0x8c8], R16 ;  /* 0x0008c81001007387 */ /* 0x001fe80000100a00 */
[----:B------:R-:W-:Y:S04]  /*17cd0*/  STL.64 [R1+0x20], R12 ;  /* 0x0000200c01007387 */ /* 0x000fe80000100a00 */
[----:B------:R-:W-:Y:S04]  /*17ce0*/  STL.64 [R1+0x28], R14 ;  /* 0x0000280e01007387 */ /* 0x000fe80000100a00 */
[----:B------:R-:W0:Y:S04]  /*17cf0*/  LDS.128 R12, [R2] ;  /* 0x00000000020c7984 */ /* 0x000e280000000c00 */
[----:B------:R-:W-:Y:S06]  /*17d00*/  BAR.SYNC.DEFER_BLOCKING 0x0 ;  /* 0x0000000000007b1d */ /* 0x000fec0000010000 */
[----:B------:R1:W-:Y:S04]  /*17d10*/  STL [R1+0x8c0], R18 ;  /* 0x0008c01201007387 */ /* 0x0003e80000100800 */
[----:B-1----:R-:W2:Y:S04]  /*17d20*/  LDL R18, [R1+0x3ec] ;  /* 0x0003ec0001127983 */ /* 0x002ea80000100800 */
[----:B------:R-:W-:Y:S04]  /*17d30*/  STL [R1+0x89c], R19 ;  /* 0x00089c1301007387 */ /* 0x000fe80000100800 */
[----:B------:R-:W-:Y:S04]  /*17d40*/  STS.128 [R0], R8 ;  /* 0x0000000800007388 */ /* 0x000fe80000000c00 */
[----:B0-----:R-:W-:Y:S04]  /*17d50*/  STL.64 [R1+0x8d0], R12 ;  /* 0x0008d00c01007387 */ /* 0x001fe80000100a00 */
[----:B------:R0:W-:Y:S04]  /*17d60*/  STL [R1+0x898], R15 ;  /* 0x0008980f01007387 */ /* 0x0001e80000100800 */
[----:B0-----:R-:W4:Y:S04]  /*17d70*/  LDL R15, [R1+0x3f0] ;  /* 0x0003f000010f7983 */ /* 0x001f280000100800 */
[----:B------:R-:W5:Y:S04]  /*17d80*/  LDL.LU R8, [R1] ;  /* 0x0000000001087983 */ /* 0x000f680000300800 */
[----:B------:R-:W5:Y:S04]  /*17d90*/  LDL.LU R9, [R1+0x4] ;  /* 0x0000040001097983 */ /* 0x000f680000300800 */
[----:B------:R-:W5:Y:S04]  /*17da0*/  LDL.LU R10, [R1+0x8] ;  /* 0x00000800010a7983 */ /* 0x000f680000300800 */
[----:B------:R-:W5:Y:S04]  /*17db0*/  LDL.LU R11, [R1+0xc] ;  /* 0x00000c00010b7983 */ /* 0x000f680000300800 */
[----:B------:R-:W2:Y:S04]  /*17dc0*/  LDL.LU R16, [R1+0x30] ;  /* 0x0000300001107983 */ /* 0x000ea80000300800 */
[----:B------:R-:W2:Y:S04]  /*17dd0*/  LDL R19, [R1+0x3f4] ;  /* 0x0003f40001137983 */ /* 0x000ea80000100800 */
[----:B------:R-:W0:Y:S04]  /*17de0*/  S2R R28, SR_TID.X ;  /* 0x00000000001c7919 */ /* 0x000e280000002100 */
[----:B------:R-:W1:Y:S04]  /*17df0*/  S2R R2, SR_TID.X ;  /* 0x0000000000027919 */ /* 0x000e680000002100 */
[----:B------:R-:W-:Y:S04]  /*17e00*/  STS.128 [R0+0x80], R4 ;  /* 0x0000800400007388 */ /* 0x000fe80000000c00 */
[----:B---3--:R1:W-:Y:S01]  /*17e10*/  STS.128 [R0+0x880], R20 ;  /* 0x0008801400007388 */ /* 0x0083e20000000c00 */
[----:B0-----:R-:W-:Y:S01]  /*17e20*/  IMAD.SHL.U32 R17, R28, 0x800, RZ ;  /* 0x000008001c117824 */ /* 0x001fe200078e00ff */
[----:B-1----:R-:W-:-:S04]  /*17e30*/  LOP3.LUT R20, R2, 0xff, RZ, 0xc0, !PT ;  /* 0x000000ff02147812 */ /* 0x002fc800078ec0ff */
[----:B------:R-:W-:-:S05]  /*17e40*/  LOP3.LUT R17, R17, 0x3000, RZ, 0xc0, !PT ;  /* 0x0000300011117812 */ /* 0x000fca00078ec0ff */
[----:B------:R-:W-:Y:S01]  /*17e50*/  IMAD R17, R20, 0x10, R17 ;  /* 0x0000001014117824 */ /* 0x000fe200078e0211 */
[----:B-----5:R2:W-:Y:S04]  /*17e60*/  STS.128 [R0+0x800], R8 ;  /* 0x0008000800007388 */ /* 0x0205e80000000c00 */
[----:B------:R-:W-:Y:S01]  /*17e70*/  BAR.SYNC.DEFER_BLOCKING 0x0 ;  /* 0x0000000000007b1d */ /* 0x000fe20000010000 */
[C---:B--2---:R-:W-:Y:S02]  /*17e80*/  IADD3 R8, R18.reuse, 0x4, RZ ;  /* 0x0000000412087810 */ /* 0x044fe40007ffe0ff */
[----:B------:R-:W-:Y:S02]  /*17e90*/  IADD3 R9, R18, 0x5, RZ ;  /* 0x0000000512097810 */ /* 0x000fe40007ffe0ff */
[----:B------:R-:W-:-:S02]  /*17ea0*/  ISETP.GE.AND P1, PT, R8, c[0x0][0x17c], PT ;  /* 0x00005f0008007a0c */ /* 0x000fc40003f26270 */
[----:B------:R-:W-:Y:S01]  /*17eb0*/  ISETP.GE.AND P3, PT, R9, c[0x0][0x17c], PT ;  /* 0x00005f0009007a0c */ /* 0x000fe20003f66270 */
[----:B------:R-:W0:Y:S04]  /*17ec0*/  LDS.128 R4, [R17] ;  /* 0x0000000011047984 */ /* 0x000e280000000c00 */
[----:B------:R-:W1:Y:S04]  /*17ed0*/  LDS.128 R8, [R27] ;  /* 0x000000001b087984 */ /* 0x000e680000000c00 */
[----:B0-----:R-:W-:Y:S04]  /*17ee0*/  STL.64 [R1+0x8a0], R6 ;  /* 0x0008a00601007387 */ /* 0x001fe80000100a00 */
[----:B------:R-:W-:Y:S04]  /*17ef0*/  STL [R1+0x908], R7 ;  /* 0x0009080701007387 */ /* 0x000fe80000100800 */
[----:B------:R-:W-:Y:S04]  /*17f00*/  STL.64 [R1+0x900], R4 ;  /* 0x0009000401007387 */ /* 0x000fe80000100a00 */
[----:B------:R-:W-:Y:S04]  /*17f10*/  STL.64 [R1+0x948], R18 ;  /* 0x0009481201007387 */ /* 0x000fe80000100a00 */
[----:B------:R-:W-:Y:S04]  /*17f20*/  STL.64 [R1+0x940], R16 ;  /* 0x0009401001007387 */ /* 0x000fe80000100a00 */
[----:B-1----:R0:W-:Y:S04]  /*17f30*/  STL.64 [R1+0x8d8], R8 ;  /* 0x0008d80801007387 */ /* 0x0021e80000100a00 */
[----:B------:R-:W-:Y:S04]  /*17f40*/  STL.64 [R1+0x8a8], R10 ;  /* 0x0008a80a01007387 */ /* 0x000fe80000100a00 */
[----:B------:R1:W-:Y:S04]  /*17f50*/  STL.64 [R1+0x8f8], R10 ;  /* 0x0008f80a01007387 */ /* 0x0003e80000100a00 */
[----:B0-----:R-:W2:Y:S04]  /*17f60*/  LDL.LU R8, [R1+0x90] ;  /* 0x0000900001087983 */ /* 0x001ea80000300800 */
[----:B------:R-:W2:Y:S04]  /*17f70*/  LDL.LU R9, [R1+0x94] ;  /* 0x0000940001097983 */ /* 0x000ea80000300800 */
[----:B-1----:R-:W3:Y:S04]  /*17f80*/  LDL.LU R10, [R1+0x98] ;  /* 0x00009800010a7983 */ /* 0x002ee80000300800 */
[----:B------:R-:W3:Y:S01]  /*17f90*/  LDL.LU R11, [R1+0x9c] ;  /* 0x00009c00010b7983 */ /* 0x000ee20000300800 */
[----:B------:R-:W-:-:S03]  /*17fa0*/  IADD3 R2, R18, 0x3, RZ ;  /* 0x0000000312027810 */ /* 0x000fc60007ffe0ff */
[----:B---3--:R0:W-:Y:S04]  /*17fb0*/  STL.64 [R1+0x918], R10 ;  /* 0x0009180a01007387 */ /* 0x0081e80000100a00 */
[----:B--2---:R-:W-:Y:S04]  /*17fc0*/  STL.64 [R1+0x910], R8 ;  /* 0x0009100801007387 */ /* 0x004fe80000100a00 */
[----:B------:R-:W2:Y:S04]  /*17fd0*/  LDL.LU R4, [R1+0x80] ;  /* 0x0000800001047983 */ /* 0x000ea80000300800 */
[----:B------:R-:W2:Y:S04]  /*17fe0*/  LDL.LU R5, [R1+0x84] ;  /* 0x0000840001057983 */ /* 0x000ea80000300800 */
[----:B------:R-:W3:Y:S04]  /*17ff0*/  LDL.LU R6, [R1+0x88] ;  /* 0x0000880001067983 */ /* 0x000ee80000300800 */
[----:B------:R-:W3:Y:S04]  /*18000*/  LDL.LU R7, [R1+0x8c] ;  /* 0x00008c0001077983 */ /* 0x000ee80000300800 */
[----:B------:R-:W5:Y:S04]  /*18010*/  LDL.LU R16, [R1+0x50] ;  /* 0x0000500001107983 */ /* 0x000f680000300800 */
[----:B------:R-:W5:Y:S04]  /*18020*/  LDL.LU R17, [R1+0x54] ;  /* 0x0000540001117983 */ /* 0x000f680000300800 */
[----:B------:R-:W2:Y:S04]  /*18030*/  LDL.LU R18, [R1+0x58] ;  /* 0x0000580001127983 */ /* 0x000ea80000300800 */
[----:B------:R-:W2:Y:S04]  /*18040*/  LDL.LU R19, [R1+0x5c] ;  /* 0x00005c0001137983 */ /* 0x000ea80000300800 */
[----:B0-----:R-:W0:Y:S02]  /*18050*/  S2R R11, SR_TID.X ;  /* 0x00000000000b7919 */ /* 0x001e240000002100 */
[----:B0-----:R-:W-:-:S05]  /*18060*/  IMAD.SHL.U32 R12, R11, 0x800, RZ ;  /* 0x000008000b0c7824 */ /* 0x001fca00078e00ff */
[----:B------:R-:W-:Y:S01]  /*18070*/  LOP3.LUT R12, R12, 0x3000, RZ, 0xc0, !PT ;  /* 0x000030000c0c7812 */ /* 0x000fe200078ec0ff */
[----:B--2---:R-:W-:Y:S04]  /*18080*/  STL.64 [R1+0x958], R18 ;  /* 0x0009581201007387 */ /* 0x004fe80000100a00 */
[----:B-----5:R0:W-:Y:S04]  /*18090*/  STL.64 [R1+0x950], R16 ;  /* 0x0009501001007387 */ /* 0x0201e80000100a00 */
[----:B0-----:R-:W2:Y:S04]  /*180a0*/  LDL.LU R16, [R1+0x40] ;  /* 0x0000400001107983 */ /* 0x001ea80000300800 */
[----:B------:R-:W2:Y:S04]  /*180b0*/  LDL.LU R17, [R1+0x44] ;  /* 0x0000440001117983 */ /* 0x000ea80000300800 */
[----:B------:R-:W2:Y:S04]  /*180c0*/  LDL.LU R18, [R1+0x48] ;  /* 0x0000480001127983 */ /* 0x000ea80000300800 */
[----:B------:R-:W2:Y:S04]  /*180d0*/  LDL.LU R19, [R1+0x4c] ;  /* 0x00004c0001137983 */ /* 0x000ea80000300800 */
[----:B---3--:R-:W-:Y:S04]  /*180e0*/  STL.64 [R1+0x928], R6 ;  /* 0x0009280601007387 */ /* 0x008fe80000100a00 */
[----:B------:R0:W-:Y:S04]  /*180f0*/  STL.64 [R1+0x920], R4 ;  /* 0x0009200401007387 */ /* 0x0001e80000100a00 */
[----:B0-----:R-:W3:Y:S04]  /*18100*/  LDL.LU R4, [R1+0x70] ;  /* 0x0000700001047983 */ /* 0x001ee80000300800 */
[----:B------:R-:W3:Y:S04]  /*18110*/  LDL.LU R5, [R1+0x74] ;  /* 0x0000740001057983 */ /* 0x000ee80000300800 */
[----:B------:R-:W5:Y:S04]  /*18120*/  LDL.LU R6, [R1+0x78] ;  /* 0x0000780001067983 */ /* 0x000f680000300800 */
[----:B------:R-:W5:Y:S01]  /*18130*/  LDL.LU R7, [R1+0x7c] ;  /* 0x00007c0001077983 */ /* 0x000f620000300800 */
[----:B------:R-:W-:-:S05]  /*18140*/  IMAD R12, R20, 0x10, R12 ;  /* 0x00000010140c7824 */ /* 0x000fca00078e020c */
[----:B------:R-:W-:-:S05]  /*18150*/  LOP3.LUT R12, R12, 0x40, RZ, 0x3c, !PT ;  /* 0x000000400c0c7812 */ /* 0x000fca00078e3cff */
[----:B------:R-:W0:Y:S01]  /*18160*/  LDS.128 R20, [R12] ;  /* 0x000000000c147984 */ /* 0x000e220000000c00 */
[----:B------:R-:W-:Y:S01]  /*18170*/  IMAD.SHL.U32 R13, R11, 0x800, RZ ;  /* 0x000008000b0d7824 */ /* 0x000fe200078e00ff */
[----:B------:R-:W-:-:S04]  /*18180*/  LOP3.LUT R8, R28, 0xff, RZ, 0xc0, !PT ;  /* 0x000000ff1c087812 */ /* 0x000fc800078ec0ff */
[----:B------:R-:W-:-:S05]  /*18190*/  LOP3.LUT R13, R13, 0x3000, RZ, 0xc0, !PT ;  /* 0x000030000d0d7812 */ /* 0x000fca00078ec0ff */
[----:B------:R-:W-:-:S05]  /*181a0*/  IMAD R13, R8, 0x10, R13 ;  /* 0x00000010080d7824 */ /* 0x000fca00078e020d */
[----:B------:R-:W-:-:S05]  /*181b0*/  LOP3.LUT R13, R13, 0x60, RZ, 0x3c, !PT ;  /* 0x000000600d0d7812 */ /* 0x000fca00078e3cff */
[----:B------:R-:W1:Y:S04]  /*181c0*/  LDS.128 R24, [R13] ;  /* 0x000000000d187984 */ /* 0x000e680000000c00 */
[----:B------:R-:W-:Y:S06]  /*181d0*/  BAR.SYNC.DEFER_BLOCKING 0x0 ;  /* 0x0000000000007b1d */ /* 0x000fec0000010000 */
[----:B-----5:R-:W-:Y:S04]  /*181e0*/  STL.64 [R1+0x938], R6 ;  /* 0x0009380601007387 */ /* 0x020fe80000100a00 */
[----:B---3--:R3:W-:Y:S04]  /*181f0*/  STL.64 [R1+0x930], R4 ;  /* 0x0009300401007387 */ /* 0x0087e80000100a00 */
[----:B---3--:R-:W3:Y:S04]  /*18200*/  LDL.LU R4, [R1+0x60] ;  /* 0x0000600001047983 */ /* 0x008ee80000300800 */
[----:B------:R-:W3:Y:S04]  /*18210*/  LDL.LU R5, [R1+0x64] ;  /* 0x0000640001057983 */ /* 0x000ee80000300800 */
[----:B------:R-:W3:Y:S04]  /*18220*/  LDL.LU R6, [R1+0x68] ;  /* 0x0000680001067983 */ /* 0x000ee80000300800 */
[----:B------:R-:W3:Y:S04]  /*18230*/  LDL.LU R7, [R1+0x6c] ;  /* 0x00006c0001077983 */ /* 0x000ee80000300800 */
[----:B0-----:R0:W-:Y:S04]  /*18240*/  STL.64 [R1+0x8e0], R20 ;  /* 0x0008e01401007387 */ /* 0x0011e80000100a00 */
[----:B------:R5:W-:Y:S04]  /*18250*/  STL.64 [R1+0x8b0], R22 ;  /* 0x0008b01601007387 */ /* 0x000be80000100a00 */
[----:B0-----:R-:W3:Y:S04]  /*18260*/  LDL.LU R20, [R1+0xb0] ;  /* 0x0000b00001147983 */ /* 0x001ee80000300800 */
[----:B------:R-:W3:Y:S04]  /*18270*/  LDL.LU R21, [R1+0xb4] ;  /* 0x0000b40001157983 */ /* 0x000ee80000300800 */
[----:B-----5:R-:W5:Y:S04]  /*18280*/  LDL.LU R22, [R1+0xb8] ;  /* 0x0000b80001167983 */ /* 0x020f680000300800 */
[----:B------:R-:W5:Y:S04]  /*18290*/  LDL.LU R23, [R1+0xbc] ;  /* 0x0000bc0001177983 */ /* 0x000f680000300800 */
[----:B--2---:R-:W-:Y:S04]  /*182a0*/  STS.128 [R0], R16 ;  /* 0x0000001000007388 */ /* 0x004fe80000000c00 */
[----:B-----5:R-:W-:Y:S04]  /*182b0*/  STL.64 [R1+0x8f0], R22 ;  /* 0x0008f01601007387 */ /* 0x020fe80000100a00 */
[----:B---3--:R0:W-:Y:S04]  /*182c0*/  STL.64 [R1+0x8e8], R20 ;  /* 0x0008e81401007387 */ /* 0x0081e80000100a00 */
[----:B0-----:R-:W2:Y:S04]  /*182d0*/  LDL.LU R20, [R1+0xa0] ;  /* 0x0000a00001147983 */ /* 0x001ea80000300800 */
[----:B------:R-:W2:Y:S04]  /*182e0*/  LDL.LU R21, [R1+0xa4] ;  /* 0x0000a40001157983 */ /* 0x000ea80000300800 */
[----:B------:R-:W2:Y:S04]  /*182f0*/  LDL.LU R22, [R1+0xa8] ;  /* 0x0000a80001167983 */ /* 0x000ea80000300800 */
[----:B------:R-:W2:Y:S04]  /*18300*/  LDL.LU R23, [R1+0xac] ;  /* 0x0000ac0001177983 */ /* 0x000ea80000300800 */
[----:B-1----:R-:W-:Y:S04]  /*18310*/  STL.64 [R1+0x8b8], R26 ;  /* 0x0008b81a01007387 */ /* 0x002fe80000100a00 */
[----:B------:R-:W3:Y:S04]  /*18320*/  LDL.LU.64 R18, [R1+0x958] ;  /* 0x0009580001127983 */ /* 0x000ee80000300a00 */
[----:B------:R-:W3:Y:S04]  /*18330*/  LDL.LU.64 R16, [R1+0x950] ;  /* 0x0009500001107983 */ /* 0x000ee80000300a00 */
[----:B------:R-:W-:Y:S04]  /*18340*/  STS.128 [R0+0x800], R4 ;  /* 0x0008000400007388 */ /* 0x000fe80000000c00 */
[----:B---3--:R0:W-:Y:S04]  /*18350*/  STS.128 [R0+0x80], R16 ;  /* 0x0000801000007388 */ /* 0x0081e80000000c00 */
[----:B0-----:R-:W3:Y:S04]  /*18360*/  LDL.LU.64 R18, [R1+0x948] ;  /* 0x0009480001127983 */ /* 0x001ee80000300a00 */
[----:B------:R-:W5:Y:S04]  /*18370*/  LDL.LU.64 R16, [R1+0x940] ;  /* 0x0009400001107983 */ /* 0x000f680000300a00 */
[----:B------:R-:W2:Y:S04]  /*18380*/  LDL.LU.64 R6, [R1+0x938] ;  /* 0x0009380001067983 */ /* 0x000ea80000300a00 */
[----:B------:R-:W2:Y:S04]  /*18390*/  LDL.LU.64 R4, [R1+0x930] ;  /* 0x0009300001047983 */ /* 0x000ea80000300a00 */
[----:B--2---:R0:W-:Y:S02]  /*183a0*/  STS.128 [R0+0x880], R4 ;  /* 0x0008800400007388 */ /* 0x0041e40000000c00 */
[C---:B0-----:R-:W-:Y:S01]  /*183b0*/  LOP3.LUT R4, R11.reuse, 0xff, RZ, 0xc0, !PT ;  /* 0x000000ff0b047812 */ /* 0x041fe200078ec0ff */
[----:B------:R-:W-:-:S05]  /*183c0*/  IMAD.SHL.U32 R11, R11, 0x800, RZ ;  /* 0x000008000b0b7824 */ /* 0x000fca00078e00ff */
[----:B------:R-:W-:-:S05]  /*183d0*/  LOP3.LUT R11, R11, 0x3000, RZ, 0xc0, !PT ;  /* 0x000030000b0b7812 */ /* 0x000fca00078ec0ff */
[----:B------:R-:W-:Y:S01]  /*183e0*/  IMAD R11, R4, 0x10, R11 ;  /* 0x00000010040b7824 */ /* 0x000fe200078e020b */
[----:B------:R-:W-:Y:S04]  /*183f0*/  BAR.SYNC.DEFER_BLOCKING 0x0 ;  /* 0x0000000000007b1d */ /* 0x000fe80000010000 */
[----:B------:R-:W-:Y:S02]  /*18400*/  LOP3.LUT R11, R11, 0x20, RZ, 0x3c, !PT ;  /* 0x000000200b0b7812 */ /* 0x000fe400078e3cff */
[----:B-----5:R-:W0:Y:S04]  /*18410*/  LDS.128 R4, [R17] ;  /* 0x0000000011047984 */ /* 0x020e280000000c00 */
[----:B------:R-:W1:Y:S04]  /*18420*/  LDS.128 R8, [R11] ;  /* 0x000000000b087984 */ /* 0x000e680000000c00 */
[----:B0-----:R-:W-:Y:S04]  /*18430*/  STL.64 [R1+0xd0], R4 ;  /* 0x0000d00401007387 */ /* 0x001fe80000100a00 */
[----:B------:R0:W-:Y:S04]  /*18440*/  STL.64 [R1+0xd8], R6 ;  /* 0x0000d80601007387 */ /* 0x0001e80000100a00 */
[----:B0-----:R-:W2:Y:S04]  /*18450*/  LDL.LU.64 R6, [R1+0x928] ;  /* 0x0009280001067983 */ /* 0x001ea80000300a00 */
[----:B------:R-:W2:Y:S04]  /*18460*/  LDL.LU.64 R4, [R1+0x920] ;  /* 0x0009200001047983 */ /* 0x000ea80000300a00 */
[----:B------:R-:W5:Y:S04]  /*18470*/  LDL.LU R17, [R1+0x20] ;  /* 0x0000200001117983 */ /* 0x000f680000300800 */
[----:B-1----:R-:W-:Y:S04]  /*18480*/  STL.64 [R1+0x70], R8 ;  /* 0x0000700801007387 */ /* 0x002fe80000100a00 */
[----:B------:R-:W-:Y:S04]  /*18490*/  STL.64 [R1+0x78], R10 ;  /* 0x0000780a01007387 */ /* 0x000fe80000100a00 */
[----:B------:R-:W0:Y:S04]  /*184a0*/  LDS.128 R8, [R12] ;  /* 0x000000000c087984 */ /* 0x000e280000000c00 */
[----:B0-----:R-:W-:Y:S04]  /*184b0*/  STL.64 [R1+0x60], R8 ;  /* 0x0000600801007387 */ /* 0x001fe80000100a00 */
[----:B------:R-:W-:Y:S04]  /*184c0*/  STL.64 [R1+0x68], R10 ;  /* 0x0000680a01007387 */ /* 0x000fe80000100a00 */
[----:B------:R-:W0:Y:S04]  /*184d0*/  LDS.128 R8, [R13] ;  /* 0x000000000d087984 */ /* 0x000e280000000c00 */
[----:B------:R-:W-:Y:S06]  /*184e0*/  BAR.SYNC.DEFER_BLOCKING 0x0 ;  /* 0x0000000000007b1d */ /* 0x000fec0000010000 */
[----:B0-----:R-:W-:Y:S04]  /*184f0*/  STL.64 [R1+0x40], R8 ;  /* 0x0000400801007387 */ /* 0x001fe80000100a00 */
[----:B------:R0:W-:Y:S04]  /*18500*/  STL.64 [R1+0x48], R10 ;  /* 0x0000480a01007387 */ /* 0x0001e80000100a00 */
[----:B0-----:R-:W3:Y:S04]  /*18510*/  LDL.LU.64 R10, [R1+0x918] ;  /* 0x00091800010a7983 */ /* 0x001ee80000300a00 */
[----:B------:R-:W3:Y:S04]  /*18520*/  LDL.LU.64 R8, [R1+0x910] ;  /* 0x0009100001087983 */ /* 0x000ee80000300a00 */
[----:B------:R-:W-:Y:S04]  /*18530*/  STS.128 [R0+0x800], R20 ;  /* 0x0008001400007388 */ /* 0x000fe80000000c00 */
[----:B--2---:R0:W-:Y:S04]  /*18540*/  STS.128 [R0], R4 ;  /* 0x0000000400007388 */ /* 0x0041e80000000c00 */
[----:B0-----:R-:W2:Y:S04]  /*18550*/  LDL.LU R7, [R1+0x908] ;  /* 0x0009080001077983 */ /* 0x001ea80000300800 */
[----:B------:R-:W2:Y:S04]  /*18560*/  LDL.LU.64 R4, [R1+0x900] ;  /* 0x0009000001047983 */ /* 0x000ea80000300a00 */
[----:B---3--:R0:W-:Y:S04]  /*18570*/  STS.128 [R0+0x80], R8 ;  /* 0x0000800800007388 */ /* 0x0081e80000000c00 */
[----:B0-----:R-:W3:Y:S04]  /*18580*/  LDL.LU.64 R10, [R1+0x8f8] ;  /* 0x0008f800010a7983 */ /* 0x001ee80000300a00 */
[----:B------:R-:W3:Y:S04]  /*18590*/  LDL.LU.64 R22, [R1+0x8f0] ;  /* 0x0008f00001167983 */ /* 0x000ee80000300a00 */
[----:B------:R-:W3:Y:S01]  /*185a0*/  LDL.LU.64 R20, [R1+0x8e8] ;  /* 0x0008e80001147983 */ /* 0x000ee20000300a00 */
[----:B----4-:R-:W-:-:S02]  /*185b0*/  IMAD R3, R15, c[0x0][0x194], RZ ;  /* 0x000065000f037a24 */ /* 0x010fc400078e02ff */
[----:B------:R-:W-:Y:S01]  /*185c0*/  IMAD.MOV.U32 R29, RZ, RZ, c[0x0][0x194] ;  /* 0x00006500ff1d7624 */ /* 0x000fe200078e00ff */
[----:B------:R-:W-:-:S03]  /*185d0*/  ISETP.GE.AND P4, PT, R2, c[0x0][0x17c], PT ;  /* 0x00005f0002007a0c */ /* 0x000fc60003f86270 */
[----:B------:R-:W-:Y:S01]  /*185e0*/  IMAD R29, R29, 0x100, R3 ;  /* 0x000001001d1d7824 */ /* 0x000fe200078e0203 */
[----:B------:R-:W-:-:S04]  /*185f0*/  LEA R2, P6, R3, c[0x0][0x170], 0x1 ;  /* 0x00005c0003027a11 */ /* 0x000fc800078c08ff */
[----:B------:R-:W-:Y:S02]  /*18600*/  LEA R28, P2, R29, c[0x0][0x170], 0x1 ;  /* 0x00005c001d1c7a11 */ /* 0x000fe400078408ff */
[----:B------:R-:W-:Y:S02]  /*18610*/  LEA.HI.X.SX32 R3, R3, c[0x0][0x174], 0x1, P6 ;  /* 0x00005d0003037a11 */ /* 0x000fe400030f0eff */
[----:B------:R-:W-:Y:S02]  /*18620*/  ISETP.GE.AND P6, PT, R15, c[0x0][0x178], PT ;  /* 0x00005e000f007a0c */ /* 0x000fe40003fc6270 */
[----:B------:R-:W-:Y:S02]  /*18630*/  LEA.HI.X.SX32 R29, R29, c[0x0][0x174], 0x1, P2 ;  /* 0x00005d001d1d7a11 */ /* 0x000fe400010f0eff */
[C---:B------:R-:W-:Y:S02]  /*18640*/  ISETP.GE.AND P2, PT, R18.reuse, c[0x0][0x17c], PT ;  /* 0x00005f0012007a0c */ /* 0x040fe40003f46270 */
[----:B------:R-:W-:-:S02]  /*18650*/  ISETP.LT.AND P6, PT, R18, c[0x0][0x17c], !P6 ;  /* 0x00005f0012007a0c */ /* 0x000fc400077c1270 */
[----:B------:R-:W-:Y:S01]  /*18660*/  ISETP.LT.AND P2, PT, R19, c[0x0][0x178], !P2 ;  /* 0x00005e0013007a0c */ /* 0x000fe20005741270 */
[----:B------:R-:W-:-:S04]  /*18670*/  IMAD R6, R18, c[0x0][0x198], RZ ;  /* 0x0000660012067a24 */ /* 0x000fc800078e02ff */
[----:B------:R-:W-:-:S04]  /*18680*/  IMAD.WIDE R12, R6, 0x2, R2 ;  /* 0x00000002060c7825 */ /* 0x000fc800078e0202 */
[----:B------:R-:W-:Y:S01]  /*18690*/  IMAD.WIDE R8, R6, 0x2, R28 ;  /* 0x0000000206087825 */ /* 0x000fe200078e021c */
[----:B--2---:R-:W-:Y:S01]  /*186a0*/  PRMT R7, R4, 0x7632, R7 ;  /* 0x0000763204077816 */ /* 0x004fe20000000007 */
[----:B---3--:R0:W-:Y:S04]  /*186b0*/  STS.128 [R0+0x880], R20 ;  /* 0x0008801400007388 */ /* 0x0081e80000000c00 */
[----:B------:R-:W-:Y:S01]  /*186c0*/  BAR.SYNC.DEFER_BLOCKING 0x0 ;  /* 0x0000000000007b1d */ /* 0x000fe20000010000 */
[----:B------:R-:W-:Y:S02]  /*186d0*/  PRMT R11, R16, 0x7632, R11 ;  /* 0x00007632100b7816 */ /* 0x000fe4000000000b */
[----:B0-----:R-:W-:-:S03]  /*186e0*/  IADD3 R0, R6, c[0x0][0x198], RZ ;  /* 0x0000660006007a10 */ /* 0x001fc60007ffe0ff */
[----:B------:R-:W-:Y:S04]  /*186f0*/  @P6 STG.E.U16 [R12.64], R16 ;  /* 0x000000100c006986 */ /* 0x000fe8000c101506 */
[----:B------:R0:W-:Y:S01]  /*18700*/  @P2 STG.E.U16 [R8.64], R4 ;  /* 0x0000000408002986 */ /* 0x0001e2000c101506 */
[----:B------:R-:W-:Y:S02]  /*18710*/  ISETP.LT.AND P2, PT, R15, c[0x0][0x178], !P0 ;  /* 0x00005e000f007a0c */ /* 0x000fe40004741270 */
[----:B------:R-:W-:Y:S01]  /*18720*/  ISETP.LT.AND P0, PT, R19, c[0x0][0x178], !P0 ;  /* 0x00005e0013007a0c */ /* 0x000fe20004701270 */
[----:B------:R-:W-:-:S04]  /*18730*/  IMAD.WIDE R20, R0, 0x2, R2 ;  /* 0x0000000200147825 */ /* 0x000fc800078e0202 */
[----:B0-----:R-:W-:-:S06]  /*18740*/  IMAD.WIDE R8, R0, 0x2, R28 ;  /* 0x0000000200087825 */ /* 0x001fcc00078e021c */
[----:B------:R0:W-:Y:S04]  /*18750*/  @P2 STG.E.U16 [R20.64], R11 ;  /* 0x0000000b14002986 */ /* 0x0001e8000c101506 */
[----:B------:R1:W-:Y:S04]  /*18760*/  @P0 STG.E.U16 [R8.64], R7 ;  /* 0x0000000708000986 */ /* 0x0003e8000c101506 */
[----:B0-----:R-:W2:Y:S04]  /*18770*/  LDL.LU.64 R20, [R1+0x8e0] ;  /* 0x0008e00001147983 */ /* 0x001ea80000300a00 */
[----:B-1----:R-:W3:Y:S01]  /*18780*/  LDL.LU.64 R8, [R1+0x8d8] ;  /* 0x0008d80001087983 */ /* 0x002ee20000300a00 */
[----:B------:R-:W-:-:S02]  /*18790*/  ISETP.LT.AND P6, PT, R15, c[0x0][0x178], !P5 ;  /* 0x00005e000f007a0c */ /* 0x000fc40006fc1270 */
[----:B------:R-:W-:-:S05]  /*187a0*/  IADD3 R6, R0, c[0x0][0x198], RZ ;  /* 0x0000660000067a10 */ /* 0x000fca0007ffe0ff */
[----:B------:R-:W-:Y:S01]  /*187b0*/  IMAD.WIDE R12, R6, 0x2, R2 ;  /* 0x00000002060c7825 */ /* 0x000fe200078e0202 */
[----:B------:R-:W-:-:S05]  /*187c0*/  ISETP.LT.AND P5, PT, R19, c[0x0][0x178], !P5 ;  /* 0x00005e0013007a0c */ /* 0x000fca0006fa1270 */
[----:B-----5:R0:W-:Y:S01]  /*187d0*/  @P6 STG.E.U16 [R12.64], R17 ;  /* 0x000000110c006986 */ /* 0x0201e2000c101506 */
[----:B------:R-:W-:Y:S02]  /*187e0*/  ISETP.LT.AND P6, PT, R15, c[0x0][0x178], !P4 ;  /* 0x00005e000f007a0c */ /* 0x000fe400067c1270 */
[C---:B------:R-:W-:Y:S01]  /*187f0*/  IADD3 R0, R6.reuse, c[0x0][0x198], RZ ;  /* 0x0000660006007a10 */ /* 0x040fe20007ffe0ff */
[----:B------:R-:W-:Y:S01]  /*18800*/  IMAD.WIDE R22, R6, 0x2, R28 ;  /* 0x0000000206167825 */ /* 0x000fe200078e021c */
[----:B------:R-:W-:-:S03]  /*18810*/  PRMT R26, R17, 0x7632, R26 ;  /* 0x00007632111a7816 */ /* 0x000fc6000000001a */
[----:B0-----:R-:W-:Y:S01]  /*18820*/  IMAD.WIDE R16, R0, 0x2, R2 ;  /* 0x0000000200107825 */ /* 0x001fe200078e0202 */
[----:B------:R-:W4:Y:S04]  /*18830*/  LDL.LU.64 R12, [R1+0x8d0] ;  /* 0x0008d000010c7983 */ /* 0x000f280000300a00 */
[----:B---3--:R-:W-:Y:S04]  /*18840*/  @P5 STG.E.U16 [R22.64], R8 ;  /* 0x0000000816005986 */ /* 0x008fe8000c101506 */
[----:B------:R0:W-:Y:S04]  /*18850*/  @P6 STG.E.U16 [R16.64], R26 ;  /* 0x0000001a10006986 */ /* 0x0001e8000c101506 */
[----:B0-----:R-:W3:Y:S01]  /*18860*/  LDL.LU.64 R16, [R1+0x8c8] ;  /* 0x0008c80001107983 */ /* 0x001ee20000300a00 */
[----:B------:R-:W-:-:S02]  /*18870*/  IADD3 R4, R18, 0x6, RZ ;  /* 0x0000000612047810 */ /* 0x000fc40007ffe0ff */
[----:B------:R-:W-:Y:S02]  /*18880*/  ISETP.LT.AND P4, PT, R19, c[0x0][0x178], !P4 ;  /* 0x00005e0013007a0c */ /* 0x000fe40006781270 */
[----:B------:R-:W-:Y:S02]  /*18890*/  ISETP.LT.AND P5, PT, R15, c[0x0][0x178], !P1 ;  /* 0x00005e000f007a0c */ /* 0x000fe40004fa1270 */
[----:B------:R-:W-:Y:S02]  /*188a0*/  ISETP.GE.AND P2, PT, R4, c[0x0][0x17c], PT ;  /* 0x00005f0004007a0c */ /* 0x000fe40003f46270 */
[C---:B------:R-:W-:Y:S01]  /*188b0*/  IADD3 R4, R0.reuse, c[0x0][0x198], RZ ;  /* 0x0000660000047a10 */ /* 0x040fe20007ffe0ff */
[----:B------:R-:W-:Y:S01]  /*188c0*/  IMAD.WIDE R22, R0, 0x2, R28 ;  /* 0x0000000200167825 */ /* 0x000fe200078e021c */
[----:B------:R-:W-:Y:S02]  /*188d0*/  ISETP.LT.AND P1, PT, R19, c[0x0][0x178], !P1 ;  /* 0x00005e0013007a0c */ /* 0x000fe40004f21270 */
[----:B------:R-:W-:Y:S01]  /*188e0*/  PRMT R10, R8, 0x7632, R10 ;  /* 0x00007632080a7816 */ /* 0x000fe2000000000a */
[----:B------:R-:W-:Y:S01]  /*188f0*/  IMAD.WIDE R6, R4, 0x2, R2 ;  /* 0x0000000204067825 */ /* 0x000fe200078e0202 */
[----:B------:R-:W-:-:S03]  /*18900*/  IADD3 R0, R18, 0x9, RZ ;  /* 0x0000000912007810 */ /* 0x000fc60007ffe0ff */
[----:B------:R0:W-:Y:S01]  /*18910*/  @P4 STG.E.U16 [R22.64], R10 ;  /* 0x0000000a16004986 */ /* 0x0001e2000c101506 */
[----:B------:R-:W-:Y:S02]  /*18920*/  ISETP.GE.AND P4, PT, R0, c[0x0][0x17c], PT ;  /* 0x00005f0000007a0c */ /* 0x000fe40003f86270 */
[----:B------:R-:W-:Y:S02]  /*18930*/  IADD3 R11, R18, 0x8, RZ ;  /* 0x00000008120b7810 */ /* 0x000fe40007ffe0ff */
[----:B------:R-:W-:Y:S02]  /*18940*/  IADD3 R0, R4, c[0x0][0x198], RZ ;  /* 0x0000660004007a10 */ /* 0x000fe40007ffe0ff */
[----:B------:R-:W-:Y:S02]  /*18950*/  IADD3 R8, R18, 0x7, RZ ;  /* 0x0000000712087810 */ /* 0x000fe40007ffe0ff */
[----:B------:R-:W-:Y:S02]  /*18960*/  ISETP.GE.AND P6, PT, R11, c[0x0][0x17c], PT ;  /* 0x00005f000b007a0c */ /* 0x000fe40003fc6270 */
[----:B------:R-:W-:Y:S01]  /*18970*/  ISETP.GE.AND P0, PT, R8, c[0x0][0x17c], PT ;  /* 0x00005f0008007a0c */ /* 0x000fe20003f06270 */
[----:B0-----:R-:W-:Y:S01]  /*18980*/  IMAD.WIDE R22, R0, 0x2, R2 ;  /* 0x0000000200167825 */ /* 0x001fe200078e0202 */
[----:B--2---:R-:W-:-:S03]  /*18990*/  PRMT R8, R20, 0x7632, R8 ;  /* 0x0000763214087816 */ /* 0x004fc60000000008 */
[C-C-:B------:R-:W-:Y:S01]  /*189a0*/  IMAD.WIDE R10, R0.reuse, 0x2, R28.reuse ;  /* 0x00000002000a7825 */ /* 0x140fe200078e021c */
[----:B------:R-:W-:Y:S01]  /*189b0*/  IADD3 R0, R0, c[0x0][0x198], RZ ;  /* 0x0000660000007a10 */ /* 0x000fe20007ffe0ff */
[----:B---3--:R0:W-:Y:S01]  /*189c0*/  @P5 STG.E.U16 [R6.64], R16 ;  /* 0x0000001006005986 */ /* 0x0081e2000c101506 */
[----:B------:R-:W-:Y:S02]  /*189d0*/  ISETP.LT.AND P5, PT, R15, c[0x0][0x178], !P3 ;  /* 0x00005e000f007a0c */ /* 0x000fe40005fa1270 */
[----:B------:R-:W-:Y:S01]  /*189e0*/  ISETP.LT.AND P3, PT, R19, c[0x0][0x178], !P3 ;  /* 0x00005e0013007a0c */ /* 0x000fe20005f61270 */
[----:B0-----:R-:W-:Y:S01]  /*189f0*/  IMAD.WIDE R6, R4, 0x2, R28 ;  /* 0x0000000204067825 */ /* 0x001fe200078e021c */
[----:B------:R-:W-:-:S04]  /*18a00*/  PRMT R16, R16, 0x7632, R16 ;  /* 0x0000763210107816 */ /* 0x000fc80000000010 */
[----:B------:R0:W-:Y:S01]  /*18a10*/  @P1 STG.E.U16 [R6.64], R20 ;  /* 0x0000001406001986 */ /* 0x0001e2000c101506 */
[----:B------:R-:W-:Y:S02]  /*18a20*/  ISETP.LT.AND P1, PT, R15, c[0x0][0x178], !P2 ;  /* 0x00005e000f007a0c */ /* 0x000fe40005721270 */
[----:B------:R-:W-:Y:S02]  /*18a30*/  ISETP.LT.AND P2, PT, R19, c[0x0][0x178], !P2 ;  /* 0x00005e0013007a0c */ /* 0x000fe40005741270 */
[----:B------:R1:W-:Y:S01]  /*18a40*/  @P5 STG.E.U16 [R22.64], R16 ;  /* 0x0000001016005986 */ /* 0x0003e2000c101506 */
[----:B------:R-:W-:-:S03]  /*18a50*/  IADD3 R4, R18, 0xa, RZ ;  /* 0x0000000a12047810 */ /* 0x000fc60007ffe0ff */
[----:B------:R2:W-:Y:S01]  /*18a60*/  @P3 STG.E.U16 [R10.64], R8 ;  /* 0x000000080a003986 */ /* 0x0005e2000c101506 */
[----:B------:R-:W-:Y:S02]  /*18a70*/  ISETP.GE.AND P5, PT, R4, c[0x0][0x17c], PT ;  /* 0x00005f0004007a0c */ /* 0x000fe40003fa6270 */
[----:B------:R-:W-:Y:S01]  /*18a80*/  IADD3 R4, R18, 0xb, RZ ;  /* 0x0000000b12047810 */ /* 0x000fe20007ffe0ff */
[----:B0-----:R-:W3:Y:S01]  /*18a90*/  LDL.LU R6, [R1+0x34] ;  /* 0x0000340001067983 */ /* 0x001ee20000300800 */
[----:B-1----:R-:W-:-:S03]  /*18aa0*/  IMAD.WIDE R22, R0, 0x2, R2 ;  /* 0x0000000200167825 */ /* 0x002fc600078e0202 */
[----:B------:R-:W5:Y:S01]  /*18ab0*/  LDL.LU R18, [R1+0x8c0] ;  /* 0x0008c00001127983 */ /* 0x000f620000300800 */
[----:B--2---:R-:W-:-:S03]  /*18ac0*/  IMAD.WIDE R10, R0, 0x2, R28 ;  /* 0x00000002000a7825 */ /* 0x004fc600078e021c */
[----:B----4-:R0:W-:Y:S01]  /*18ad0*/  @P1 STG.E.U16 [R22.64], R12 ;  /* 0x0000000c16001986 */ /* 0x0101e2000c101506 */
[----:B------:R-:W-:-:S03]  /*18ae0*/  PRMT R8, R12, 0x7632, R8 ;  /* 0x000076320c087816 */ /* 0x000fc60000000008 */
[----:B------:R-:W2:Y:S04]  /*18af0*/  LDL.LU R7, [R1+0x24] ;  /* 0x0000240001077983 */ /* 0x000ea80000300800 */
[----:B------:R-:W-:Y:S01]  /*18b00*/  @P2 STG.E.U16 [R10.64], R24 ;  /* 0x000000180a002986 */ /* 0x000fe2000c101506 */
[----:B0-----:R-:W-:-:S03]  /*18b10*/  PRMT R12, R24, 0x7632, R12 ;  /* 0x00007632180c7816 */ /* 0x001fc6000000000c */
[----:B------:R0:W-:Y:S04]  /*18b20*/  STL [R1+0x894], R24 ;  /* 0x0008941801007387 */ /* 0x0001e80000100800 */
[----:B0-----:R-:W4:Y:S01]  /*18b30*/  LDL R24, [R1+0x3ec] ;  /* 0x0003ec0001187983 */ /* 0x001f220000100800 */
[----:B------:R-:W-:Y:S02]  /*18b40*/  ISETP.LT.AND P3, PT, R15, c[0x0][0x178], !P0 ;  /* 0x00005e000f007a0c */ /* 0x000fe40004761270 */
[----:B------:R-:W-:Y:S02]  /*18b50*/  ISETP.LT.AND P0, PT, R19, c[0x0][0x178], !P0 ;  /* 0x00005e0013007a0c */ /* 0x000fe40004701270 */
[----:B------:R-:W-:Y:S02]  /*18b60*/  IADD3 R0, R0, c[0x0][0x198], RZ ;  /* 0x0000660000007a10 */ /* 0x000fe40007ffe0ff */
[----:B------:R-:W-:-:S03]  /*18b70*/  ISETP.LT.AND P2, PT, R15, c[0x0][0x178], !P6 ;  /* 0x00005e000f007a0c */ /* 0x000fc60007741270 */
[----:B------:R-:W-:Y:S01]  /*18b80*/  IMAD.WIDE R22, R0, 0x2, R2 ;  /* 0x0000000200167825 */ /* 0x000fe200078e0202 */
[----:B------:R-:W-:-:S03]  /*18b90*/  ISETP.GE.AND P1, PT, R4, c[0x0][0x17c], PT ;  /* 0x00005f0004007a0c */ /* 0x000fc60003f26270 */
[C---:B------:R-:W-:Y:S01]  /*18ba0*/  IMAD.WIDE R10, R0.reuse, 0x2, R28 ;  /* 0x00000002000a7825 */ /* 0x040fe200078e021c */
[----:B------:R-:W-:Y:S01]  /*18bb0*/  IADD3 R4, R0, c[0x0][0x198], RZ ;  /* 0x0000660000047a10 */ /* 0x000fe20007ffe0ff */
[----:B------:R0:W-:Y:S01]  /*18bc0*/  @P3 STG.E.U16 [R22.64], R8 ;  /* 0x0000000816003986 */ /* 0x0001e2000c101506 */
[----:B------:R-:W-:-:S03]  /*18bd0*/  ISETP.LT.AND P6, PT, R19, c[0x0][0x178], !P6 ;  /* 0x00005e0013007a0c */ /* 0x000fc600077c1270 */
[----:B------:R1:W-:Y:S01]  /*18be0*/  @P0 STG.E.U16 [R10.64], R12 ;  /* 0x0000000c0a000986 */ /* 0x0003e2000c101506 */
[----:B------:R-:W-:Y:S02]  /*18bf0*/  ISETP.LT.AND P0, PT, R15, c[0x0][0x178], !P4 ;  /* 0x00005e000f007a0c */ /* 0x000fe40006701270 */
[----:B------:R-:W-:Y:S01]  /*18c00*/  ISETP.LT.AND P4, PT, R19, c[0x0][0x178], !P4 ;  /* 0x00005e0013007a0c */ /* 0x000fe20006781270 */
[----:B0-----:R-:W-:-:S04]  /*18c10*/  IMAD.WIDE R22, R4, 0x2, R28 ;  /* 0x0000000204167825 */ /* 0x001fc800078e021c */
[----:B-1----:R-:W-:Y:S01]  /*18c20*/  IMAD.WIDE R10, R4, 0x2, R2 ;  /* 0x00000002040a7825 */ /* 0x002fe200078e0202 */
[----:B------:R-:W-:-:S04]  /*18c30*/  PRMT R16, R9, 0x7632, R16 ;  /* 0x0000763209107816 */ /* 0x000fc80000000010 */
[----:B---3--:R0:W-:Y:S04]  /*18c40*/  @P2 STG.E.U16 [R10.64], R6 ;  /* 0x000000060a002986 */ /* 0x0081e8000c101506 */
[----:B------:R-:W-:Y:S01]  /*18c50*/  @P6 STG.E.U16 [R22.64], R5 ;  /* 0x0000000516006986 */ /* 0x000fe2000c101506 */
[----:B------:R-:W-:Y:S02]  /*18c60*/  ISETP.LT.AND P6, PT, R15, c[0x0][0x178], !P5 ;  /* 0x00005e000f007a0c */ /* 0x000fe40006fc1270 */
[----:B------:R-:W-:Y:S02]  /*18c70*/  ISETP.LT.AND P5, PT, R19, c[0x0][0x178], !P5 ;  /* 0x00005e0013007a0c */ /* 0x000fe40006fa1270 */
[----:B----4-:R-:W-:-:S04]  /*18c80*/  IADD3 R0, R24, 0xc, RZ ;  /* 0x0000000c18007810 */ /* 0x010fc80007ffe0ff */
[----:B------:R-:W-:Y:S02]  /*18c90*/  ISETP.GE.AND P3, PT, R0, c[0x0][0x17c], PT ;  /* 0x00005f0000007a0c */ /* 0x000fe40003f66270 */
[----:B------:R-:W-:Y:S02]  /*18ca0*/  IADD3 R0, R4, c[0x0][0x198], RZ ;  /* 0x0000660004007a10 */ /* 0x000fe40007ffe0ff */
[----:B------:R-:W-:-:S03]  /*18cb0*/  PRMT R4, R6, 0x7632, R4 ;  /* 0x0000763206047816 */ /* 0x000fc60000000004 */
[----:B0-----:R-:W-:Y:S01]  /*18cc0*/  IMAD.WIDE R10, R0, 0x2, R2 ;  /* 0x00000002000a7825 */ /* 0x001fe200078e0202 */
[----:B------:R-:W-:-:S04]  /*18cd0*/  IADD3 R8, R24, 0xd, RZ ;  /* 0x0000000d18087810 */ /* 0x000fc80007ffe0ff */
[----:B------:R0:W-:Y:S01]  /*18ce0*/  @P0 STG.E.U16 [R10.64], R4 ;  /* 0x000000040a000986 */ /* 0x0001e2000c101506 */
[----:B------:R-:W-:Y:S01]  /*18cf0*/  ISETP.GE.AND P2, PT, R8, c[0x0][0x17c], PT ;  /* 0x00005f0008007a0c */ /* 0x000fe20003f46270 */
[C---:B------:R-:W-:Y:S01]  /*18d00*/  IMAD.WIDE R26, R0.reuse, 0x2, R28 ;  /* 0x00000002001a7825 */ /* 0x040fe200078e021c */
[----:B------:R-:W-:Y:S02]  /*18d10*/  PRMT R8, R5, 0x7632, R8 ;  /* 0x0000763205087816 */ /* 0x000fe40000000008 */
[----:B0-----:R-:W-:-:S03]  /*18d20*/  IADD3 R4, R0, c[0x0][0x198], RZ ;  /* 0x0000660000047a10 */ /* 0x001fc60007ffe0ff */
[----:B------:R0:W-:Y:S02]  /*18d30*/  @P4 STG.E.U16 [R26.64], R8 ;  /* 0x000000081a004986 */ /* 0x0001e4000c101506 */
[----:B------:R-:W-:-:S04]  /*18d40*/  IMAD.WIDE R22, R4, 0x2, R2 ;  /* 0x0000000204167825 */ /* 0x000fc800078e0202 */
[----:B------:R-:W-:Y:S01]  /*18d50*/  IMAD.WIDE R10, R4, 0x2, R28 ;  /* 0x00000002040a7825 */ /* 0x000fe200078e021c */
[----:B--2---:R1:W-:Y:S01]  /*18d60*/  @P6 STG.E.U16 [R22.64], R7 ;  /* 0x0000000716006986 */ /* 0x0043e2000c101506 */
[----:B------:R-:W-:Y:S02]  /*18d70*/  IADD3 R0, R24, 0xf, RZ ;  /* 0x0000000f18007810 */ /* 0x000fe40007ffe0ff */
[----:B------:R-:W-:Y:S01]  /*18d80*/  ISETP.LT.AND P6, PT, R15, c[0x0][0x178], !P1 ;  /* 0x00005e000f007a0c */ /* 0x000fe20004fc1270 */
[----:B------:R2:W-:Y:S01]  /*18d90*/  @P5 STG.E.U16 [R10.64], R9 ;  /* 0x000000090a005986 */ /* 0x0005e2000c101506 */
[----:B------:R-:W-:Y:S02]  /*18da0*/  ISETP.LT.AND P1, PT, R19, c[0x0][0x178], !P1 ;  /* 0x00005e0013007a0c */ /* 0x000fe40004f21270 */
[----:B------:R-:W-:Y:S01]  /*18db0*/  IADD3 R4, R4, c[0x0][0x198], RZ ;  /* 0x0000660004047a10 */ /* 0x000fe20007ffe0ff */
[----:B0-----:R-:W3:Y:S01]  /*18dc0*/  LDL.LU.64 R26, [R1+0x8b8] ;  /* 0x0008b800011a7983 */ /* 0x001ee20000300a00 */
[----:B------:R-:W-:-:S02]  /*18dd0*/  ISETP.LT.AND P5, PT, R15, c[0x0][0x178], !P3 ;  /* 0x00005e000f007a0c */ /* 0x000fc40005fa1270 */
[----:B------:R-:W-:Y:S01]  /*18de0*/  ISETP.LT.AND P3, PT, R19, c[0x0][0x178], !P3 ;  /* 0x00005e0013007a0c */ /* 0x000fe20005f61270 */
[----:B-1----:R-:W4:Y:S01]  /*18df0*/  LDL.LU.64 R22, [R1+0x8b0] ;  /* 0x0008b00001167983 */ /* 0x002f220000300a00 */
[----:B------:R-:W-:Y:S02]  /*18e00*/  ISETP.GE.AND P4, PT, R0, c[0x0][0x17c], PT ;  /* 0x00005f0000007a0c */ /* 0x000fe40003f86270 */
[----:B------:R-:W-:Y:S02]  /*18e10*/  IADD3 R0, R4, c[0x0][0x198], RZ ;  /* 0x0000660004007a10 */ /* 0x000fe40007ffe0ff */
[----:B------:R-:W-:Y:S01]  /*18e20*/  IADD3 R5, R24, 0xe, RZ ;  /* 0x0000000e18057810 */ /* 0x000fe20007ffe0ff */
[C---:B--2---:R-:W-:Y:S01]  /*18e30*/  IMAD.WIDE R10, R4.reuse, 0x2, R2 ;  /* 0x00000002040a7825 */ /* 0x044fe200078e0202 */
[----:B------:R-:W-:Y:S02]  /*18e40*/  PRMT R20, R7, 0x7632, R20 ;  /* 0x0000763207147816 */ /* 0x000fe40000000014 */
[----:B------:R-:W-:Y:S01]  /*18e50*/  ISETP.GE.AND P0, PT, R5, c[0x0][0x17c], PT ;  /* 0x00005f0005007a0c */ /* 0x000fe20003f06270 */
[----:B------:R-:W-:-:S04]  /*18e60*/  IMAD.WIDE R6, R4, 0x2, R28 ;  /* 0x0000000204067825 */ /* 0x000fc800078e021c */
[C---:B------:R-:W-:Y:S01]  /*18e70*/  IMAD.WIDE R8, R0.reuse, 0x2, R2 ;  /* 0x0000000200087825 */ /* 0x040fe200078e0202 */
[----:B------:R0:W-:Y:S03]  /*18e80*/  @P6 STG.E.U16 [R10.64], R20 ;  /* 0x000000140a006986 */ /* 0x0001e6000c101506 */
[----:B------:R-:W-:Y:S01]  /*18e90*/  IMAD.WIDE R4, R0, 0x2, R28 ;  /* 0x0000000200047825 */ /* 0x000fe200078e021c */
[----:B------:R1:W-:Y:S04]  /*18ea0*/  @P1 STG.E.U16 [R6.64], R16 ;  /* 0x0000001006001986 */ /* 0x0003e8000c101506 */
[----:B------:R-:W-:Y:S04]  /*18eb0*/  @P5 STG.E.U16 [R8.64], R17 ;  /* 0x0000001108005986 */ /* 0x000fe8000c101506 */
[----:B------:R2:W-:Y:S01]  /*18ec0*/  @P3 STG.E.U16 [R4.64], R21 ;  /* 0x0000001504003986 */ /* 0x0005e2000c101506 */
[----:B------:R-:W-:-:S02]  /*18ed0*/  ISETP.LT.AND P3, PT, R15, c[0x0][0x178], !P2 ;  /* 0x00005e000f007a0c */ /* 0x000fc40005761270 */
[----:B0-----:R-:W-:Y:S01]  /*18ee0*/  PRMT R20, R17, 0x7632, R20 ;  /* 0x0000763211147816 */ /* 0x001fe20000000014 */
[----:B------:R-:W3:Y:S04]  /*18ef0*/  LDL.LU.64 R10, [R1+0x8a8] ;  /* 0x0008a800010a7983 */ /* 0x000ee80000300a00 */
[----:B-1----:R-:W3:Y:S01]  /*18f00*/  LDL.LU.64 R6, [R1+0x8a0] ;  /* 0x0008a00001067983 */ /* 0x002ee20000300a00 */
[----:B--2---:R-:W-:-:S05]  /*18f10*/  IADD3 R4, R0, c[0x0][0x198], RZ ;  /* 0x0000660000047a10 */ /* 0x004fca0007ffe0ff */
[----:B------:R-:W-:-:S05]  /*18f20*/  IMAD.WIDE R16, R4, 0x2, R2 ;  /* 0x0000000204107825 */ /* 0x000fca00078e0202 */
[----:B------:R0:W-:Y:S04]  /*18f30*/  @P3 STG.E.U16 [R16.64], R20 ;  /* 0x0000001410003986 */ /* 0x0001e8000c101506 */
[----:B0-----:R-:W2:Y:S01]  /*18f40*/  LDL.LU R20, [R1+0x38] ;  /* 0x0000380001147983 */ /* 0x001ea20000300800 */
[----:B------:R-:W-:Y:S02]  /*18f50*/  ISETP.LT.AND P2, PT, R19, c[0x0][0x178], !P2 ;  /* 0x00005e0013007a0c */ /* 0x000fe40005741270 */
[----:B------:R-:W-:Y:S02]  /*18f60*/  ISETP.LT.AND P5, PT, R15, c[0x0][0x178], !P0 ;  /* 0x00005e000f007a0c */ /* 0x000fe400047a1270 */
[----:B------:R-:W-:Y:S02]  /*18f70*/  ISETP.LT.AND P0, PT, R19, c[0x0][0x178], !P0 ;  /* 0x00005e0013007a0c */ /* 0x000fe40004701270 */
[C---:B------:R-:W-:Y:S01]  /*18f80*/  IADD3 R0, R4.reuse, c[0x0][0x198], RZ ;  /* 0x0000660004007a10 */ /* 0x040fe20007ffe0ff */
[----:B------:R-:W-:Y:S01]  /*18f90*/  IMAD.WIDE R4, R4, 0x2, R28 ;  /* 0x0000000204047825 */ /* 0x000fe200078e021c */
[----:B------:R-:W-:-:S02]  /*18fa0*/  PRMT R21, R21, 0x7632, R21 ;  /* 0x0000763215157816 */ /* 0x000fc40000000015 */
[----:B------:R-:W-:-:S03]  /*18fb0*/  IADD3 R8, R24, 0x11, RZ ;  /* 0x0000001118087810 */ /* 0x000fc60007ffe0ff */
[----:B------:R0:W-:Y:S01]  /*18fc0*/  @P2 STG.E.U16 [R4.64], R21 ;  /* 0x0000001504002986 */ /* 0x0001e2000c101506 */
[----:B------:R-:W-:Y:S01]  /*18fd0*/  ISETP.GE.AND P1, PT, R8, c[0x0][0x17c], PT ;  /* 0x00005f0008007a0c */ /* 0x000fe20003f26270 */
[----:B------:R-:W-:Y:S01]  /*18fe0*/  IMAD.WIDE R8, R0, 0x2, R2 ;  /* 0x0000000200087825 */ /* 0x000fe200078e0202 */
[----:B------:R-:W-:Y:S02]  /*18ff0*/  ISETP.LT.AND P2, PT, R15, c[0x0][0x178], !P4 ;  /* 0x00005e000f007a0c */ /* 0x000fe40006741270 */
[----:B------:R-:W-:Y:S02]  /*19000*/  ISETP.LT.AND P4, PT, R19, c[0x0][0x178], !P4 ;  /* 0x00005e0013007a0c */ /* 0x000fe40006781270 */
[----:B------:R1:W-:Y:S01]  /*19010*/  @P5 STG.E.U16 [R8.64], R13 ;  /* 0x0000000d08005986 */ /* 0x0003e2000c101506 */
[----:B------:R-:W-:-:S03]  /*19020*/  PRMT R16, R13, 0x7632, R16 ;  /* 0x000076320d107816 */ /* 0x000fc60000000010 */
[----:B------:R-:W4:Y:S01]  /*19030*/  LDL.LU R19, [R1+0x89c] ;  /* 0x00089c0001137983 */ /* 0x000f220000300800 */
[----:B0-----:R-:W-:-:S03]  /*19040*/  IMAD.WIDE R4, R0, 0x2, R28 ;  /* 0x0000000200047825 */ /* 0x001fc600078e021c */
[----:B------:R-:W4:Y:S04]  /*19050*/  LDL.LU R17, [R1+0x28] ;  /* 0x0000280001117983 */ /* 0x000f280000300800 */
[----:B------:R0:W-:Y:S01]  /*19060*/  @P0 STG.E.U16 [R4.64], R25 ;  /* 0x0000001904000986 */ /* 0x0001e2000c101506 */
[----:B-1----:R-:W-:-:S03]  /*19070*/  PRMT R13, R25, 0x7632, R13 ;  /* 0x00007632190d7816 */ /* 0x002fc6000000000d */
[----:B0-----:R-:W4:Y:S01]  /*19080*/  LDL R25, [R1+0x3f4] ;  /* 0x0003f40001197983 */ /* 0x001f220000100800 */
[----:B------:R-:W-:Y:S02]  /*19090*/  IADD3 R12, R24, 0x10, RZ ;  /* 0x00000010180c7810 */ /* 0x000fe40007ffe0ff */
[----:B------:R-:W-:Y:S01]  /*190a0*/  IADD3 R0, R0, c[0x0][0x198], RZ ;  /* 0x0000660000007a10 */ /* 0x000fe20007ffe0ff */
[----:B------:R-:W5:Y:S01]  /*190b0*/  LDL.LU R21, [R1+0x3c] ;  /* 0x00003c0001157983 */ /* 0x000f620000300800 */
[----:B------:R-:W-:Y:S02]  /*190c0*/  ISETP.GE.AND P6, PT, R12, c[0x0][0x17c], PT ;  /* 0x00005f000c007a0c */ /* 0x000fe40003fc6270 */
[----:B------:R-:W-:Y:S02]  /*190d0*/  IADD3 R12, R24, 0x12, RZ ;  /* 0x00000012180c7810 */ /* 0x000fe40007ffe0ff */
[----:B------:R-:W-:Y:S02]  /*190e0*/  ISETP.LT.AND P0, PT, R15, c[0x0][0x178], !P6 ;  /* 0x00005e000f007a0c */ /* 0x000fe40007701270 */
[----:B------:R-:W-:-:S02]  /*190f0*/  ISETP.GE.AND P3, PT, R12, c[0x0][0x17c], PT ;  /* 0x00005f000c007a0c */ /* 0x000fc40003f66270 */
[----:B------:R-:W-:Y:S01]  /*19100*/  IADD3 R12, R24, 0x13, RZ ;  /* 0x00000013180c7810 */ /* 0x000fe20007ffe0ff */
[----:B------:R-:W-:-:S04]  /*19110*/  IMAD.WIDE R8, R0, 0x2, R2 ;  /* 0x0000000200087825 */ /* 0x000fc800078e0202 */
[C---:B------:R-:W-:Y:S01]  /*19120*/  IMAD.WIDE R4, R0.reuse, 0x2, R28 ;  /* 0x0000000200047825 */ /* 0x040fe200078e021c */
[----:B------:R-:W-:Y:S02]  /*19130*/  IADD3 R0, R0, c[0x0][0x198], RZ ;  /* 0x0000660000007a10 */ /* 0x000fe40007ffe0ff */
[----:B------:R-:W-:Y:S02]  /*19140*/  ISETP.GE.AND P5, PT, R12, c[0x0][0x17c], PT ;  /* 0x00005f000c007a0c */ /* 0x000fe40003fa6270 */
[----:B------:R-:W-:Y:S01]  /*19150*/  IADD3 R12, R24, 0x14, RZ ;  /* 0x00000014180c7810 */ /* 0x000fe20007ffe0ff */
[----:B------:R0:W-:Y:S03]  /*19160*/  @P2 STG.E.U16 [R8.64], R16 ;  /* 0x0000001008002986 */ /* 0x0001e6000c101506 */
[----:B------:R-:W-:Y:S02]  /*19170*/  ISETP.GE.AND P2, PT, R12, c[0x0][0x17c], PT ;  /* 0x00005f000c007a0c */ /* 0x000fe40003f46270 */
[----:B------:R-:W-:Y:S01]  /*19180*/  IADD3 R12, R24, 0x15, RZ ;  /* 0x00000015180c7810 */ /* 0x000fe20007ffe0ff */
[----:B------:R1:W-:Y:S01]  /*19190*/  @P4 STG.E.U16 [R4.64], R13 ;  /* 0x0000000d04004986 */ /* 0x0003e2000c101506 */
[----:B0-----:R-:W-:Y:S01]  /*191a0*/  IMAD.WIDE R8, R0, 0x2, R2 ;  /* 0x0000000200087825 */ /* 0x001fe200078e0202 */
[----:B------:R-:W-:-:S03]  /*191b0*/  ISETP.LT.AND P4, PT, R15, c[0x0][0x178], !P1 ;  /* 0x00005e000f007a0c */ /* 0x000fc60004f81270 */
[C---:B-1----:R-:W-:Y:S01]  /*191c0*/  IMAD.WIDE R4, R0.reuse, 0x2, R28 ;  /* 0x0000000200047825 */ /* 0x042fe200078e021c */
[----:B------:R-:W-:Y:S01]  /*191d0*/  IADD3 R0, R0, c[0x0][0x198], RZ ;  /* 0x0000660000007a10 */ /* 0x000fe20007ffe0ff */
[----:B--2---:R0:W-:Y:S01]  /*191e0*/  @P0 STG.E.U16 [R8.64], R20 ;  /* 0x0000001408000986 */ /* 0x0041e2000c101506 */
[----:B------:R-:W-:Y:S02]  /*191f0*/  ISETP.GE.AND P0, PT, R12, c[0x0][0x17c], PT ;  /* 0x00005f000c007a0c */ /* 0x000fe40003f06270 */
[----:B------:R-:W-:Y:S02]  /*19200*/  PRMT R12, R20, 0x7632, R12 ;  /* 0x00007632140c7816 */ /* 0x000fe4000000000c */
[----:B0-----:R-:W2:Y:S01]  /*19210*/  LDL.LU R20, [R1+0x2c] ;  /* 0x00002c0001147983 */ /* 0x001ea20000300800 */
[----:B---3--:R-:W-:Y:S01]  /*19220*/  PRMT R13, R6, 0x7632, R13 ;  /* 0x00007632060d7816 */ /* 0x008fe2000000000d */
[----:B------:R-:W-:Y:S01]  /*19230*/  IMAD.WIDE R8, R0, 0x2, R28 ;  /* 0x0000000200087825 */ /* 0x000fe200078e021c */
[----:B----4-:R-:W-:-:S02]  /*19240*/  ISETP.LT.AND P6, PT, R25, c[0x0][0x178], !P6 ;  /* 0x00005e0019007a0c */ /* 0x010fc400077c1270 */
[----:B------:R-:W-:-:S11]  /*19250*/  ISETP.LT.AND P1, PT, R25, c[0x0][0x178], !P1 ;  /* 0x00005e0019007a0c */ /* 0x000fd60004f21270 */
[----:B------:R0:W-:Y:S01]  /*19260*/  @P6 STG.E.U16 [R4.64], R6 ;  /* 0x0000000604006986 */ /* 0x0001e2000c101506 */
[----:B------:R-:W-:Y:S02]  /*19270*/  ISETP.LT.AND P6, PT, R15, c[0x0][0x178], !P3 ;  /* 0x00005e000f007a0c */ /* 0x000fe40005fc1270 */
[----:B------:R-:W-:Y:S01]  /*19280*/  ISETP.LT.AND P3, PT, R25, c[0x0][0x178], !P3 ;  /* 0x00005e0019007a0c */ /* 0x000fe20005f61270 */
[C---:B0-----:R-:W-:Y:S01]  /*19290*/  IMAD.WIDE R4, R0.reuse, 0x2, R2 ;  /* 0x0000000200047825 */ /* 0x041fe200078e0202 */
[----:B------:R-:W-:Y:S02]  /*192a0*/  IADD3 R6, R0, c[0x0][0x198], RZ ;  /* 0x0000660000067a10 */ /* 0x000fe40007ffe0ff */
[----:B------:R-:W-:Y:S02]  /*192b0*/  IADD3 R0, R24, 0x16, RZ ;  /* 0x0000001618007810 */ /* 0x000fe40007ffe0ff */
[----:B------:R0:W-:Y:S01]  /*192c0*/  @P4 STG.E.U16 [R4.64], R12 ;  /* 0x0000000c04004986 */ /* 0x0001e2000c101506 */
[----:B------:R-:W-:-:S03]  /*192d0*/  ISETP.LT.AND P4, PT, R15, c[0x0][0x178], !P5 ;  /* 0x00005e000f007a0c */ /* 0x000fc60006f81270 */
[----:B------:R1:W-:Y:S01]  /*192e0*/  @P1 STG.E.U16 [R8.64], R13 ;  /* 0x0000000d08001986 */ /* 0x0003e2000c101506 */
[----:B------:R-:W-:Y:S02]  /*192f0*/  ISETP.GE.AND P1, PT, R0, c[0x0][0x17c], PT ;  /* 0x00005f0000007a0c */ /* 0x000fe40003f26270 */
[C---:B------:R-:W-:Y:S01]  /*19300*/  IADD3 R0, R6.reuse, c[0x0][0x198], RZ ;  /* 0x0000660006007a10 */ /* 0x040fe20007ffe0ff */
[----:B0-----:R-:W-:Y:S01]  /*19310*/  IMAD.WIDE R4, R6, 0x2, R2 ;  /* 0x0000000206047825 */ /* 0x001fe200078e0202 */
[----:B-1----:R-:W-:-:S04]  /*19320*/  IADD3 R8, R24, 0x17, RZ ;  /* 0x0000001718087810 */ /* 0x002fc80007ffe0ff */
[----:B------:R0:W-:Y:S01]  /*19330*/  @P6 STG.E.U16 [R4.64], R17 ;  /* 0x0000001104006986 */ /* 0x0001e2000c101506 */
[----:B------:R-:W-:Y:S01]  /*19340*/  ISETP.GE.AND P6, PT, R8, c[0x0][0x17c], PT ;  /* 0x00005f0008007a0c */ /* 0x000fe20003fc6270 */
[----:B------:R-:W-:Y:S01]  /*19350*/  IMAD.WIDE R8, R0, 0x2, R2 ;  /* 0x0000000200087825 */ /* 0x000fe200078e0202 */
[----:B------:R-:W-:-:S03]  /*19360*/  ISETP.LT.AND P5, PT, R25, c[0x0][0x178], !P5 ;  /* 0x00005e0019007a0c */ /* 0x000fc60006fa1270 */
[----:B0-----:R-:W-:Y:S01]  /*19370*/  IMAD.WIDE R4, R6, 0x2, R28 ;  /* 0x0000000206047825 */ /* 0x001fe200078e021c */
[----:B------:R-:W-:-:S04]  /*19380*/  PRMT R6, R17, 0x7632, R6 ;  /* 0x0000763211067816 */ /* 0x000fc80000000006 */
[----:B------:R0:W-:Y:S01]  /*19390*/  @P3 STG.E.U16 [R4.64], R10 ;  /* 0x0000000a04003986 */ /* 0x0001e2000c101506 */
[----:B------:R-:W-:Y:S02]  /*193a0*/  ISETP.LT.AND P3, PT, R15, c[0x0][0x178], !P2 ;  /* 0x00005e000f007a0c */ /* 0x000fe40005761270 */
[----:B------:R-:W-:Y:S01]  /*193b0*/  ISETP.LT.AND P2, PT, R25, c[0x0][0x178], !P2 ;  /* 0x00005e0019007a0c */ /* 0x000fe20005741270 */
[----:B------:R1:W-:Y:S01]  /*193c0*/  @P4 STG.E.U16 [R8.64], R6 ;  /* 0x0000000608004986 */ /* 0x0003e2000c101506 */
[----:B------:R-:W-:Y:S01]  /*193d0*/  PRMT R16, R10, 0x7632, R16 ;  /* 0x000076320a107816 */ /* 0x000fe20000000010 */
[C---:B0-----:R-:W-:Y:S01]  /*193e0*/  IMAD.WIDE R4, R0.reuse, 0x2, R28 ;  /* 0x0000000200047825 */ /* 0x041fe200078e021c */
[----:B-1----:R-:W-:-:S04]  /*193f0*/  IADD3 R6, R0, c[0x0][0x198], RZ ;  /* 0x0000660000067a10 */ /* 0x002fc80007ffe0ff */
[----:B------:R-:W-:Y:S01]  /*19400*/  @P5 STG.E.U16 [R4.64], R16 ;  /* 0x0000001004005986 */ /* 0x000fe2000c101506 */
[----:B------:R-:W-:-:S04]  /*19410*/  IMAD.WIDE R8, R6, 0x2, R2 ;  /* 0x0000000206087825 */ /* 0x000fc800078e0202 */
[----:B------:R-:W-:Y:S01]  /*19420*/  IMAD.WIDE R12, R6, 0x2, R28 ;  /* 0x00000002060c7825 */ /* 0x000fe200078e021c */
[----:B-----5:R0:W-:Y:S01]  /*19430*/  @P3 STG.E.U16 [R8.64], R18 ;  /* 0x0000001208003986 */ /* 0x0201e2000c101506 */
[----:B------:R-:W-:-:S03]  /*19440*/  IADD3 R0, R24, 0x19, RZ ;  /* 0x0000001918007810 */ /* 0x000fc60007ffe0ff */
[----:B------:R1:W-:Y:S01]  /*19450*/  @P2 STG.E.U16 [R12.64], R22 ;  /* 0x000000160c002986 */ /* 0x0003e2000c101506 */
[----:B------:R-:W-:Y:S02]  /*19460*/  ISETP.LT.AND P2, PT, R15, c[0x0][0x178], !P0 ;  /* 0x00005e000f007a0c */ /* 0x000fe40004741270 */
[----:B------:R-:W-:Y:S02]  /*19470*/  ISETP.LT.AND P0, PT, R25, c[0x0][0x178], !P0 ;  /* 0x00005e0019007a0c */ /* 0x000fe40004701270 */
[----:B------:R-:W-:Y:S02]  /*19480*/  ISETP.LT.AND P3, PT, R15, c[0x0][0x178], !P1 ;  /* 0x00005e000f007a0c */ /* 0x000fe40004f61270 */
[----:B0-----:R-:W-:Y:S02]  /*19490*/  IADD3 R8, R6, c[0x0][0x198], RZ ;  /* 0x0000660006087a10 */ /* 0x001fe40007ffe0ff */
[----:B------:R-:W-:Y:S02]  /*194a0*/  IADD3 R10, R24, 0x18, RZ ;  /* 0x00000018180a7810 */ /* 0x000fe40007ffe0ff */
[----:B------:R-:W-:-:S02]  /*194b0*/  ISETP.GE.AND P5, PT, R0, c[0x0][0x17c], PT ;  /* 0x00005f0000007a0c */ /* 0x000fc40003fa6270 */
[C---:B------:R-:W-:Y:S01]  /*194c0*/  IADD3 R0, R8.reuse, c[0x0][0x198], RZ ;  /* 0x0000660008007a10 */ /* 0x040fe20007ffe0ff */
[----:B------:R-:W-:Y:S01]  /*194d0*/  IMAD.WIDE R4, R8, 0x2, R2 ;  /* 0x0000000208047825 */ /* 0x000fe200078e0202 */
[----:B------:R-:W-:Y:S02]  /*194e0*/  ISETP.GE.AND P4, PT, R10, c[0x0][0x17c], PT ;  /* 0x00005f000a007a0c */ /* 0x000fe40003f86270 */
[----:B------:R-:W-:Y:S01]  /*194f0*/  PRMT R6, R18, 0x7632, R6 ;  /* 0x0000763212067816 */ /* 0x000fe20000000006 */
[----:B------:R-:W-:Y:S01]  /*19500*/  IMAD.WIDE R8, R8, 0x2, R28 ;  /* 0x0000000208087825 */ /* 0x000fe200078e021c */
[----:B------:R-:W-:-:S03]  /*19510*/  PRMT R10, R22, 0x7632, R10 ;  /* 0x00007632160a7816 */ /* 0x000fc6000000000a */
[----:B-1----:R-:W-:Y:S01]  /*19520*/  IMAD.WIDE R12, R0, 0x2, R2 ;  /* 0x00000002000c7825 */ /* 0x002fe200078e0202 */
[----:B------:R0:W-:Y:S01]  /*19530*/  @P2 STG.E.U16 [R4.64], R6 ;  /* 0x0000000604002986 */ /* 0x0001e2000c101506 */
[----:B------:R-:W-:-:S03]  /*19540*/  ISETP.LT.AND P1, PT, R25, c[0x0][0x178], !P1 ;  /* 0x00005e0019007a0c */ /* 0x000fc60004f21270 */
[----:B------:R1:W-:Y:S04]  /*19550*/  @P0 STG.E.U16 [R8.64], R10 ;  /* 0x0000000a08000986 */ /* 0x0003e8000c101506 */
[----:B------:R-:W-:Y:S01]  /*19560*/  @P3 STG.E.U16 [R12.64], R14 ;  /* 0x0000000e0c003986 */ /* 0x000fe2000c101506 */
[----:B------:R-:W-:Y:S02]  /*19570*/  ISETP.LT.AND P3, PT, R15, c[0x0][0x178], !P6 ;  /* 0x00005e000f007a0c */ /* 0x000fe40007761270 */
[----:B------:R-:W-:Y:S02]  /*19580*/  ISETP.LT.AND P6, PT, R25, c[0x0][0x178], !P6 ;  /* 0x00005e0019007a0c */ /* 0x000fe400077c1270 */
[C---:B0-----:R-:W-:Y:S01]  /*19590*/  IADD3 R4, R0.reuse, c[0x0][0x198], RZ ;  /* 0x0000660000047a10 */ /* 0x041fe20007ffe0ff */
[----:B------:R-:W-:Y:S01]  /*195a0*/  IMAD.WIDE R16, R0, 0x2, R28 ;  /* 0x0000000200107825 */ /* 0x000fe200078e021c */
[----:B------:R-:W-:-:S02]  /*195b0*/  ISETP.LT.AND P0, PT, R15, c[0x0][0x178], !P4 ;  /* 0x00005e000f007a0c */ /* 0x000fc40006701270 */
[----:B-1----:R-:W-:Y:S01]  /*195c0*/  PRMT R10, R14, 0x7632, R10 ;  /* 0x000076320e0a7816 */ /* 0x002fe2000000000a */
[C---:B------:R-:W-:Y:S01]  /*195d0*/  IMAD.WIDE R8, R4.reuse, 0x2, R2 ;  /* 0x0000000204087825 */ /* 0x040fe200078e0202 */
[----:B------:R-:W-:Y:S02]  /*195e0*/  IADD3 R0, R4, c[0x0][0x198], RZ ;  /* 0x0000660004007a10 */ /* 0x000fe40007ffe0ff */
[----:B------:R-:W-:Y:S01]  /*195f0*/  PRMT R6, R26, 0x7632, R6 ;  /* 0x000076321a067816 */ /* 0x000fe20000000006 */
[----:B------:R-:W-:Y:S01]  /*19600*/  IMAD.WIDE R4, R4, 0x2, R28 ;  /* 0x0000000204047825 */ /* 0x000fe200078e021c */
[----:B------:R-:W-:Y:S01]  /*19610*/  ISETP.LT.AND P4, PT, R25, c[0x0][0x178], !P4 ;  /* 0x00005e0019007a0c */ /* 0x000fe20006781270 */
[----:B------:R-:W-:Y:S01]  /*19620*/  @P1 STG.E.U16 [R16.64], R26 ;  /* 0x0000001a10001986 */ /* 0x000fe2000c101506 */
[----:B------:R-:W-:-:S03]  /*19630*/  IADD3 R18, R24, 0x1a, RZ ;  /* 0x0000001a18127810 */ /* 0x000fc60007ffe0ff */
[----:B------:R0:W-:Y:S04]  /*19640*/  @P3 STG.E.U16 [R8.64], R10 ;  /* 0x0000000a08003986 */ /* 0x0001e8000c101506 */
[----:B------:R1:W-:Y:S01]  /*19650*/  @P6 STG.E.U16 [R4.64], R6 ;  /* 0x0000000604006986 */ /* 0x0003e2000c101506 */
[----:B------:R-:W-:Y:S02]  /*19660*/  ISETP.LT.AND P6, PT, R15, c[0x0][0x178], !P5 ;  /* 0x00005e000f007a0c */ /* 0x000fe40006fc1270 */
[----:B------:R-:W-:Y:S01]  /*19670*/  ISETP.GE.AND P2, PT, R18, c[0x0][0x17c], PT ;  /* 0x00005f0012007a0c */ /* 0x000fe20003f46270 */
[----:B0-----:R-:W-:-:S04]  /*19680*/  IMAD.WIDE R8, R0, 0x2, R2 ;  /* 0x0000000200087825 */ /* 0x001fc800078e0202 */
[C---:B-1----:R-:W-:Y:S01]  /*19690*/  IMAD.WIDE R4, R0.reuse, 0x2, R28 ;  /* 0x0000000200047825 */ /* 0x042fe200078e021c */
[----:B------:R-:W-:Y:S01]  /*196a0*/  IADD3 R6, R0, c[0x0][0x198], RZ ;  /* 0x0000660000067a10 */ /* 0x000fe20007ffe0ff */
[----:B------:R0:W-:Y:S01]  /*196b0*/  @P0 STG.E.U16 [R8.64], R21 ;  /* 0x0000001508000986 */ /* 0x0001e2000c101506 */
[----:B------:R-:W-:-:S03]  /*196c0*/  ISETP.LT.AND P5, PT, R25, c[0x0][0x178], !P5 ;  /* 0x00005e0019007a0c */ /* 0x000fc60006fa1270 */
[----:B------:R1:W-:Y:S01]  /*196d0*/  @P4 STG.E.U16 [R4.64], R7 ;  /* 0x0000000704004986 */ /* 0x0003e2000c101506 */
[----:B------:R-:W-:Y:S02]  /*196e0*/  ISETP.LT.AND P4, PT, R15, c[0x0][0x178], !P2 ;  /* 0x00005e000f007a0c */ /* 0x000fe40005781270 */
[----:B------:R-:W-:Y:S02]  /*196f0*/  IADD3 R10, R24, 0x1d, RZ ;  /* 0x0000001d180a7810 */ /* 0x000fe40007ffe0ff */
[----:B------:R-:W-:Y:S02]  /*19700*/  ISETP.LT.AND P2, PT, R25, c[0x0][0x178], !P2 ;  /* 0x00005e0019007a0c */ /* 0x000fe40005741270 */
[----:B0-----:R-:W-:Y:S01]  /*19710*/  PRMT R8, R21, 0x7632, R8 ;  /* 0x0000763215087816 */ /* 0x001fe20000000008 */
[C---:B-1----:R-:W-:Y:S01]  /*19720*/  IMAD.WIDE R4, R6.reuse, 0x2, R2 ;  /* 0x0000000206047825 */ /* 0x042fe200078e0202 */
[----:B------:R-:W-:Y:S02]  /*19730*/  IADD3 R0, R6, c[0x0][0x198], RZ ;  /* 0x0000660006007a10 */ /* 0x000fe40007ffe0ff */
[----:B------:R-:W-:-:S02]  /*19740*/  IADD3 R12, R24, 0x1b, RZ ;  /* 0x0000001b180c7810 */ /* 0x000fc40007ffe0ff */
[----:B------:R0:W-:Y:S01]  /*19750*/  @P6 STG.E.U16 [R4.64], R8 ;  /* 0x0000000804006986 */ /* 0x0001e2000c101506 */
[----:B------:R-:W-:Y:S02]  /*19760*/  ISETP.GE.AND P0, PT, R10, c[0x0][0x17c], PT ;  /* 0x00005f000a007a0c */ /* 0x000fe40003f06270 */
[----:B------:R-:W-:Y:S02]  /*19770*/  PRMT R10, R7, 0x7632, R10 ;  /* 0x00007632070a7816 */ /* 0x000fe4000000000a */
[----:B------:R-:W-:Y:S02]  /*19780*/  IADD3 R13, R24, 0x1c, RZ ;  /* 0x0000001c180d7810 */ /* 0x000fe40007ffe0ff */
[----:B------:R-:W-:Y:S02]  /*19790*/  ISETP.GE.AND P1, PT, R12, c[0x0][0x17c], PT ;  /* 0x00005f000c007a0c */ /* 0x000fe40003f26270 */
[----:B0-----:R-:W-:Y:S01]  /*197a0*/  IADD3 R8, R24, 0x1e, RZ ;  /* 0x0000001e18087810 */ /* 0x001fe20007ffe0ff */
[----:B------:R-:W-:-:S03]  /*197b0*/  IMAD.WIDE R4, R6, 0x2, R28 ;  /* 0x0000000206047825 */ /* 0x000fc600078e021c */
[----:B------:R-:W-:Y:S01]  /*197c0*/  ISETP.GE.AND P6, PT, R8, c[0x0][0x17c], PT ;  /* 0x00005f0008007a0c */ /* 0x000fe20003fc6270 */
[C---:B------:R-:W-:Y:S01]  /*197d0*/  IMAD.WIDE R6, R0.reuse, 0x2, R2 ;  /* 0x0000000200067825 */ /* 0x040fe200078e0202 */
[----:B------:R-:W-:Y:S01]  /*197e0*/  ISETP.GE.AND P3, PT, R13, c[0x0][0x17c], PT ;  /* 0x00005f000d007a0c */ /* 0x000fe20003f66270 */
[----:B------:R0:W-:Y:S02]  /*197f0*/  @P5 STG.E.U16 [R4.64], R10 ;  /* 0x0000000a04005986 */ /* 0x0001e4000c101506 */
[C---:B------:R-:W-:Y:S01]  /*19800*/  IMAD.WIDE R8, R0.reuse, 0x2, R28 ;  /* 0x0000000200087825 */ /* 0x040fe200078e021c */
[----:B0-----:R-:W-:-:S04]  /*19810*/  IADD3 R4, R0, c[0x0][0x198], RZ ;  /* 0x0000660000047a10 */ /* 0x001fc80007ffe0ff */
[----:B------:R-:W-:Y:S01]  /*19820*/  IADD3 R0, R4, c[0x0][0x198], RZ ;  /* 0x0000660004007a10 */ /* 0x000fe20007ffe0ff */
[----:B--2---:R0:W-:Y:S01]  /*19830*/  @P4 STG.E.U16 [R6.64], R20 ;  /* 0x0000001406004986 */ /* 0x0041e2000c101506 */
[----:B------:R-:W-:Y:S02]  /*19840*/  ISETP.LT.AND P4, PT, R15, c[0x0][0x178], !P1 ;  /* 0x00005e000f007a0c */ /* 0x000fe40004f81270 */
[----:B------:R-:W-:Y:S01]  /*19850*/  ISETP.LT.AND P1, PT, R25, c[0x0][0x178], !P1 ;  /* 0x00005e0019007a0c */ /* 0x000fe20004f21270 */
[----:B------:R1:W-:Y:S01]  /*19860*/  @P2 STG.E.U16 [R8.64], R11 ;  /* 0x0000000b08002986 */ /* 0x0003e2000c101506 */
[----:B------:R-:W-:Y:S02]  /*19870*/  ISETP.LT.AND P2, PT, R15, c[0x0][0x178], !P3 ;  /* 0x00005e000f007a0c */ /* 0x000fe40005f41270 */
[----:B------:R-:W-:Y:S01]  /*19880*/  PRMT R10, R20, 0x7632, R10 ;  /* 0x00007632140a7816 */ /* 0x000fe2000000000a */
[----:B0-----:R-:W-:Y:S01]  /*19890*/  IMAD.WIDE R6, R4, 0x2, R2 ;  /* 0x0000000204067825 */ /* 0x001fe200078e0202 */
[----:B-1----:R-:W-:-:S03]  /*198a0*/  PRMT R11, R11, 0x7632, R11 ;  /* 0x000076320b0b7816 */ /* 0x002fc6000000000b */
[----:B------:R-:W-:Y:S02]  /*198b0*/  IMAD.WIDE R8, R4, 0x2, R28 ;  /* 0x0000000204087825 */ /* 0x000fe400078e021c */
[----:B------:R-:W-:Y:S02]  /*198c0*/  @P4 STG.E.U16 [R6.64], R10 ;  /* 0x0000000a06004986 */ /* 0x000fe4000c101506 */
[----:B------:R-:W-:Y:S02]  /*198d0*/  IMAD.WIDE R4, R0, 0x2, R2 ;  /* 0x0000000200047825 */ /* 0x000fe400078e0202 */
[----:B------:R0:W-:Y:S01]  /*198e0*/  @P1 STG.E.U16 [R8.64], R11 ;  /* 0x0000000b08001986 */ /* 0x0001e2000c101506 */
[----:B------:R-:W-:-:S03]  /*198f0*/  ISETP.LT.AND P1, PT, R15, c[0x0][0x178], !P6 ;  /* 0x00005e000f007a0c */ /* 0x000fc60007721270 */
[----:B------:R-:W-:Y:S01]  /*19900*/  @P2 STG.E.U16 [R4.64], R19 ;  /* 0x0000001304002986 */ /* 0x000fe2000c101506 */
[----:B------:R-:W-:-:S03]  /*19910*/  ISETP.LT.AND P2, PT, R15, c[0x0][0x178], !P0 ;  /* 0x00005e000f007a0c */ /* 0x000fc60004741270 */
[----:B------:R-:W2:Y:S04]  /*19920*/  LDL.LU R15, [R1+0x898] ;  /* 0x00089800010f7983 */ /* 0x000ea80000300800 */
[----:B------:R-:W1:Y:S01]  /*19930*/  S2R R20, SR_TID.X ;  /* 0x0000000000147919 */ /* 0x000e620000002100 */
[C---:B------:R-:W-:Y:S02]  /*19940*/  ISETP.LT.AND P3, PT, R25.reuse, c[0x0][0x178], !P3 ;  /* 0x00005e0019007a0c */ /* 0x040fe40005f61270 */
[----:B------:R-:W-:Y:S01]  /*19950*/  IADD3 R12, R24, 0x1f, RZ ;  /* 0x0000001f180c7810 */ /* 0x000fe20007ffe0ff */
[----:B0-----:R-:W-:Y:S01]  /*19960*/  IMAD.WIDE R10, R0, 0x2, R28 ;  /* 0x00000002000a7825 */ /* 0x001fe200078e021c */
[----:B------:R-:W-:Y:S01]  /*19970*/  ISETP.LT.AND P0, PT, R25, c[0x0][0x178], !P0 ;  /* 0x00005e0019007a0c */ /* 0x000fe20004701270 */
[----:B------:R-:W3:Y:S01]  /*19980*/  LDL.LU R21, [R1+0xd0] ;  /* 0x0000d00001157983 */ /* 0x000ee20000300800 */
[----:B------:R-:W-:-:S02]  /*19990*/  ISETP.GE.AND P5, PT, R12, c[0x0][0x17c], PT ;  /* 0x00005f000c007a0c */ /* 0x000fc40003fa6270 */
[----:B------:R-:W-:-:S04]  /*199a0*/  IADD3 R12, R24, 0x20, RZ ;  /* 0x00000020180c7810 */ /* 0x000fc80007ffe0ff */
[----:B------:R-:W-:Y:S02]  /*199b0*/  ISETP.GE.AND P4, PT, R12, c[0x0][0x17c], PT ;  /* 0x00005f000c007a0c */ /* 0x000fe40003f86270 */
[----:B------:R-:W-:Y:S01]  /*199c0*/  IADD3 R12, R0, c[0x0][0x198], RZ ;  /* 0x00006600000c7a10 */ /* 0x000fe20007ffe0ff */
[----:B------:R0:W-:Y:S01]  /*199d0*/  @P3 STG.E.U16 [R10.64], R23 ;  /* 0x000000170a003986 */ /* 0x0001e2000c101506 */
[C---:B-1----:R-:W-:Y:S01]  /*199e0*/  LOP3.LUT R13, R20.reuse, 0xff, RZ, 0xc0, !PT ;  /* 0x000000ff140d7812 */ /* 0x042fe200078ec0ff */
[----:B------:R-:W-:Y:S01]  /*199f0*/  IMAD.SHL.U32 R20, R20, 0x800, RZ ;  /* 0x0000080014147824 */ /* 0x000fe200078e00ff */
[----:B------:R-:W-:Y:S02]  /*19a00*/  PRMT R9, R23, 0x7632, R9 ;  /* 0x0000763217097816 */ /* 0x000fe40000000009 */
[----:B0-----:R-:W4:Y:S02]  /*19a10*/  LDL R23, [R1+0x3f0] ;  /* 0x0003f00001177983 */ /* 0x001f240000100800 */
[----:B------:R-:W-:Y:S01]  /*19a20*/  LOP3.LUT R20, R20, 0x3000, RZ, 0xc0, !PT ;  /* 0x0000300014147812 */ /* 0x000fe200078ec0ff */
[----:B------:R-:W-:Y:S01]  /*19a30*/  IMAD.WIDE R10, R12, 0x2, R2 ;  /* 0x000000020c0a7825 */ /* 0x000fe200078e0202 */
[----:B------:R-:W-:-:S02]  /*19a40*/  ISETP.LT.AND P6, PT, R25, c[0x0][0x178], !P6 ;  /* 0x00005e0019007a0c */ /* 0x000fc400077c1270 */
[----:B------:R-:W-:Y:S01]  /*19a50*/  PRMT R8, R19, 0x7632, R8 ;  /* 0x0000763213087816 */ /* 0x000fe20000000008 */
[----:B------:R-:W-:Y:S01]  /*19a60*/  IMAD R20, R13, 0x10, R20 ;  /* 0x000000100d147824 */ /* 0x000fe200078e0214 */
[C---:B------:R-:W-:Y:S01]  /*19a70*/  IADD3 R0, R12.reuse, c[0x0][0x198], RZ ;  /* 0x000066000c007a10 */ /* 0x040fe20007ffe0ff */
[----:B------:R-:W-:Y:S02]  /*19a80*/  IMAD.WIDE R12, R12, 0x2, R28 ;  /* 0x000000020c0c7825 */ /* 0x000fe400078e021c */
[----:B------:R-:W-:Y:S02]  /*19a90*/  @P2 STG.E.U16 [R10.64], R8 ;  /* 0x000000080a002986 */ /* 0x000fe4000c101506 */
[----:B------:R-:W-:Y:S01]  /*19aa0*/  IMAD.WIDE R16, R0, 0x2, R2 ;  /* 0x0000000200107825 */ /* 0x000fe200078e0202 */
[C---:B------:R-:W-:Y:S01]  /*19ab0*/  IADD3 R18, R24.reuse, 0x22, RZ ;  /* 0x0000002218127810 */ /* 0x040fe20007ffe0ff */
[----:B------:R0:W-:Y:S01]  /*19ac0*/  @P0 STG.E.U16 [R12.64], R9 ;  /* 0x000000090c000986 */ /* 0x0001e2000c101506 */
[----:B------:R-:W-:-:S02]  /*19ad0*/  IADD3 R14, R24, 0x21, RZ ;  /* 0x00000021180e7810 */ /* 0x000fc40007ffe0ff */
[----:B------:R-:W-:Y:S01]  /*19ae0*/  ISETP.GE.AND P2, PT, R18, c[0x0][0x17c], PT ;  /* 0x00005f0012007a0c */ /* 0x000fe20003f46270 */
[----:B------:R-:W1:Y:S01]  /*19af0*/  LDS.128 R4, [R20] ;  /* 0x0000000014047984 */ /* 0x000e620000000c00 */
[----:B------:R-:W-:Y:S01]  /*19b00*/  PRMT R18, R27, 0x7632, R18 ;  /* 0x000076321b127816 */ /* 0x000fe20000000012 */
[----:B0-----:R-:W-:Y:S02]  /*19b10*/  IMAD.WIDE R12, R0, 0x2, R28 ;  /* 0x00000002000c7825 */ /* 0x001fe400078e021c */
[----:B--2---:R0:W-:Y:S04]  /*19b20*/  @P1 STG.E.U16 [R16.64], R15 ;  /* 0x0000000f10001986 */ /* 0x0041e8000c101506 */
[----:B------:R2:W-:Y:S01]  /*19b30*/  @P6 STG.E.U16 [R12.64], R27 ;  /* 0x0000001b0c006986 */ /* 0x0005e2000c101506 */
[----:B0-----:R-:W-:-:S03]  /*19b40*/  IADD3 R16, R24, 0x23, RZ ;  /* 0x0000002318107810 */ /* 0x001fc60007ffe0ff */
[----:B------:R-:W5:Y:S04]  /*19b50*/  LDL.LU R24, [R1+0x894] ;  /* 0x0008940001187983 */ /* 0x000f680000300800 */
[----:B--2---:R-:W2:Y:S04]  /*19b60*/  LDL.LU R27, [R1+0x3ec] ;  /* 0x0003ec00011b7983 */ /* 0x004ea80000300800 */
[----:B------:R-:W0:Y:S04]  /*19b70*/  S2R R20, SR_TID.X ;  /* 0x0000000000147919 */ /* 0x000e280000002100 */
[----:B------:R-:W1:Y:S01]  /*19b80*/  S2R R22, SR_TID.X ;  /* 0x0000000000167919 */ /* 0x000e620000002100 */
[----:B------:R-:W-:-:S02]  /*19b90*/  ISETP.GE.AND P3, PT, R14, c[0x0][0x17c], PT ;  /* 0x00005f000e007a0c */ /* 0x000fc40003f66270 */
[----:B------:R-:W-:Y:S02]  /*19ba0*/  IADD3 R14, R0, c[0x0][0x198], RZ ;  /* 0x00006600000e7a10 */ /* 0x000fe40007ffe0ff */
[----:B----4-:R-:W-:Y:S02]  /*19bb0*/  ISETP.LT.AND P1, PT, R23, c[0x0][0x178], !P5 ;  /* 0x00005e0017007a0c */ /* 0x010fe40006f21270 */
[----:B------:R-:W-:Y:S01]  /*19bc0*/  ISETP.LT.AND P5, PT, R25, c[0x0][0x178], !P5 ;  /* 0x00005e0019007a0c */ /* 0x000fe20006fa1270 */
[----:B------:R-:W-:Y:S01]  /*19bd0*/  IMAD.WIDE R12, R14, 0x2, R2 ;  /* 0x000000020e0c7825 */ /* 0x000fe200078e0202 */
[----:B------:R-:W-:Y:S02]  /*19be0*/  ISETP.LT.AND P6, PT, R23, c[0x0][0x178], !P4 ;  /* 0x00005e0017007a0c */ /* 0x000fe400067c1270 */
[----:B------:R-:W-:Y:S02]  /*19bf0*/  PRMT R15, R15, 0x7632, R15 ;  /* 0x000076320f0f7816 */ /* 0x000fe4000000000f */
[----:B------:R-:W-:-:S02]  /*19c00*/  ISETP.LT.AND P4, PT, R25, c[0x0][0x178], !P4 ;  /* 0x00005e0019007a0c */ /* 0x000fc40006781270 */
[C---:B0-----:R-:W-:Y:S01]  /*19c10*/  LOP3.LUT R19, R20.reuse, 0xff, RZ, 0xc0, !PT ;  /* 0x000000ff14137812 */ /* 0x041fe200078ec0ff */
[----:B------:R-:W-:Y:S01]  /*19c20*/  IMAD.SHL.U32 R20, R20, 0x800, RZ ;  /* 0x0000080014147824 */ /* 0x000fe200078e00ff */
[----:B------:R-:W-:-:S04]  /*19c30*/  IADD3 R0, R14, c[0x0][0x198], RZ ;  /* 0x000066000e007a10 */ /* 0x000fc80007ffe0ff */
[----:B------:R-:W-:Y:S01]  /*19c40*/  LOP3.LUT R20, R20, 0x3000, RZ, 0xc0, !PT ;  /* 0x0000300014147812 */ /* 0x000fe200078ec0ff */
[----:B------:R0:W-:Y:S01]  /*19c50*/  @P1 STG.E.U16 [R12.64], R15 ;  /* 0x0000000f0c001986 */ /* 0x0001e2000c101506 */
[----:B------:R-:W-:Y:S01]  /*19c60*/  ISETP.GE.AND P0, PT, R16, c[0x0][0x17c], PT ;  /* 0x00005f0010007a0c */ /* 0x000fe20003f06270 */
[----:B------:R-:W-:-:S04]  /*19c70*/  IMAD.WIDE R16, R0, 0x2, R28 ;  /* 0x0000000200107825 */ /* 0x000fc800078e021c */
[----:B------:R-:W-:Y:S02]  /*19c80*/  IMAD R20, R19, 0x10, R20 ;  /* 0x0000001013147824 */ /* 0x000fe400078e0214 */
[----:B0-----:R-:W-:-:S04]  /*19c90*/  IMAD.WIDE R12, R14, 0x2, R28 ;  /* 0x000000020e0c7825 */ /* 0x001fc800078e021c */
[----:B------:R-:W-:Y:S01]  /*19ca0*/  IMAD.WIDE R14, R0, 0x2, R2 ;  /* 0x00000002000e7825 */ /* 0x000fe200078e0202 */
[----:B------:R0:W-:Y:S04]  /*19cb0*/  @P5 STG.E.U16 [R12.64], R18 ;  /* 0x000000120c005986 */ /* 0x0001e8000c101506 */
[----:B---3--:R-:W-:Y:S04]  /*19cc0*/  @P6 STG.E.U16 [R14.64], R21 ;  /* 0x000000150e006986 */ /* 0x008fe8000c101506 */
[----:B-1----:R1:W-:Y:S01]  /*19cd0*/  @P4 STG.E.U16 [R16.64], R4 ;  /* 0x0000000410004986 */ /* 0x0023e2000c101506 */
[----:B------:R-:W-:-:S02]  /*19ce0*/  ISETP.LT.AND P4, PT, R23, c[0x0][0x178], !P3 ;  /* 0x00005e0017007a0c */ /* 0x000fc40005f81270 */
[----:B------:R-:W-:Y:S02]  /*19cf0*/  ISETP.LT.AND P3, PT, R25, c[0x0][0x178], !P3 ;  /* 0x00005e0019007a0c */ /* 0x000fe40005f61270 */
[----:B0-----:R-:W-:Y:S02]  /*19d00*/  IADD3 R18, R0, c[0x0][0x198], RZ ;  /* 0x0000660000127a10 */ /* 0x001fe40007ffe0ff */
[----:B------:R-:W-:Y:S02]  /*19d10*/  ISETP.LT.AND P6, PT, R23, c[0x0][0x178], !P2 ;  /* 0x00005e0017007a0c */ /* 0x000fe400057c1270 */
[----:B------:R-:W-:Y:S02]  /*19d20*/  ISETP.LT.AND P2, PT, R25, c[0x0][0x178], !P2 ;  /* 0x00005e0019007a0c */ /* 0x000fe40005741270 */
[----:B-1----:R-:W-:Y:S01]  /*19d30*/  PRMT R4, R21, 0x7632, R4 ;  /* 0x0000763215047816 */ /* 0x002fe20000000004 */
[C---:B------:R-:W-:Y:S01]  /*19d40*/  IMAD.WIDE R16, R18.reuse, 0x2, R2 ;  /* 0x0000000212107825 */ /* 0x040fe200078e0202 */
[----:B------:R-:W-:-:S04]  /*19d50*/  IADD3 R0, R18, c[0x0][0x198], RZ ;  /* 0x0000660012007a10 */ /* 0x000fc80007ffe0ff */
[----:B------:R-:W-:Y:S01]  /*19d60*/  @P4 STG.E.U16 [R16.64], R4 ;  /* 0x0000000410004986 */ /* 0x000fe2000c101506 */
[----:B--2---:R-:W-:-:S04]  /*19d70*/  IADD3 R19, R27, 0x24, RZ ;  /* 0x000000241b137810 */ /* 0x004fc80007ffe0ff */
[----:B------:R-:W-:Y:S02]  /*19d80*/  ISETP.GE.AND P1, PT, R19, c[0x0][0x17c], PT ;  /* 0x00005f0013007a0c */ /* 0x000fe40003f26270 */
[C---:B------:R-:W-:Y:S01]  /*19d90*/  LOP3.LUT R19, R22.reuse, 0xff, RZ, 0xc0, !PT ;  /* 0x000000ff16137812 */ /* 0x040fe200078ec0ff */
[----:B------:R-:W-:-:S05]  /*19da0*/  IMAD.SHL.U32 R22, R22, 0x800, RZ ;  /* 0x0000080016167824 */ /* 0x000fca00078e00ff */
[----:B------:R-:W-:Y:S02]  /*19db0*/  LOP3.LUT R22, R22, 0x3000, RZ, 0xc0, !PT ;  /* 0x0000300016167812 */ /* 0x000fe400078ec0ff */
[----:B------:R-:W-:Y:S02]  /*19dc0*/  IADD3 R25, R27, 0x26, RZ ;  /* 0x000000261b197810 */ /* 0x000fe40007ffe0ff */
[----:B-----5:R-:W-:Y:S01]  /*19dd0*/  PRMT R24, R4, 0x7632, R24 ;  /* 0x0000763204187816 */ /* 0x020fe20000000018 */
[----:B------:R-:W-:Y:S02]  /*19de0*/  IMAD R22, R19, 0x10, R22 ;  /* 0x0000001013167824 */ /* 0x000fe400078e0216 */
[----:B------:R-:W-:Y:S01]  /*19df0*/  IMAD.WIDE R18, R18, 0x2, R28 ;  /* 0x0000000212127825 */ /* 0x000fe200078e021c */
[----:B------:R-:W-:Y:S02]  /*19e00*/  ISETP.GE.AND P4, PT, R25, c[0x0][0x17c], PT ;  /* 0x00005f0019007a0c */ /* 0x000fe40003f86270 */
[----:B------:R-:W2:Y:S04]  /*19e10*/  LDL R25, [R1+0x3f4] ;  /* 0x0003f40001197983 */ /* 0x000ea80000100800 */
[----:B------:R0:W-:Y:S04]  /*19e20*/  @P3 STG.E.U16 [R18.64], R24 ;  /* 0x0000001812003986 */ /* 0x0001e8000c101506 */
[----:B0-----:R-:W3:Y:S04]  /*19e30*/  LDL.LU R19, [R1+0x70] ;  /* 0x0000700001137983 */ /* 0x001ee80000300800 */
[----:B------:R-:W4:Y:S01]  /*19e40*/  LDL R24, [R1+0x3f0] ;  /* 0x0003f00001187983 */ /* 0x000f220000100800 */
[----:B------:R-:W-:-:S05]  /*19e50*/  LOP3.LUT R20, R20, 0x20, RZ, 0x3c, !PT ;  /* 0x0000002014147812 */ /* 0x000fca00078e3cff */
[----:B------:R0:W1:Y:S01]  /*19e60*/  LDS.128 R8, [R20] ;  /* 0x0000000014087984 */ /* 0x0000620000000c00 */
[----:B------:R-:W-:-:S05]  /*19e70*/  LOP3.LUT R22, R22, 0x40, RZ, 0x3c, !PT ;  /* 0x0000004016167812 */ /* 0x000fca00078e3cff */
[----:B------:R5:W2:Y:S01]  /*19e80*/  LDS.128 R12, [R22] ;  /* 0x00000000160c7984 */ /* 0x000aa20000000c00 */
[----:B0-----:R-:W-:-:S04]  /*19e90*/  IADD3 R20, R27, 0x25, RZ ;  /* 0x000000251b147810 */ /* 0x001fc80007ffe0ff */
[----:B------:R-:W-:Y:S01]  /*19ea0*/  ISETP.GE.AND P5, PT, R20, c[0x0][0x17c], PT ;  /* 0x00005f0014007a0c */ /* 0x000fe20003fa6270 */
[----:B------:R-:W-:-:S04]  /*19eb0*/  IMAD.WIDE R20, R0, 0x2, R2 ;  /* 0x0000000200147825 */ /* 0x000fc800078e0202 */
[----:B-----5:R-:W-:Y:S01]  /*19ec0*/  IMAD.WIDE R22, R0, 0x2, R28 ;  /* 0x0000000200167825 */ /* 0x020fe200078e021c */
[----:B-1----:R-:W-:Y:S01]  /*19ed0*/  PRMT R4, R8, 0x7632, R4 ;  /* 0x0000763208047816 */ /* 0x002fe20000000004 */
[----:B---3--:R-:W-:Y:S04]  /*19ee0*/  @P6 STG.E.U16 [R20.64], R19 ;  /* 0x0000001314006986 */ /* 0x008fe8000c101506 */
[----:B------:R0:W-:Y:S01]  /*19ef0*/  @P2 STG.E.U16 [R22.64], R8 ;  /* 0x0000000816002986 */ /* 0x0001e2000c101506 */
[----:B----4-:R-:W-:Y:S02]  /*19f00*/  ISETP.LT.AND P2, PT, R24, c[0x0][0x178], !P0 ;  /* 0x00005e0018007a0c */ /* 0x010fe40004741270 */
[----:B--2---:R-:W-:Y:S02]  /*19f10*/  ISETP.LT.AND P0, PT, R25, c[0x0][0x178], !P0 ;  /* 0x00005e0019007a0c */ /* 0x004fe40004701270 */
[----:B------:R-:W-:-:S02]  /*19f20*/  PRMT R26, R19, 0x7632, R26 ;  /* 0x00007632131a7816 */ /* 0x000fc4000000001a */
[----:B0-----:R-:W-:-:S04]  /*19f30*/  IADD3 R22, R0, c[0x0][0x198], RZ ;  /* 0x0000660000167a10 */ /* 0x001fc80007ffe0ff */
[C---:B------:R-:W-:Y:S01]  /*19f40*/  IADD3 R0, R22.reuse, c[0x0][0x198], RZ ;  /* 0x0000660016007a10 */ /* 0x040fe20007ffe0ff */
[----:B------:R-:W-:-:S04]  /*19f50*/  IMAD.WIDE R20, R22, 0x2, R2 ;  /* 0x0000000216147825 */ /* 0x000fc800078e0202 */
[----:B------:R-:W-:Y:S01]  /*19f60*/  IMAD.WIDE R22, R22, 0x2, R28 ;  /* 0x0000000216167825 */ /* 0x000fe200078e021c */
[----:B------:R0:W-:Y:S04]  /*19f70*/  @P2 STG.E.U16 [R20.64], R26 ;  /* 0x0000001a14002986 */ /* 0x0001e8000c101506 */
[----:B------:R1:W-:Y:S04]  /*19f80*/  @P0 STG.E.U16 [R22.64], R4 ;  /* 0x0000000416000986 */ /* 0x0003e8000c101506 */
[----:B0-----:R-:W2:Y:S04]  /*19f90*/  LDL R26, [R1+0x3f0] ;  /* 0x0003f000011a7983 */ /* 0x001ea80000100800 */
[----:B-1----:R-:W3:Y:S01]  /*19fa0*/  LDL.LU R23, [R1+0x60] ;  /* 0x0000600001177983 */ /* 0x002ee20000300800 */
[----:B------:R-:W-:-:S02]  /*19fb0*/  ISETP.LT.AND P3, PT, R24, c[0x0][0x178], !P1 ;  /* 0x00005e0018007a0c */ /* 0x000fc40004f61270 */
[----:B------:R-:W-:Y:S02]  /*19fc0*/  IADD3 R24, R27, 0x27, RZ ;  /* 0x000000271b187810 */ /* 0x000fe40007ffe0ff */
[----:B------:R-:W-:Y:S02]  /*19fd0*/  ISETP.LT.AND P6, PT, R25, c[0x0][0x178], !P1 ;  /* 0x00005e0019007a0c */ /* 0x000fe40004fc1270 */
[----:B------:R-:W-:Y:S01]  /*19fe0*/  ISETP.GE.AND P1, PT, R24, c[0x0][0x17c], PT ;  /* 0x00005f0018007a0c */ /* 0x000fe20003f26270 */
[C---:B------:R-:W-:Y:S01]  /*19ff0*/  IMAD.WIDE R24, R0.reuse, 0x2, R2 ;  /* 0x0000000200187825 */ /* 0x040fe200078e0202 */
[C---:B------:R-:W-:Y:S02]  /*1a000*/  IADD3 R8, R27.reuse, 0x28, RZ ;  /* 0x000000281b087810 */ /* 0x040fe40007ffe0ff */
[----:B------:R-:W-:Y:S01]  /*1a010*/  IADD3 R4, R27, 0x29, RZ ;  /* 0x000000291b047810 */ /* 0x000fe20007ffe0ff */
[C---:B------:R-:W-:Y:S01]  /*1a020*/  IMAD.WIDE R20, R0.reuse, 0x2, R28 ;  /* 0x0000000200147825 */ /* 0x040fe200078e021c */
[----:B------:R-:W-:-:S02]  /*1a030*/  IADD3 R0, R0, c[0x0][0x198], RZ ;  /* 0x0000660000007a10 */ /* 0x000fc40007ffe0ff */
[----:B------:R-:W-:Y:S02]  /*1a040*/  ISETP.GE.AND P2, PT, R8, c[0x0][0x17c], PT ;  /* 0x00005f0008007a0c */ /* 0x000fe40003f46270 */
[----:B------:R-:W-:Y:S02]  /*1a050*/  ISETP.GE.AND P0, PT, R4, c[0x0][0x17c], PT ;  /* 0x00005f0004007a0c */ /* 0x000fe40003f06270 */
[----:B------:R-:W-:Y:S01]  /*1a060*/  PRMT R8, R12, 0x7632, R8 ;  /* 0x000076320c087816 */ /* 0x000fe20000000008 */
[----:B------:R-:W0:Y:S04]  /*1a070*/  S2R R17, SR_TID.X ;  /* 0x0000000000117919 */ /* 0x000e280000002100 */
[----:B---3--:R1:W-:Y:S01]  /*1a080*/  @P3 STG.E.U16 [R24.64], R23 ;  /* 0x0000001718003986 */ /* 0x0083e2000c101506 */
[----:B--2---:R-:W-:-:S02]  /*1a090*/  ISETP.LT.AND P3, PT, R26, c[0x0][0x178], !P5 ;  /* 0x00005e001a007a0c */ /* 0x004fc40006f61270 */
[----:B------:R-:W-:Y:S01]  /*1a0a0*/  PRMT R4, R23, 0x7632, R4 ;  /* 0x0000763217047816 */ /* 0x000fe20000000004 */
[----:B------:R2:W-:Y:S04]  /*1a0b0*/  @P6 STG.E.U16 [R20.64], R12 ;  /* 0x0000000c14006986 */ /* 0x0005e8000c101506 */
[----:B-1----:R-:W3:Y:S04]  /*1a0c0*/  LDL.LU R24, [R1+0x40] ;  /* 0x0000400001187983 */ /* 0x002ee80000300800 */
[----:B------:R-:W4:Y:S01]  /*1a0d0*/  LDL.LU R25, [R1+0x3f4] ;  /* 0x0003f40001197983 */ /* 0x000f220000300800 */
[----:B--2---:R-:W-:Y:S01]  /*1a0e0*/  IMAD.WIDE R20, R0, 0x2, R2 ;  /* 0x0000000200147825 */ /* 0x004fe200078e0202 */
[----:B------:R-:W-:-:S02]  /*1a0f0*/  IADD3 R12, R27, 0x2a, RZ ;  /* 0x0000002a1b0c7810 */ /* 0x000fc40007ffe0ff */
[----:B------:R-:W-:Y:S02]  /*1a100*/  ISETP.LT.AND P6, PT, R26, c[0x0][0x178], !P4 ;  /* 0x00005e001a007a0c */ /* 0x000fe400067c1270 */
[----:B------:R1:W-:Y:S01]  /*1a110*/  @P3 STG.E.U16 [R20.64], R4 ;  /* 0x0000000414003986 */ /* 0x0003e2000c101506 */
[----:B------:R-:W-:-:S03]  /*1a120*/  ISETP.GE.AND P3, PT, R12, c[0x0][0x17c], PT ;  /* 0x00005f000c007a0c */ /* 0x000fc60003f66270 */
[----:B------:R-:W2:Y:S04]  /*1a130*/  LDL.LU R26, [R1+0xd4] ;  /* 0x0000d400011a7983 */ /* 0x000ea80000300800 */
[----:B------:R-:W5:Y:S01]  /*1a140*/  LDL R12, [R1+0x3f0] ;  /* 0x0003f000010c7983 */ /* 0x000f620000100800 */
[C---:B0-----:R-:W-:Y:S01]  /*1a150*/  LOP3.LUT R16, R17.reuse, 0xff, RZ, 0xc0, !PT ;  /* 0x000000ff11107812 */ /* 0x041fe200078ec0ff */
[----:B------:R-:W-:-:S05]  /*1a160*/  IMAD.SHL.U32 R17, R17, 0x800, RZ ;  /* 0x0000080011117824 */ /* 0x000fca00078e00ff */
[----:B------:R-:W-:-:S05]  /*1a170*/  LOP3.LUT R17, R17, 0x3000, RZ, 0xc0, !PT ;  /* 0x0000300011117812 */ /* 0x000fca00078ec0ff */
[----:B------:R-:W-:-:S05]  /*1a180*/  IMAD R17, R16, 0x10, R17 ;  /* 0x0000001010117824 */ /* 0x000fca00078e0211 */
[----:B------:R-:W-:-:S06]  /*1a190*/  LOP3.LUT R17, R17, 0x60, RZ, 0x3c, !PT ;  /* 0x0000006011117812 */ /* 0x000fcc00078e3cff */
[----:B------:R-:W0:Y:S01]  /*1a1a0*/  LDS.128 R16, [R17] ;  /* 0x0000000011107984 */ /* 0x000e220000000c00 */
[C---:B------:R-:W-:Y:S01]  /*1a1b0*/  IMAD.WIDE R22, R0.reuse, 0x2, R28 ;  /* 0x0000000200167825 */ /* 0x040fe200078e021c */
[----:B------:R-:W-:Y:S02]  /*1a1c0*/  IADD3 R0, R0, c[0x0][0x198], RZ ;  /* 0x0000660000007a10 */ /* 0x000fe40007ffe0ff */
[----:B-1----:R-:W-:-:S03]  /*1a1d0*/  IADD3 R4, R27, 0x2b, RZ ;  /* 0x0000002b1b047810 */ /* 0x002fc60007ffe0ff */
[----:B------:R-:W-:Y:S01]  /*1a1e0*/  IMAD.WIDE R20, R0, 0x2, R2 ;  /* 0x0000000200147825 */ /* 0x000fe200078e0202 */
[C---:B----4-:R-:W-:Y:S02]  /*1a1f0*/  ISETP.LT.AND P5, PT, R25.reuse, c[0x0][0x178], !P5 ;  /* 0x00005e0019007a0c */ /* 0x050fe40006fa1270 */
[----:B------:R-:W-:-:S11]  /*1a200*/  ISETP.LT.AND P4, PT, R25, c[0x0][0x178], !P4 ;  /* 0x00005e0019007a0c */ /* 0x000fd60006781270 */
[----:B------:R1:W-:Y:S01]  /*1a210*/  @P5 STG.E.U16 [R22.64], R8 ;  /* 0x0000000816005986 */ /* 0x0003e2000c101506 */
[----:B-----5:R-:W-:Y:S02]  /*1a220*/  ISETP.LT.AND P5, PT, R12, c[0x0][0x178], !P1 ;  /* 0x00005e000c007a0c */ /* 0x020fe40004fa1270 */
[----:B------:R-:W-:Y:S01]  /*1a230*/  ISETP.LT.AND P1, PT, R25, c[0x0][0x178], !P1 ;  /* 0x00005e0019007a0c */ /* 0x000fe20004f21270 */
[----:B---3--:R3:W-:Y:S01]  /*1a240*/  @P6 STG.E.U16 [R20.64], R24 ;  /* 0x0000001814006986 */ /* 0x0087e2000c101506 */
[----:B------:R-:W-:Y:S01]  /*1a250*/  ISETP.GE.AND P6, PT, R4, c[0x0][0x17c], PT ;  /* 0x00005f0004007a0c */ /* 0x000fe20003fc6270 */
[C---:B-1----:R-:W-:Y:S01]  /*1a260*/  IMAD.WIDE R22, R0.reuse, 0x2, R28 ;  /* 0x0000000200167825 */ /* 0x042fe200078e021c */
[----:B------:R-:W-:Y:S02]  /*1a270*/  IADD3 R0, R0, c[0x0][0x198], RZ ;  /* 0x0000660000007a10 */ /* 0x000fe40007ffe0ff */
[----:B------:R-:W-:Y:S02]  /*1a280*/  PRMT R4, R24, 0x7632, R4 ;  /* 0x0000763218047816 */ /* 0x000fe40000000004 */
[----:B0-----:R0:W-:Y:S01]  /*1a290*/  @P4 STG.E.U16 [R22.64], R16 ;  /* 0x0000001016004986 */ /* 0x0011e2000c101506 */
[----:B---3--:R-:W-:Y:S01]  /*1a2a0*/  IMAD.WIDE R20, R0, 0x2, R2 ;  /* 0x0000000200147825 */ /* 0x008fe200078e0202 */
[----:B------:R-:W-:-:S02]  /*1a2b0*/  ISETP.LT.AND P4, PT, R12, c[0x0][0x178], !P2 ;  /* 0x00005e000c007a0c */ /* 0x000fc40005781270 */
[----:B------:R-:W-:Y:S01]  /*1a2c0*/  ISETP.LT.AND P2, PT, R25, c[0x0][0x178], !P2 ;  /* 0x00005e0019007a0c */ /* 0x000fe20005741270 */
[----:B------:R-:W3:Y:S04]  /*1a2d0*/  LDL.LU R24, [R1+0x74] ;  /* 0x0000740001187983 */ /* 0x000ee80000300800 */
[----:B------:R1:W-:Y:S01]  /*1a2e0*/  @P5 STG.E.U16 [R20.64], R4 ;  /* 0x0000000414005986 */ /* 0x0003e2000c101506 */
[----:B0-----:R-:W-:Y:S01]  /*1a2f0*/  IMAD.WIDE R22, R0, 0x2, R28 ;  /* 0x0000000200167825 */ /* 0x001fe200078e021c */
[----:B------:R-:W-:Y:S02]  /*1a300*/  PRMT R16, R16, 0x7632, R16 ;  /* 0x0000763210107816 */ /* 0x000fe40000000010 */
[----:B------:R-:W-:Y:S02]  /*1a310*/  IADD3 R0, R0, c[0x0][0x198], RZ ;  /* 0x0000660000007a10 */ /* 0x000fe40007ffe0ff */
[----:B------:R-:W-:Y:S01]  /*1a320*/  ISETP.LT.AND P5, PT, R12, c[0x0][0x178], !P0 ;  /* 0x00005e000c007a0c */ /* 0x000fe200047a1270 */
[----:B------:R0:W-:Y:S01]  /*1a330*/  @P1 STG.E.U16 [R22.64], R16 ;  /* 0x0000001016001986 */ /* 0x0001e2000c101506 */
[----:B-1----:R-:W-:Y:S01]  /*1a340*/  IADD3 R4, R27, 0x2c, RZ ;  /* 0x0000002c1b047810 */ /* 0x002fe20007ffe0ff */
[----:B------:R-:W-:-:S03]  /*1a350*/  IMAD.WIDE R20, R0, 0x2, R2 ;  /* 0x0000000200147825 */ /* 0x000fc600078e0202 */
[----:B------:R-:W-:Y:S02]  /*1a360*/  ISETP.GE.AND P1, PT, R4, c[0x0][0x17c], PT ;  /* 0x00005f0004007a0c */ /* 0x000fe40003f26270 */
[----:B------:R-:W-:Y:S01]  /*1a370*/  IADD3 R4, R0, c[0x0][0x198], RZ ;  /* 0x0000660000047a10 */ /* 0x000fe20007ffe0ff */
[----:B--2---:R1:W-:Y:S01]  /*1a380*/  @P4 STG.E.U16 [R20.64], R26 ;  /* 0x0000001a14004986 */ /* 0x0043e2000c101506 */
[----:B------:R-:W-:Y:S02]  /*1a390*/  ISETP.LT.AND P0, PT, R25, c[0x0][0x178], !P0 ;  /* 0x00005e0019007a0c */ /* 0x000fe40004701270 */
[----:B------:R-:W-:Y:S01]  /*1a3a0*/  IADD3 R8, R27, 0x2d, RZ ;  /* 0x0000002d1b087810 */ /* 0x000fe20007ffe0ff */
[----:B0-----:R-:W-:-:S04]  /*1a3b0*/  IMAD.WIDE R22, R4, 0x2, R2 ;  /* 0x0000000204167825 */ /* 0x001fc800078e0202 */
[----:B-1----:R-:W-:Y:S01]  /*1a3c0*/  IMAD.WIDE R20, R0, 0x2, R28 ;  /* 0x0000000200147825 */ /* 0x002fe200078e021c */
[----:B------:R-:W-:Y:S02]  /*1a3d0*/  PRMT R0, R26, 0x7632, R0 ;  /* 0x000076321a007816 */ /* 0x000fe40000000000 */
[----:B------:R-:W-:Y:S01]  /*1a3e0*/  ISETP.GE.AND P4, PT, R8, c[0x0][0x17c], PT ;  /* 0x00005f0008007a0c */ /* 0x000fe20003f86270 */
[----:B------:R-:W2:Y:S01]  /*1a3f0*/  LDL.LU R26, [R1+0x64] ;  /* 0x00006400011a7983 */ /* 0x000ea20000300800 */
[----:B------:R-:W-:-:S03]  /*1a400*/  PRMT R8, R5, 0x7632, R8 ;  /* 0x0000763205087816 */ /* 0x000fc60000000008 */
[----:B------:R-:W-:Y:S04]  /*1a410*/  @P2 STG.E.U16 [R20.64], R5 ;  /* 0x0000000514002986 */ /* 0x000fe8000c101506 */
[----:B------:R0:W-:Y:S02]  /*1a420*/  @P5 STG.E.U16 [R22.64], R0 ;  /* 0x0000000016005986 */ /* 0x0001e4000c101506 */
[C---:B0-----:R-:W-:Y:S01]  /*1a430*/  IADD3 R0, R4.reuse, c[0x0][0x198], RZ ;  /* 0x0000660004007a10 */ /* 0x041fe20007ffe0ff */
[----:B------:R-:W-:-:S05]  /*1a440*/  IMAD.WIDE R4, R4, 0x2, R28 ;  /* 0x0000000204047825 */ /* 0x000fca00078e021c */
[----:B------:R0:W-:Y:S04]  /*1a450*/  @P0 STG.E.U16 [R4.64], R8 ;  /* 0x0000000804000986 */ /* 0x0001e8000c101506 */
[----:B0-----:R-:W4:Y:S01]  /*1a460*/  LDL R5, [R1+0x3f0] ;  /* 0x0003f00001057983 */ /* 0x001f220000100800 */
[----:B------:R-:W-:Y:S01]  /*1a470*/  ISETP.LT.AND P2, PT, R12, c[0x0][0x178], !P3 ;  /* 0x00005e000c007a0c */ /* 0x000fe20005f41270 */
[----:B------:R-:W-:Y:S01]  /*1a480*/  IMAD.WIDE R20, R0, 0x2, R2 ;  /* 0x0000000200147825 */ /* 0x000fe200078e0202 */
[----:B------:R-:W-:-:S03]  /*1a490*/  ISETP.LT.AND P3, PT, R25, c[0x0][0x178], !P3 ;  /* 0x00005e0019007a0c */ /* 0x000fc60005f61270 */
[C---:B------:R-:W-:Y:S01]  /*1a4a0*/  IMAD.WIDE R22, R0.reuse, 0x2, R28 ;  /* 0x0000000200167825 */ /* 0x040fe200078e021c */
[C---:B------:R-:W-:Y:S02]  /*1a4b0*/  IADD3 R12, R27.reuse, 0x2e, RZ ;  /* 0x0000002e1b0c7810 */ /* 0x040fe40007ffe0ff */
[----:B------:R-:W-:Y:S02]  /*1a4c0*/  IADD3 R8, R0, c[0x0][0x198], RZ ;  /* 0x0000660000087a10 */ /* 0x000fe40007ffe0ff */
[----:B------:R-:W-:Y:S02]  /*1a4d0*/  ISETP.GE.AND P5, PT, R12, c[0x0][0x17c], PT ;  /* 0x00005f000c007a0c */ /* 0x000fe40003fa6270 */
[----:B------:R-:W-:Y:S02]  /*1a4e0*/  IADD3 R16, R27, 0x2f, RZ ;  /* 0x0000002f1b107810 */ /* 0x000fe40007ffe0ff */
[----:B------:R-:W-:Y:S02]  /*1a4f0*/  IADD3 R0, R8, c[0x0][0x198], RZ ;  /* 0x0000660008007a10 */ /* 0x000fe40007ffe0ff */
[----:B------:R-:W-:-:S02]  /*1a500*/  ISETP.GE.AND P0, PT, R16, c[0x0][0x17c], PT ;  /* 0x00005f0010007a0c */ /* 0x000fc40003f06270 */
[----:B------:R-:W-:Y:S01]  /*1a510*/  PRMT R16, R9, 0x7632, R16 ;  /* 0x0000763209107816 */ /* 0x000fe20000000010 */
[----:B---3--:R0:W-:Y:S01]  /*1a520*/  @P2 STG.E.U16 [R20.64], R24 ;  /* 0x0000001814002986 */ /* 0x0081e2000c101506 */
[----:B------:R-:W-:-:S03]  /*1a530*/  PRMT R12, R24, 0x7632, R12 ;  /* 0x00007632180c7816 */ /* 0x000fc6000000000c */
[----:B------:R1:W-:Y:S01]  /*1a540*/  @P3 STG.E.U16 [R22.64], R9 ;  /* 0x0000000916003986 */ /* 0x0003e2000c101506 */
[----:B0-----:R-:W-:Y:S01]  /*1a550*/  IADD3 R24, R27, 0x30, RZ ;  /* 0x000000301b187810 */ /* 0x001fe20007ffe0ff */
[--C-:B------:R-:W-:Y:S01]  /*1a560*/  IMAD.WIDE R20, R0, 0x2, R2.reuse ;  /* 0x0000000200147825 */ /* 0x100fe200078e0202 */
[C---:B----4-:R-:W-:Y:S02]  /*1a570*/  ISETP.LT.AND P2, PT, R5.reuse, c[0x0][0x178], !P6 ;  /* 0x00005e0005007a0c */ /* 0x050fe40007741270 */
[----:B------:R-:W-:Y:S01]  /*1a580*/  ISETP.LT.AND P3, PT, R5, c[0x0][0x178], !P1 ;  /* 0x00005e0005007a0c */ /* 0x000fe20004f61270 */
[----:B------:R-:W-:Y:S01]  /*1a590*/  IMAD.WIDE R4, R8, 0x2, R2 ;  /* 0x0000000208047825 */ /* 0x000fe200078e0202 */
[----:B------:R-:W-:-:S09]  /*1a5a0*/  ISETP.LT.AND P6, PT, R25, c[0x0][0x178], !P6 ;  /* 0x00005e0019007a0c */ /* 0x000fd200077c1270 */
[----:B------:R-:W-:Y:S01]  /*1a5b0*/  @P2 STG.E.U16 [R4.64], R12 ;  /* 0x0000000c04002986 */ /* 0x000fe2000c101506 */
[----:B------:R-:W-:-:S03]  /*1a5c0*/  ISETP.GE.AND P2, PT, R24, c[0x0][0x17c], PT ;  /* 0x00005f0018007a0c */ /* 0x000fc60003f46270 */
[----:B------:R-:W3:Y:S01]  /*1a5d0*/  LDL.LU R24, [R1+0x3f0] ;  /* 0x0003f00001187983 */ /* 0x000ee20000300800 */
[----:B-1----:R-:W-:-:S05]  /*1a5e0*/  IMAD.WIDE R8, R8, 0x2, R28 ;  /* 0x0000000208087825 */ /* 0x002fca00078e021c */
[----:B------:R-:W-:Y:S04]  /*1a5f0*/  @P6 STG.E.U16 [R8.64], R16 ;  /* 0x0000001008006986 */ /* 0x000fe8000c101506 */
[----:B--2---:R0:W-:Y:S04]  /*1a600*/  @P3 STG.E.U16 [R20.64], R26 ;  /* 0x0000001a14003986 */ /* 0x0041e8000c101506 */
[----:B0-----:R-:W2:Y:S01]  /*1a610*/  LDL.LU R21, [R1+0x44] ;  /* 0x0000440001157983 */ /* 0x001ea20000300800 */
[----:B------:R-:W-:-:S03]  /*1a620*/  PRMT R12, R26, 0x7632, R12 ;  /* 0x000076321a0c7816 */ /* 0x000fc6000000000c */
[----:B------:R-:W4:Y:S01]  /*1a630*/  LDL.LU R26, [R1+0xd8] ;  /* 0x0000d800011a7983 */ /* 0x000f220000300800 */
[----:B------:R-:W-:Y:S01]  /*1a640*/  ISETP.LT.AND P1, PT, R25, c[0x0][0x178], !P1 ;  /* 0x00005e0019007a0c */ /* 0x000fe20004f21270 */
[C---:B------:R-:W-:Y:S01]  /*1a650*/  IMAD.WIDE R22, R0.reuse, 0x2, R28 ;  /* 0x0000000200167825 */ /* 0x040fe200078e021c */
[----:B------:R-:W-:-:S04]  /*1a660*/  IADD3 R4, R0, c[0x0][0x198], RZ ;  /* 0x0000660000047a10 */ /* 0x000fc80007ffe0ff */
[C---:B------:R-:W-:Y:S01]  /*1a670*/  IADD3 R0, R4.reuse, c[0x0][0x198], RZ ;  /* 0x0000660004007a10 */ /* 0x040fe20007ffe0ff */
[----:B------:R-:W-:-:S04]  /*1a680*/  IMAD.WIDE R8, R4, 0x2, R2 ;  /* 0x0000000204087825 */ /* 0x000fc800078e0202 */
[----:B------:R-:W-:Y:S02]  /*1a690*/  IMAD.WIDE R4, R4, 0x2, R28 ;  /* 0x0000000204047825 */ /* 0x000fe400078e021c */
[----:B------:R0:W-:Y:S02]  /*1a6a0*/  @P1 STG.E.U16 [R22.64], R13 ;  /* 0x0000000d16001986 */ /* 0x0001e4000c101506 */
[----:B0-----:R-:W-:Y:S02]  /*1a6b0*/  PRMT R13, R13, 0x7632, R13 ;  /* 0x000076320d0d7816 */ /* 0x001fe4000000000d */
[C---:B---3--:R-:W-:Y:S02]  /*1a6c0*/  ISETP.LT.AND P3, PT, R24.reuse, c[0x0][0x178], !P4 ;  /* 0x00005e0018007a0c */ /* 0x048fe40006761270 */
[----:B------:R-:W-:Y:S02]  /*1a6d0*/  ISETP.LT.AND P4, PT, R25, c[0x0][0x178], !P4 ;  /* 0x00005e0019007a0c */ /* 0x000fe40006781270 */
[----:B------:R-:W-:-:S02]  /*1a6e0*/  ISETP.LT.AND P6, PT, R24, c[0x0][0x178], !P5 ;  /* 0x00005e0018007a0c */ /* 0x000fc40006fc1270 */
[----:B------:R-:W-:-:S07]  /*1a6f0*/  ISETP.LT.AND P5, PT, R25, c[0x0][0x178], !P5 ;  /* 0x00005e0019007a0c */ /* 0x000fce0006fa1270 */
[----:B------:R0:W-:Y:S04]  /*1a700*/  @P3 STG.E.U16 [R8.64], R12 ;  /* 0x0000000c08003986 */ /* 0x0001e8000c101506 */
[----:B------:R1:W-:Y:S01]  /*1a710*/  @P4 STG.E.U16 [R4.64], R13 ;  /* 0x0000000d04004986 */ /* 0x0003e2000c101506 */
[----:B------:R-:W-:Y:S02]  /*1a720*/  ISETP.LT.AND P4, PT, R24, c[0x0][0x178], !P0 ;  /* 0x00005e0018007a0c */ /* 0x000fe40004781270 */
[----:B------:R-:W-:Y:S01]  /*1a730*/  ISETP.LT.AND P0, PT, R25, c[0x0][0x178], !P0 ;  /* 0x00005e0019007a0c */ /* 0x000fe20004701270 */
[----:B0-----:R-:W-:-:S04]  /*1a740*/  IMAD.WIDE R8, R0, 0x2, R2 ;  /* 0x0000000200087825 */ /* 0x001fc800078e0202 */
[C---:B-1----:R-:W-:Y:S01]  /*1a750*/  IMAD.WIDE R4, R0.reuse, 0x2, R28 ;  /* 0x0000000200047825 */ /* 0x042fe200078e021c */
[----:B------:R-:W-:Y:S01]  /*1a760*/  IADD3 R0, R0, c[0x0][0x198], RZ ;  /* 0x0000660000007a10 */ /* 0x000fe20007ffe0ff */
[----:B--2---:R0:W-:Y:S01]  /*1a770*/  @P6 STG.E.U16 [R8.64], R21 ;  /* 0x0000001508006986 */ /* 0x0041e2000c101506 */
[----:B------:R-:W-:-:S03]  /*1a780*/  PRMT R13, R21, 0x7632, R13 ;  /* 0x00007632150d7816 */ /* 0x000fc6000000000d */
[----:B------:R1:W-:Y:S01]  /*1a790*/  @P5 STG.E.U16 [R4.64], R17 ;  /* 0x0000001104005986 */ /* 0x0003e2000c101506 */
[----:B------:R-:W-:-:S03]  /*1a7a0*/  ISETP.LT.AND P5, PT, R24, c[0x0][0x178], !P2 ;  /* 0x00005e0018007a0c */ /* 0x000fc600057a1270 */
[----:B0-----:R-:W2:Y:S01]  /*1a7b0*/  LDL.LU R21, [R1+0x78] ;  /* 0x0000780001157983 */ /* 0x001ea20000300800 */
[----:B-1----:R-:W-:Y:S01]  /*1a7c0*/  IMAD.WIDE R4, R0, 0x2, R2 ;  /* 0x0000000200047825 */ /* 0x002fe200078e0202 */
[----:B------:R-:W-:-:S03]  /*1a7d0*/  PRMT R17, R17, 0x7632, R17 ;  /* 0x0000763211117816 */ /* 0x000fc60000000011 */
[C---:B------:R-:W-:Y:S01]  /*1a7e0*/  IMAD.WIDE R8, R0.reuse, 0x2, R28 ;  /* 0x0000000200087825 */ /* 0x040fe200078e021c */
[----:B------:R0:W-:Y:S04]  /*1a7f0*/  @P4 STG.E.U16 [R4.64], R13 ;  /* 0x0000000d04004986 */ /* 0x0001e8000c101506 */
[----:B------:R1:W-:Y:S01]  /*1a800*/  @P0 STG.E.U16 [R8.64], R17 ;  /* 0x0000001108000986 */ /* 0x0003e2000c101506 */
[----:B0-----:R-:W-:-:S05]  /*1a810*/  IADD3 R4, R0, c[0x0][0x198], RZ ;  /* 0x0000660000047a10 */ /* 0x001fca0007ffe0ff */
[----:B-1----:R-:W-:Y:S01]  /*1a820*/  IMAD.WIDE R8, R4, 0x2, R2 ;  /* 0x0000000204087825 */ /* 0x002fe200078e0202 */
[----:B----4-:R-:W-:-:S04]  /*1a830*/  PRMT R13, R26, 0x7632, R13 ;  /* 0x000076321a0d7816 */ /* 0x010fc8000000000d */
[----:B------:R0:W-:Y:S04]  /*1a840*/  @P5 STG.E.U16 [R8.64], R26 ;  /* 0x0000001a08005986 */ /* 0x0001e8000c101506 */
[----:B0-----:R-:W3:Y:S01]  /*1a850*/  LDL.LU R26, [R1+0x68] ;  /* 0x00006800011a7983 */ /* 0x001ee20000300800 */
[----:B------:R-:W-:Y:S02]  /*1a860*/  IADD3 R16, R27, 0x31, RZ ;  /* 0x000000311b107810 */ /* 0x000fe40007ffe0ff */
[----:B------:R-:W-:Y:S01]  /*1a870*/  ISETP.LT.AND P2, PT, R25, c[0x0][0x178], !P2 ;  /* 0x00005e0019007a0c */ /* 0x000fe20005741270 */
[----:B------:R-:W4:Y:S01]  /*1a880*/  LDL.LU R23, [R1+0x48] ;  /* 0x0000480001177983 */ /* 0x000f220000300800 */
[----:B------:R-:W-:-:S04]  /*1a890*/  ISETP.GE.AND P1, PT, R16, c[0x0][0x17c], PT ;  /* 0x00005f0010007a0c */ /* 0x000fc80003f26270 */
[----:B------:R-:W-:Y:S02]  /*1a8a0*/  ISETP.LT.AND P0, PT, R24, c[0x0][0x178], !P1 ;  /* 0x00005e0018007a0c */ /* 0x000fe40004f01270 */
[C---:B------:R-:W-:Y:S01]  /*1a8b0*/  IADD3 R0, R4.reuse, c[0x0][0x198], RZ ;  /* 0x0000660004007a10 */ /* 0x040fe20007ffe0ff */
[----:B------:R-:W-:Y:S01]  /*1a8c0*/  IMAD.WIDE R4, R4, 0x2, R28 ;  /* 0x0000000204047825 */ /* 0x000fe200078e021c */
[----:B------:R-:W-:Y:S02]  /*1a8d0*/  IADD3 R20, R27, 0x32, RZ ;  /* 0x000000321b147810 */ /* 0x000fe40007ffe0ff */
[----:B------:R-:W-:Y:S01]  /*1a8e0*/  ISETP.LT.AND P1, PT, R25, c[0x0][0x178], !P1 ;  /* 0x00005e0019007a0c */ /* 0x000fe20004f21270 */
[----:B------:R-:W-:Y:S01]  /*1a8f0*/  IMAD.WIDE R8, R0, 0x2, R2 ;  /* 0x0000000200087825 */ /* 0x000fe200078e0202 */
[----:B------:R-:W-:Y:S02]  /*1a900*/  ISETP.GE.AND P3, PT, R20, c[0x0][0x17c], PT ;  /* 0x00005f0014007a0c */ /* 0x000fe40003f66270 */
[----:B------:R-:W-:Y:S01]  /*1a910*/  IADD3 R12, R27, 0x33, RZ ;  /* 0x000000331b0c7810 */ /* 0x000fe20007ffe0ff */
[----:B------:R0:W-:Y:S01]  /*1a920*/  @P2 STG.E.U16 [R4.64], R6 ;  /* 0x0000000604002986 */ /* 0x0001e2000c101506 */
[----:B------:R-:W-:-:S02]  /*1a930*/  PRMT R20, R6, 0x7632, R20 ;  /* 0x0000763206147816 */ /* 0x000fc40000000014 */
[----:B------:R-:W-:Y:S01]  /*1a940*/  ISETP.GE.AND P6, PT, R12, c[0x0][0x17c], PT ;  /* 0x00005f000c007a0c */ /* 0x000fe20003fc6270 */
[----:B------:R1:W-:Y:S01]  /*1a950*/  @P0 STG.E.U16 [R8.64], R13 ;  /* 0x0000000d08000986 */ /* 0x0003e2000c101506 */
[----:B------:R-:W-:Y:S02]  /*1a960*/  ISETP.LT.AND P0, PT, R24, c[0x0][0x178], !P3 ;  /* 0x00005e0018007a0c */ /* 0x000fe40005f01270 */
[----:B------:R-:W-:Y:S02]  /*1a970*/  IADD3 R12, R27, 0x34, RZ ;  /* 0x000000341b0c7810 */ /* 0x000fe40007ffe0ff */
[----:B------:R-:W-:Y:S02]  /*1a980*/  ISETP.LT.AND P3, PT, R25, c[0x0][0x178], !P3 ;  /* 0x00005e0019007a0c */ /* 0x000fe40005f61270 */
[C---:B------:R-:W-:Y:S01]  /*1a990*/  IADD3 R17, R0.reuse, c[0x0][0x198], RZ ;  /* 0x0000660000117a10 */ /* 0x040fe20007ffe0ff */
[----:B0-----:R-:W-:Y:S01]  /*1a9a0*/  IMAD.WIDE R4, R0, 0x2, R28 ;  /* 0x0000000200047825 */ /* 0x001fe200078e021c */
[----:B------:R-:W-:-:S02]  /*1a9b0*/  ISETP.GE.AND P4, PT, R12, c[0x0][0x17c], PT ;  /* 0x00005f000c007a0c */ /* 0x000fc40003f86270 */
[----:B------:R-:W-:Y:S02]  /*1a9c0*/  IADD3 R12, R27, 0x35, RZ ;  /* 0x000000351b0c7810 */ /* 0x000fe40007ffe0ff */
[----:B------:R0:W-:Y:S01]  /*1a9d0*/  @P1 STG.E.U16 [R4.64], R20 ;  /* 0x0000001404001986 */ /* 0x0001e2000c101506 */
[----:B------:R-:W-:Y:S01]  /*1a9e0*/  ISETP.LT.AND P2, PT, R24, c[0x0][0x178], !P6 ;  /* 0x00005e0018007a0c */ /* 0x000fe20007741270 */
[----:B-1----:R-:W-:Y:S01]  /*1a9f0*/  IMAD.WIDE R8, R17, 0x2, R28 ;  /* 0x0000000211087825 */ /* 0x002fe200078e021c */
[----:B------:R-:W-:Y:S02]  /*1aa00*/  ISETP.GE.AND P5, PT, R12, c[0x0][0x17c], PT ;  /* 0x00005f000c007a0c */ /* 0x000fe40003fa6270 */
[----:B------:R-:W-:Y:S02]  /*1aa10*/  IADD3 R12, R27, 0x36, RZ ;  /* 0x000000361b0c7810 */ /* 0x000fe40007ffe0ff */
[C---:B------:R-:W-:Y:S01]  /*1aa20*/  IADD3 R6, R17.reuse, c[0x0][0x198], RZ ;  /* 0x0000660011067a10 */ /* 0x040fe20007ffe0ff */
[----:B0-----:R-:W-:Y:S01]  /*1aa30*/  IMAD.WIDE R4, R17, 0x2, R2 ;  /* 0x0000000211047825 */ /* 0x001fe200078e0202 */
[----:B------:R-:W-:-:S02]  /*1aa40*/  ISETP.LT.AND P6, PT, R25, c[0x0][0x178], !P6 ;  /* 0x00005e0019007a0c */ /* 0x000fc400077c1270 */
[----:B------:R-:W-:Y:S01]  /*1aa50*/  ISETP.GE.AND P1, PT, R12, c[0x0][0x17c], PT ;  /* 0x00005f000c007a0c */ /* 0x000fe20003f26270 */
[----:B------:R-:W-:Y:S01]  /*1aa60*/  IMAD.WIDE R12, R6, 0x2, R2 ;  /* 0x00000002060c7825 */ /* 0x000fe200078e0202 */
[----:B--2---:R0:W-:Y:S01]  /*1aa70*/  @P0 STG.E.U16 [R4.64], R21 ;  /* 0x0000001504000986 */ /* 0x0041e2000c101506 */
[----:B------:R-:W-:-:S03]  /*1aa80*/  PRMT R16, R21, 0x7632, R16 ;  /* 0x0000763215107816 */ /* 0x000fc60000000010 */
[----:B------:R1:W-:Y:S01]  /*1aa90*/  @P3 STG.E.U16 [R8.64], R10 ;  /* 0x0000000a08003986 */ /* 0x0003e2000c101506 */
[----:B------:R-:W-:-:S03]  /*1aaa0*/  ISETP.LT.AND P3, PT, R24, c[0x0][0x178], !P4 ;  /* 0x00005e0018007a0c */ /* 0x000fc60006761270 */
[----:B------:R2:W-:Y:S01]  /*1aab0*/  @P2 STG.E.U16 [R12.64], R16 ;  /* 0x000000100c002986 */ /* 0x0005e2000c101506 */
[C---:B0-----:R-:W-:Y:S01]  /*1aac0*/  IADD3 R21, R6.reuse, c[0x0][0x198], RZ ;  /* 0x0000660006157a10 */ /* 0x041fe20007ffe0ff */
[----:B------:R-:W-:-:S04]  /*1aad0*/  IMAD.WIDE R4, R6, 0x2, R28 ;  /* 0x0000000206047825 */ /* 0x000fc800078e021c */
[----:B-1----:R-:W-:Y:S01]  /*1aae0*/  IMAD.WIDE R8, R21, 0x2, R2 ;  /* 0x0000000215087825 */ /* 0x002fe200078e0202 */
[----:B--2---:R-:W-:-:S05]  /*1aaf0*/  PRMT R13, R10, 0x7632, R13 ;  /* 0x000076320a0d7816 */ /* 0x004fca000000000d */
[----:B------:R-:W-:Y:S04]  /*1ab00*/  @P6 STG.E.U16 [R4.64], R13 ;  /* 0x0000000d04006986 */ /* 0x000fe8000c101506 */
[----:B---3--:R0:W-:Y:S01]  /*1ab10*/  @P3 STG.E.U16 [R8.64], R26 ;  /* 0x0000001a08003986 */ /* 0x0081e2000c101506 */
[----:B------:R-:W-:-:S03]  /*1ab20*/  PRMT R10, R26, 0x7632, R10 ;  /* 0x000076321a0a7816 */ /* 0x000fc6000000000a */
[----:B0-----:R-:W2:Y:S01]  /*1ab30*/  LDL.LU R26, [R1+0xdc] ;  /* 0x0000dc00011a7983 */ /* 0x001ea20000300800 */
[----:B------:R-:W-:Y:S01]  /*1ab40*/  ISETP.LT.AND P4, PT, R25, c[0x0][0x178], !P4 ;  /* 0x00005e0019007a0c */ /* 0x000fe20006781270 */
[C---:B------:R-:W-:Y:S01]  /*1ab50*/  IMAD.WIDE R4, R21.reuse, 0x2, R28 ;  /* 0x0000000215047825 */ /* 0x040fe200078e021c */
[----:B------:R-:W-:Y:S01]  /*1ab60*/  ISETP.LT.AND P2, PT, R24, c[0x0][0x178], !P5 ;  /* 0x00005e0018007a0c */ /* 0x000fe20006f41270 */
[----:B------:R-:W3:Y:S01]  /*1ab70*/  LDL.LU R22, [R1+0x7c] ;  /* 0x00007c0001167983 */ /* 0x000ee20000300800 */
[----:B------:R-:W-:Y:S02]  /*1ab80*/  IADD3 R17, R21, c[0x0][0x198], RZ ;  /* 0x0000660015117a10 */ /* 0x000fe40007ffe0ff */
[----:B------:R-:W-:Y:S02]  /*1ab90*/  ISETP.LT.AND P5, PT, R25, c[0x0][0x178], !P5 ;  /* 0x00005e0019007a0c */ /* 0x000fe40006fa1270 */
[----:B------:R-:W-:Y:S01]  /*1aba0*/  IADD3 R0, R27, 0x37, RZ ;  /* 0x000000371b007810 */ /* 0x000fe20007ffe0ff */
[----:B------:R-:W-:-:S04]  /*1abb0*/  IMAD.WIDE R8, R17, 0x2, R2 ;  /* 0x0000000211087825 */ /* 0x000fc800078e0202 */
[----:B------:R0:W-:Y:S01]  /*1abc0*/  @P4 STG.E.U16 [R4.64], R14 ;  /* 0x0000000e04004986 */ /* 0x0001e2000c101506 */
[----:B------:R-:W-:Y:S02]  /*1abd0*/  ISETP.LT.AND P4, PT, R24, c[0x0][0x178], !P1 ;  /* 0x00005e0018007a0c */ /* 0x000fe40004f81270 */
[----:B------:R-:W-:Y:S02]  /*1abe0*/  ISETP.LT.AND P1, PT, R25, c[0x0][0x178], !P1 ;  /* 0x00005e0019007a0c */ /* 0x000fe40004f21270 */
[----:B------:R-:W-:Y:S01]  /*1abf0*/  IADD3 R21, R17, c[0x0][0x198], RZ ;  /* 0x0000660011157a10 */ /* 0x000fe20007ffe0ff */
[----:B------:R1:W-:Y:S01]  /*1ac00*/  @P2 STG.E.U16 [R8.64], R10 ;  /* 0x0000000a08002986 */ /* 0x0003e2000c101506 */
[----:B------:R-:W-:Y:S02]  /*1ac10*/  ISETP.GE.AND P0, PT, R0, c[0x0][0x17c], PT ;  /* 0x00005f0000007a0c */ /* 0x000fe40003f06270 */
[----:B------:R-:W-:Y:S02]  /*1ac20*/  PRMT R16, R14, 0x7632, R16 ;  /* 0x000076320e107816 */ /* 0x000fe40000000010 */
[----:B------:R-:W-:Y:S01]  /*1ac30*/  IADD3 R0, R27, 0x38, RZ ;  /* 0x000000381b007810 */ /* 0x000fe20007ffe0ff */
[----:B0-----:R-:W-:Y:S01]  /*1ac40*/  IMAD.WIDE R4, R17, 0x2, R28 ;  /* 0x0000000211047825 */ /* 0x001fe200078e021c */
[----:B------:R-:W-:-:S03]  /*1ac50*/  IADD3 R6, R27, 0x3a, RZ ;  /* 0x0000003a1b067810 */ /* 0x000fc60007ffe0ff */
[----:B------:R-:W-:-:S04]  /*1ac60*/  IMAD.WIDE R12, R21, 0x2, R28 ;  /* 0x00000002150c7825 */ /* 0x000fc800078e021c */
[----:B-1----:R-:W-:Y:S01]  /*1ac70*/  IMAD.WIDE R8, R21, 0x2, R2 ;  /* 0x0000000215087825 */ /* 0x002fe200078e0202 */
[----:B------:R-:W-:Y:S01]  /*1ac80*/  ISETP.GE.AND P6, PT, R0, c[0x0][0x17c], PT ;  /* 0x00005f0000007a0c */ /* 0x000fe20003fc6270 */
[----:B------:R-:W-:Y:S01]  /*1ac90*/  @P5 STG.E.U16 [R4.64], R16 ;  /* 0x0000001004005986 */ /* 0x000fe2000c101506 */
[----:B------:R-:W-:-:S03]  /*1aca0*/  IADD3 R0, R27, 0x39, RZ ;  /* 0x000000391b007810 */ /* 0x000fc60007ffe0ff */
[----:B----4-:R0:W-:Y:S01]  /*1acb0*/  @P4 STG.E.U16 [R8.64], R23 ;  /* 0x0000001708004986 */ /* 0x0101e2000c101506 */
[C---:B------:R-:W-:Y:S02]  /*1acc0*/  ISETP.LT.AND P4, PT, R24.reuse, c[0x0][0x178], !P0 ;  /* 0x00005e0018007a0c */ /* 0x040fe40004781270 */
[----:B------:R-:W-:Y:S01]  /*1acd0*/  ISETP.LT.AND P0, PT, R25, c[0x0][0x178], !P0 ;  /* 0x00005e0019007a0c */ /* 0x000fe20004701270 */
[----:B------:R1:W-:Y:S01]  /*1ace0*/  @P1 STG.E.U16 [R12.64], R18 ;  /* 0x000000120c001986 */ /* 0x0003e2000c101506 */
[----:B------:R-:W-:Y:S02]  /*1acf0*/  IADD3 R21, R21, c[0x0][0x198], RZ ;  /* 0x0000660015157a10 */ /* 0x000fe40007ffe0ff */
[----:B------:R-:W-:Y:S02]  /*1ad00*/  ISETP.LT.AND P1, PT, R24, c[0x0][0x178], !P6 ;  /* 0x00005e0018007a0c */ /* 0x000fe40007721270 */
[----:B------:R-:W-:Y:S02]  /*1ad10*/  ISETP.GE.AND P2, PT, R6, c[0x0][0x17c], PT ;  /* 0x00005f0006007a0c */ /* 0x000fe40003f46270 */
[----:B------:R-:W-:-:S02]  /*1ad20*/  ISETP.GE.AND P3, PT, R0, c[0x0][0x17c], PT ;  /* 0x00005f0000007a0c */ /* 0x000fc40003f66270 */
[----:B------:R-:W-:Y:S02]  /*1ad30*/  PRMT R6, R23, 0x7632, R6 ;  /* 0x0000763217067816 */ /* 0x000fe40000000006 */
[----:B------:R-:W-:Y:S02]  /*1ad40*/  IADD3 R0, R27, 0x3b, RZ ;  /* 0x0000003b1b007810 */ /* 0x000fe40007ffe0ff */
[C---:B0-----:R-:W-:Y:S01]  /*1ad50*/  IADD3 R23, R21.reuse, c[0x0][0x198], RZ ;  /* 0x0000660015177a10 */ /* 0x041fe20007ffe0ff */
[C---:B------:R-:W-:Y:S01]  /*1ad60*/  IMAD.WIDE R4, R21.reuse, 0x2, R2 ;  /* 0x0000000215047825 */ /* 0x040fe200078e0202 */
[----:B------:R-:W-:Y:S02]  /*1ad70*/  ISETP.GE.AND P5, PT, R0, c[0x0][0x17c], PT ;  /* 0x00005f0000007a0c */ /* 0x000fe40003fa6270 */
[----:B------:R-:W-:Y:S01]  /*1ad80*/  PRMT R10, R18, 0x7632, R10 ;  /* 0x00007632120a7816 */ /* 0x000fe2000000000a */
[----:B------:R-:W-:Y:S01]  /*1ad90*/  IMAD.WIDE R8, R21, 0x2, R28 ;  /* 0x0000000215087825 */ /* 0x000fe200078e021c */
[----:B------:R-:W-:-:S02]  /*1ada0*/  IADD3 R0, R27, 0x3c, RZ ;  /* 0x0000003c1b007810 */ /* 0x000fc40007ffe0ff */
[----:B------:R-:W-:Y:S01]  /*1adb0*/  ISETP.LT.AND P6, PT, R25, c[0x0][0x178], !P6 ;  /* 0x00005e0019007a0c */ /* 0x000fe200077c1270 */
[----:B-1----:R-:W-:Y:S01]  /*1adc0*/  IMAD.WIDE R12, R23, 0x2, R2 ;  /* 0x00000002170c7825 */ /* 0x002fe200078e0202 */
[----:B------:R-:W-:Y:S01]  /*1add0*/  @P4 STG.E.U16 [R4.64], R6 ;  /* 0x0000000604004986 */ /* 0x000fe2000c101506 */
[----:B------:R-:W-:-:S03]  /*1ade0*/  ISETP.GE.AND P4, PT, R0, c[0x0][0x17c], PT ;  /* 0x00005f0000007a0c */ /* 0x000fc60003f86270 */
[----:B------:R0:W-:Y:S01]  /*1adf0*/  @P0 STG.E.U16 [R8.64], R10 ;  /* 0x0000000a08000986 */ /* 0x0001e2000c101506 */
[----:B------:R-:W-:Y:S01]  /*1ae00*/  IMAD.WIDE R16, R23, 0x2, R28 ;  /* 0x0000000217107825 */ /* 0x000fe200078e021c */
[C---:B0-----:R-:W-:Y:S02]  /*1ae10*/  IADD3 R10, R27.reuse, 0x3d, RZ ;  /* 0x0000003d1b0a7810 */ /* 0x041fe40007ffe0ff */
[----:B------:R-:W-:Y:S02]  /*1ae20*/  IADD3 R6, R27, 0x3e, RZ ;  /* 0x0000003e1b067810 */ /* 0x000fe40007ffe0ff */
[----:B--2---:R-:W-:Y:S01]  /*1ae30*/  PRMT R0, R26, 0x7632, R0 ;  /* 0x000076321a007816 */ /* 0x004fe20000000000 */
[----:B------:R0:W-:Y:S04]  /*1ae40*/  @P1 STG.E.U16 [R12.64], R26 ;  /* 0x0000001a0c001986 */ /* 0x0001e8000c101506 */
[----:B------:R1:W-:Y:S04]  /*1ae50*/  @P6 STG.E.U16 [R16.64], R7 ;  /* 0x0000000710006986 */ /* 0x0003e8000c101506 */
[----:B0-----:R-:W2:Y:S01]  /*1ae60*/  LDL.LU R26, [R1+0x6c] ;  /* 0x00006c00011a7983 */ /* 0x001ea20000300800 */
[----:B------:R-:W-:-:S02]  /*1ae70*/  ISETP.GE.AND P6, PT, R10, c[0x0][0x17c], PT ;  /* 0x00005f000a007a0c */ /* 0x000fc40003fc6270 */
[----:B------:R-:W-:Y:S02]  /*1ae80*/  IADD3 R10, R27, 0x3f, RZ ;  /* 0x0000003f1b0a7810 */ /* 0x000fe40007ffe0ff */
[----:B------:R-:W4:Y:S01]  /*1ae90*/  LDL.LU R27, [R1+0x4c] ;  /* 0x00004c00011b7983 */ /* 0x000f220000300800 */
[C---:B------:R-:W-:Y:S02]  /*1aea0*/  ISETP.LT.AND P0, PT, R24.reuse, c[0x0][0x178], !P3 ;  /* 0x00005e0018007a0c */ /* 0x040fe40005f01270 */
[----:B------:R-:W-:Y:S02]  /*1aeb0*/  ISETP.LT.AND P3, PT, R25, c[0x0][0x178], !P3 ;  /* 0x00005e0019007a0c */ /* 0x000fe40005f61270 */
[----:B------:R-:W-:Y:S02]  /*1aec0*/  IADD3 R23, R23, c[0x0][0x198], RZ ;  /* 0x0000660017177a10 */ /* 0x000fe40007ffe0ff */
[----:B------:R-:W-:Y:S02]  /*1aed0*/  ISETP.LT.AND P1, PT, R24, c[0x0][0x178], !P2 ;  /* 0x00005e0018007a0c */ /* 0x000fe40005721270 */
[C---:B------:R-:W-:Y:S01]  /*1aee0*/  IADD3 R21, R23.reuse, c[0x0][0x198], RZ ;  /* 0x0000660017157a10 */ /* 0x040fe20007ffe0ff */
[----:B------:R-:W-:Y:S01]  /*1aef0*/  IMAD.WIDE R4, R23, 0x2, R2 ;  /* 0x0000000217047825 */ /* 0x000fe200078e0202 */
[----:B------:R-:W-:-:S03]  /*1af00*/  PRMT R14, R7, 0x7632, R14 ;  /* 0x00007632070e7816 */ /* 0x000fc6000000000e */
[----:B------:R-:W-:Y:S01]  /*1af10*/  IMAD.WIDE R8, R23, 0x2, R28 ;  /* 0x0000000217087825 */ /* 0x000fe200078e021c */
[----:B------:R0:W-:Y:S03]  /*1af20*/  @P0 STG.E.U16 [R4.64], R0 ;  /* 0x0000000004000986 */ /* 0x0001e6000c101506 */
[----:B------:R-:W-:Y:S01]  /*1af30*/  IMAD.WIDE R12, R21, 0x2, R2 ;  /* 0x00000002150c7825 */ /* 0x000fe200078e0202 */
[----:B------:R5:W-:Y:S01]  /*1af40*/  @P3 STG.E.U16 [R8.64], R14 ;  /* 0x0000000e08003986 */ /* 0x000be2000c101506 */
[----:B------:R-:W-:-:S03]  /*1af50*/  ISETP.LT.AND P2, PT, R25, c[0x0][0x178], !P2 ;  /* 0x00005e0019007a0c */ /* 0x000fc60005741270 */
[----:B---3--:R3:W-:Y:S01]  /*1af60*/  @P1 STG.E.U16 [R12.64], R22 ;  /* 0x000000160c001986 */ /* 0x0087e2000c101506 */
[C---:B------:R-:W-:Y:S02]  /*1af70*/  ISETP.LT.AND P1, PT, R24.reuse, c[0x0][0x178], !P5 ;  /* 0x00005e0018007a0c */ /* 0x040fe40006f21270 */
[----:B------:R-:W-:Y:S02]  /*1af80*/  ISETP.LT.AND P5, PT, R25, c[0x0][0x178], !P5 ;  /* 0x00005e0019007a0c */ /* 0x000fe40006fa1270 */
[C---:B-1----:R-:W-:Y:S02]  /*1af90*/  IADD3 R17, R21.reuse, c[0x0][0x198], RZ ;  /* 0x0000660015117a10 */ /* 0x042fe40007ffe0ff */
[----:B------:R-:W-:Y:S01]  /*1afa0*/  ISETP.LT.AND P3, PT, R24, c[0x0][0x178], !P4 ;  /* 0x00005e0018007a0c */ /* 0x000fe20006761270 */
[----:B0-----:R-:W-:Y:S01]  /*1afb0*/  IMAD.WIDE R4, R21, 0x2, R28 ;  /* 0x0000000215047825 */ /* 0x001fe200078e021c */
[C---:B------:R-:W-:Y:S02]  /*1afc0*/  IADD3 R23, R17.reuse, c[0x0][0x198], RZ ;  /* 0x0000660011177a10 */ /* 0x040fe40007ffe0ff */
[----:B------:R-:W-:Y:S01]  /*1afd0*/  ISETP.GE.AND P0, PT, R6, c[0x0][0x17c], PT ;  /* 0x00005f0006007a0c */ /* 0x000fe20003f06270 */
[----:B------:R-:W-:Y:S01]  /*1afe0*/  IMAD.WIDE R6, R17, 0x2, R2 ;  /* 0x0000000211067825 */ /* 0x000fe200078e0202 */
[----:B------:R-:W-:-:S02]  /*1aff0*/  PRMT R16, R22, 0x7632, R16 ;  /* 0x0000763216107816 */ /* 0x000fc40000000010 */
[----:B------:R-:W-:Y:S01]  /*1b000*/  PRMT R0, R11, 0x7632, R0 ;  /* 0x000076320b007816 */ /* 0x000fe20000000000 */
[----:B-----5:R-:W-:Y:S01]  /*1b010*/  IMAD.WIDE R8, R17, 0x2, R28 ;  /* 0x0000000211087825 */ /* 0x020fe200078e021c */
[----:B------:R0:W-:Y:S01]  /*1b020*/  @P2 STG.E.U16 [R4.64], R11 ;  /* 0x0000000b04002986 */ /* 0x0001e2000c101506 */
[----:B------:R-:W-:Y:S02]  /*1b030*/  ISETP.LT.AND P4, PT, R25, c[0x0][0x178], !P4 ;  /* 0x00005e0019007a0c */ /* 0x000fe40006781270 */
[C---:B---3--:R-:W-:Y:S01]  /*1b040*/  IMAD.WIDE R12, R23.reuse, 0x2, R2 ;  /* 0x00000002170c7825 */ /* 0x048fe200078e0202 */
[----:B------:R1:W-:Y:S01]  /*1b050*/  @P1 STG.E.U16 [R6.64], R16 ;  /* 0x0000001006001986 */ /* 0x0003e2000c101506 */
[----:B------:R-:W-:Y:S02]  /*1b060*/  IADD3 R17, R23, c[0x0][0x198], RZ ;  /* 0x0000660017117a10 */ /* 0x000fe40007ffe0ff */
[----:B------:R-:W-:Y:S01]  /*1b070*/  ISETP.GE.AND P2, PT, R10, c[0x0][0x17c], PT ;  /* 0x00005f000a007a0c */ /* 0x000fe20003f46270 */
[----:B------:R3:W-:Y:S01]  /*1b080*/  @P5 STG.E.U16 [R8.64], R0 ;  /* 0x0000000008005986 */ /* 0x0007e2000c101506 */
[----:B------:R-:W-:-:S02]  /*1b090*/  ISETP.LT.AND P5, PT, R24, c[0x0][0x178], !P6 ;  /* 0x00005e0018007a0c */ /* 0x000fc400077a1270 */
[----:B------:R-:W-:Y:S02]  /*1b0a0*/  ISETP.LT.AND P6, PT, R25, c[0x0][0x178], !P6 ;  /* 0x00005e0019007a0c */ /* 0x000fe400077c1270 */
[----:B------:R-:W-:Y:S02]  /*1b0b0*/  IADD3 R21, R17, c[0x0][0x198], RZ ;  /* 0x0000660011157a10 */ /* 0x000fe40007ffe0ff */
[----:B------:R-:W-:Y:S01]  /*1b0c0*/  ISETP.LT.AND P1, PT, R24, c[0x0][0x178], !P2 ;  /* 0x00005e0018007a0c */ /* 0x000fe20005721270 */
[----:B0-----:R-:W-:Y:S01]  /*1b0d0*/  IMAD.WIDE R4, R23, 0x2, R28 ;  /* 0x0000000217047825 */ /* 0x001fe200078e021c */
[----:B------:R-:W-:Y:S02]  /*1b0e0*/  ISETP.LT.AND P2, PT, R25, c[0x0][0x178], !P2 ;  /* 0x00005e0019007a0c */ /* 0x000fe40005741270 */
[----:B------:R-:W-:Y:S01]  /*1b0f0*/  IADD3 R23, R21, c[0x0][0x198], RZ ;  /* 0x0000660015177a10 */ /* 0x000fe20007ffe0ff */
[----:B-1----:R-:W-:Y:S01]  /*1b100*/  IMAD.WIDE R6, R17, 0x2, R2 ;  /* 0x0000000211067825 */ /* 0x002fe200078e0202 */
[----:B------:R-:W-:-:S03]  /*1b110*/  PRMT R14, R15, 0x7632, R14 ;  /* 0x000076320f0e7816 */ /* 0x000fc6000000000e */
[----:B---3--:R-:W-:-:S04]  /*1b120*/  IMAD.WIDE R8, R17, 0x2, R28 ;  /* 0x0000000211087825 */ /* 0x008fc800078e021c */
[----:B------:R-:W-:-:S04]  /*1b130*/  IMAD.WIDE R10, R21, 0x2, R2 ;  /* 0x00000002150a7825 */ /* 0x000fc800078e0202 */
[----:B------:R-:W-:Y:S01]  /*1b140*/  IMAD.WIDE R2, R23, 0x2, R2 ;  /* 0x0000000217027825 */ /* 0x000fe200078e0202 */
[----:B--2---:R0:W-:Y:S01]  /*1b150*/  @P3 STG.E.U16 [R12.64], R26 ;  /* 0x0000001a0c003986 */ /* 0x0041e2000c101506 */
[----:B------:R-:W-:Y:S02]  /*1b160*/  ISETP.LT.AND P3, PT, R24, c[0x0][0x178], !P0 ;  /* 0x00005e0018007a0c */ /* 0x000fe40004761270 */
[----:B------:R-:W-:Y:S02]  /*1b170*/  ISETP.LT.AND P0, PT, R25, c[0x0][0x178], !P0 ;  /* 0x00005e0019007a0c */ /* 0x000fe40004701270 */
[----:B------:R-:W-:Y:S01]  /*1b180*/  PRMT R0, R26, 0x7632, R0 ;  /* 0x000076321a007816 */ /* 0x000fe20000000000 */
[----:B------:R4:W-:Y:S04]  /*1b190*/  @P4 STG.E.U16 [R4.64], R15 ;  /* 0x0000000f04004986 */ /* 0x0009e8000c101506 */
[----:B------:R1:W-:Y:S01]  /*1b1a0*/  @P5 STG.E.U16 [R6.64], R0 ;  /* 0x0000000006005986 */ /* 0x0003e2000c101506 */
[----:B0-----:R-:W-:-:S03]  /*1b1b0*/  IMAD.WIDE R12, R21, 0x2, R28 ;  /* 0x00000002150c7825 */ /* 0x001fc600078e021c */
[----:B------:R1:W-:Y:S01]  /*1b1c0*/  @P6 STG.E.U16 [R8.64], R14 ;  /* 0x0000000e08006986 */ /* 0x0003e2000c101506 */
[----:B----4-:R-:W-:-:S03]  /*1b1d0*/  PRMT R5, R27, 0x7632, R5 ;  /* 0x000076321b057816 */ /* 0x010fc60000000005 */
[----:B------:R1:W-:Y:S04]  /*1b1e0*/  @P3 STG.E.U16 [R10.64], R27 ;  /* 0x0000001b0a003986 */ /* 0x0003e8000c101506 */
[----:B------:R1:W-:Y:S01]  /*1b1f0*/  @P0 STG.E.U16 [R12.64], R19 ;  /* 0x000000130c000986 */ /* 0x0003e2000c101506 */
[----:B------:R-:W-:-:S03]  /*1b200*/  IMAD.WIDE R28, R23, 0x2, R28 ;  /* 0x00000002171c7825 */ /* 0x000fc600078e021c */
[----:B------:R1:W-:Y:S01]  /*1b210*/  @P1 STG.E.U16 [R2.64], R5 ;  /* 0x0000000502001986 */ /* 0x0003e2000c101506 */
[----:B------:R-:W-:Y:S05]  /*1b220*/  @!P2 EXIT ;  /* 0x000000000000a94d */ /* 0x000fea0003800000 */
[----:B-1----:R-:W-:-:S05]  /*1b230*/  PRMT R14, R19, 0x7632, R14 ;  /* 0x00007632130e7816 */ /* 0x002fca000000000e */
[----:B------:R-:W-:Y:S01]  /*1b240*/  STG.E.U16 [R28.64], R14 ;  /* 0x0000000e1c007986 */ /* 0x000fe2000c101506 */
[----:B------:R-:W-:Y:S05]  /*1b250*/  EXIT ;  /* 0x000000000000794d */ /* 0x000fea0003800000 */
.L_x_4:
[----:B------:R-:W-:-:S00]  /*1b260*/  BRA `(.L_x_4) ;  /* 0xfffffff000007947 */ /* 0x000fc0000383ffff */
[----:B------:R-:W-:-:S00]  /*1b270*/  NOP ;  /* 0x0000000000007918 */ /* 0x000fc00000000000 */
        /* <DEDUP_REMOVED lines=8> */
.L_x_5:


//--------------------- .nv.shared.matmul_kernel  --------------------------
	.section	.nv.shared.matmul_kernel,"aw",@nobits
	.sectionflags	@""
	.align	16
